//
// Generated by NVIDIA NVVM Compiler
//
// Compiler Build ID: CL-36424714
// Cuda compilation tools, release 13.0, V13.0.88
// Based on NVVM 20.0.0
//

.version 9.0
.target sm_100
.address_size 64

	// .globl	_Z32Discontinuous_Galerkin_3D_SolverifififfPfS_S_
.func  (.param .b64 func_retval0) __internal_accurate_pow
(
	.param .b64 __internal_accurate_pow_param_0,
	.param .b64 __internal_accurate_pow_param_1
)
;
.global .align 4 .b8 precalc_xorwow_matrix[102400];
.global .align 4 .b8 precalc_xorwow_offset_matrix[102400];
.global .align 4 .b8 mrg32k3aM1[2304];
.global .align 4 .b8 mrg32k3aM2[2304];
.global .align 4 .b8 mrg32k3aM1SubSeq[2016];
.global .align 4 .b8 mrg32k3aM2SubSeq[2016];
.global .align 4 .b8 mrg32k3aM1Seq[2304];
.global .align 4 .b8 mrg32k3aM2Seq[2304];
.const .align 8 .b8 __cr_lgamma_table[72];
.global .align 4 .b8 Galerkin_time[8192];
.global .align 4 .b8 Leapfrog_time[8192];
.global .align 4 .b8 CrankNicolson_time[8192];
.global .align 4 .b8 ADI_time[8192];
.global .align 4 .b8 Sigma_time[8192];
.global .align 4 .b8 LaxWendroff_time[8192];
.global .align 4 .b8 FractionalStep_time[8192];
.global .align 4 .b8 MacCormack_time[8192];
.global .align 4 .b8 TVD_time[8192];
.global .align 4 .b8 PSOR_time[8192];
.global .align 4 .b8 FVS_time[8192];
// _ZZ32Discontinuous_Galerkin_3D_SolverifififfPfS_S_E4r_pn has been demoted
// _ZZ32Discontinuous_Galerkin_3D_SolverifififfPfS_S_E4r_pp has been demoted
// _ZZ32Discontinuous_Galerkin_3D_SolverifififfPfS_S_E6s_d2px has been demoted
// _ZZ32Discontinuous_Galerkin_3D_SolverifififfPfS_S_E6s_d2py has been demoted
// _ZZ32Discontinuous_Galerkin_3D_SolverifififfPfS_S_E6s_d2pz has been demoted
// _ZZ18Leapfrog_3D_SolverifififfPfS_S_E6s_data has been demoted
// _ZZ23CrankNicolson_3D_SolverifififfPfS_S_E6s_data has been demoted
// _ZZ13ADI_3D_SolverifififfPfS_S_E6s_data has been demoted
// _ZZ15Sigma_3D_SolverifififfPfS_S_E6s_data has been demoted
// _ZZ21LaxWendroff_3D_SolverifififfPfS_S_E6s_data has been demoted
// _ZZ24FractionalStep_3D_SolverifififfPfS_S_E6s_data has been demoted
// _ZZ20MacCormack_3D_SolverifififfPfS_S_E6s_data has been demoted
// _ZZ13TVD_3D_SolverifififfPfS_S_E6s_data has been demoted
// _ZZ14PSOR_3D_SolverifififfPfS_S_E6s_data has been demoted
// _ZZ13FVS_3D_SolverifififfPfS_S_E6s_data has been demoted

.visible .entry _Z32Discontinuous_Galerkin_3D_SolverifififfPfS_S_(
	.param .u32 _Z32Discontinuous_Galerkin_3D_SolverifififfPfS_S__param_0,
	.param .f32 _Z32Discontinuous_Galerkin_3D_SolverifififfPfS_S__param_1,
	.param .u32 _Z32Discontinuous_Galerkin_3D_SolverifififfPfS_S__param_2,
	.param .f32 _Z32Discontinuous_Galerkin_3D_SolverifififfPfS_S__param_3,
	.param .u32 _Z32Discontinuous_Galerkin_3D_SolverifififfPfS_S__param_4,
	.param .f32 _Z32Discontinuous_Galerkin_3D_SolverifififfPfS_S__param_5,
	.param .f32 _Z32Discontinuous_Galerkin_3D_SolverifififfPfS_S__param_6,
	.param .u64 .ptr .align 1 _Z32Discontinuous_Galerkin_3D_SolverifififfPfS_S__param_7,
	.param .u64 .ptr .align 1 _Z32Discontinuous_Galerkin_3D_SolverifififfPfS_S__param_8,
	.param .u64 .ptr .align 1 _Z32Discontinuous_Galerkin_3D_SolverifififfPfS_S__param_9
)
{
	.reg .pred 	%p<36>;
	.reg .b32 	%r<107>;
	.reg .b32 	%f<104>;
	.reg .b64 	%rd<30>;
	.reg .b64 	%fd<4>;
	// demoted variable
	.shared .align 4 .b8 _ZZ32Discontinuous_Galerkin_3D_SolverifififfPfS_S_E4r_pn[32];
	// demoted variable
	.shared .align 4 .b8 _ZZ32Discontinuous_Galerkin_3D_SolverifififfPfS_S_E4r_pp[32];
	// demoted variable
	.shared .align 4 .b8 _ZZ32Discontinuous_Galerkin_3D_SolverifififfPfS_S_E6s_d2px[2048];
	// demoted variable
	.shared .align 4 .b8 _ZZ32Discontinuous_Galerkin_3D_SolverifififfPfS_S_E6s_d2py[2048];
	// demoted variable
	.shared .align 4 .b8 _ZZ32Discontinuous_Galerkin_3D_SolverifififfPfS_S_E6s_d2pz[2048];
	ld.param.u32 	%r50, [_Z32Discontinuous_Galerkin_3D_SolverifififfPfS_S__param_0];
	ld.param.f32 	%f23, [_Z32Discontinuous_Galerkin_3D_SolverifififfPfS_S__param_1];
	ld.param.u32 	%r52, [_Z32Discontinuous_Galerkin_3D_SolverifififfPfS_S__param_2];
	ld.param.f32 	%f24, [_Z32Discontinuous_Galerkin_3D_SolverifififfPfS_S__param_3];
	ld.param.u32 	%r53, [_Z32Discontinuous_Galerkin_3D_SolverifififfPfS_S__param_4];
	ld.param.f32 	%f25, [_Z32Discontinuous_Galerkin_3D_SolverifififfPfS_S__param_5];
	ld.param.f32 	%f26, [_Z32Discontinuous_Galerkin_3D_SolverifififfPfS_S__param_6];
	ld.param.u64 	%rd11, [_Z32Discontinuous_Galerkin_3D_SolverifififfPfS_S__param_7];
	ld.param.u64 	%rd14, [_Z32Discontinuous_Galerkin_3D_SolverifififfPfS_S__param_8];
	ld.param.u64 	%rd12, [_Z32Discontinuous_Galerkin_3D_SolverifififfPfS_S__param_9];
	cvta.to.global.u64 	%rd1, %rd14;
	// begin inline asm
	mov.u64 	%rd13, %clock64;
	// end inline asm
	mov.u32 	%r54, %ctaid.x;
	mov.u32 	%r1, %ntid.x;
	mov.u32 	%r2, %tid.x;
	mad.lo.s32 	%r3, %r54, %r1, %r2;
	mov.u32 	%r55, %ctaid.y;
	mov.u32 	%r4, %ntid.y;
	mov.u32 	%r5, %tid.y;
	mad.lo.s32 	%r56, %r55, %r4, %r5;
	mov.u32 	%r57, %ctaid.z;
	mov.u32 	%r7, %ntid.z;
	mov.u32 	%r104, %tid.z;
	mad.lo.s32 	%r9, %r57, %r7, %r104;
	setp.ge.s32 	%p1, %r3, %r50;
	setp.ge.s32 	%p2, %r56, %r52;
	or.pred  	%p3, %p1, %p2;
	setp.ge.s32 	%p4, %r9, %r53;
	or.pred  	%p5, %p3, %p4;
	@%p5 bra 	$L__BB0_48;
	mad.lo.s32 	%r58, %r52, %r9, %r56;
	mul.lo.s32 	%r10, %r58, %r50;
	setp.gt.u32 	%p6, %r104, 7;
	@%p6 bra 	$L__BB0_11;
	mov.u32 	%r95, %r104;
$L__BB0_3:
	setp.gt.u32 	%p7, %r5, 7;
	@%p7 bra 	$L__BB0_10;
	shl.b32 	%r12, %r95, 6;
	mov.u32 	%r96, %r5;
$L__BB0_5:
	setp.gt.u32 	%p8, %r2, 7;
	@%p8 bra 	$L__BB0_9;
	mov.u32 	%r97, %r2;
$L__BB0_7:
	add.s32 	%r59, %r96, %r97;
	shl.b32 	%r60, %r59, 3;
	add.s32 	%r61, %r60, %r12;
	cvt.u64.u32 	%rd3, %r61;
	add.s32 	%r97, %r97, %r1;
	setp.lt.u32 	%p9, %r97, 8;
	@%p9 bra 	$L__BB0_7;
	shl.b64 	%rd15, %rd3, 2;
	add.s64 	%rd16, %rd1, %rd15;
	ld.global.nc.f32 	%f27, [%rd16];
	ld.global.nc.f32 	%f28, [%rd16+4];
	ld.global.nc.f32 	%f29, [%rd16+8];
	ld.global.nc.f32 	%f30, [%rd16+12];
	ld.global.nc.f32 	%f31, [%rd16+16];
	ld.global.nc.f32 	%f32, [%rd16+20];
	ld.global.nc.f32 	%f33, [%rd16+24];
	ld.global.nc.f32 	%f34, [%rd16+28];
	st.shared.f32 	[_ZZ32Discontinuous_Galerkin_3D_SolverifififfPfS_S_E4r_pn], %f27;
	mov.b32 	%r62, 0;
	st.shared.u32 	[_ZZ32Discontinuous_Galerkin_3D_SolverifififfPfS_S_E4r_pp], %r62;
	st.shared.f32 	[_ZZ32Discontinuous_Galerkin_3D_SolverifififfPfS_S_E4r_pn+4], %f28;
	st.shared.u32 	[_ZZ32Discontinuous_Galerkin_3D_SolverifififfPfS_S_E4r_pp+4], %r62;
	st.shared.f32 	[_ZZ32Discontinuous_Galerkin_3D_SolverifififfPfS_S_E4r_pn+8], %f29;
	st.shared.u32 	[_ZZ32Discontinuous_Galerkin_3D_SolverifififfPfS_S_E4r_pp+8], %r62;
	st.shared.f32 	[_ZZ32Discontinuous_Galerkin_3D_SolverifififfPfS_S_E4r_pn+12], %f30;
	st.shared.u32 	[_ZZ32Discontinuous_Galerkin_3D_SolverifififfPfS_S_E4r_pp+12], %r62;
	st.shared.f32 	[_ZZ32Discontinuous_Galerkin_3D_SolverifififfPfS_S_E4r_pn+16], %f31;
	st.shared.u32 	[_ZZ32Discontinuous_Galerkin_3D_SolverifififfPfS_S_E4r_pp+16], %r62;
	st.shared.f32 	[_ZZ32Discontinuous_Galerkin_3D_SolverifififfPfS_S_E4r_pn+20], %f32;
	st.shared.u32 	[_ZZ32Discontinuous_Galerkin_3D_SolverifififfPfS_S_E4r_pp+20], %r62;
	st.shared.f32 	[_ZZ32Discontinuous_Galerkin_3D_SolverifififfPfS_S_E4r_pn+24], %f33;
	st.shared.u32 	[_ZZ32Discontinuous_Galerkin_3D_SolverifififfPfS_S_E4r_pp+24], %r62;
	st.shared.f32 	[_ZZ32Discontinuous_Galerkin_3D_SolverifififfPfS_S_E4r_pn+28], %f34;
	st.shared.u32 	[_ZZ32Discontinuous_Galerkin_3D_SolverifififfPfS_S_E4r_pp+28], %r62;
$L__BB0_9:
	add.s32 	%r96, %r96, %r4;
	setp.lt.u32 	%p10, %r96, 8;
	@%p10 bra 	$L__BB0_5;
$L__BB0_10:
	add.s32 	%r95, %r95, %r7;
	setp.lt.u32 	%p11, %r95, 8;
	@%p11 bra 	$L__BB0_3;
$L__BB0_11:
	setp.gt.u32 	%p12, %r104, 7;
	bar.sync 	0;
	@%p12 bra 	$L__BB0_29;
	mul.f32 	%f1, %f23, %f23;
	mul.f32 	%f2, %f24, %f24;
	mul.f32 	%f3, %f25, %f25;
	mov.u32 	%r64, _ZZ32Discontinuous_Galerkin_3D_SolverifififfPfS_S_E6s_d2px;
	mov.u32 	%r65, _ZZ32Discontinuous_Galerkin_3D_SolverifififfPfS_S_E6s_d2py;
	mov.u32 	%r66, _ZZ32Discontinuous_Galerkin_3D_SolverifififfPfS_S_E6s_d2pz;
	mov.u32 	%r98, %r104;
$L__BB0_13:
	setp.gt.u32 	%p13, %r5, 7;
	@%p13 bra 	$L__BB0_28;
	shl.b32 	%r19, %r98, 6;
	shl.b32 	%r63, %r98, 8;
	add.s32 	%r20, %r64, %r63;
	add.s32 	%r21, %r65, %r63;
	add.s32 	%r22, %r66, %r63;
	mov.u32 	%r99, %r5;
$L__BB0_15:
	setp.gt.u32 	%p14, %r2, 7;
	@%p14 bra 	$L__BB0_27;
	shl.b32 	%r67, %r99, 5;
	add.s32 	%r24, %r20, %r67;
	add.s32 	%r25, %r21, %r67;
	add.s32 	%r26, %r22, %r67;
	mov.u32 	%r100, %r2;
$L__BB0_17:
	add.s32 	%r68, %r99, %r100;
	shl.b32 	%r69, %r68, 3;
	add.s32 	%r70, %r69, %r19;
	mul.wide.u32 	%rd17, %r70, 4;
	add.s64 	%rd4, %rd1, %rd17;
	setp.eq.s32 	%p15, %r100, 0;
	@%p15 bra 	$L__BB0_20;
	setp.eq.s32 	%p16, %r100, 7;
	@%p16 bra 	$L__BB0_20;
	ld.global.nc.f32 	%f35, [%rd4+4];
	ld.global.nc.f32 	%f36, [%rd4];
	add.f32 	%f37, %f36, %f36;
	sub.f32 	%f38, %f35, %f37;
	ld.global.nc.f32 	%f39, [%rd4+-4];
	add.f32 	%f40, %f39, %f38;
	div.rn.f32 	%f41, %f40, %f1;
	shl.b32 	%r71, %r100, 2;
	add.s32 	%r72, %r24, %r71;
	st.shared.f32 	[%r72], %f41;
$L__BB0_20:
	setp.eq.s32 	%p17, %r99, 0;
	@%p17 bra 	$L__BB0_23;
	setp.eq.s32 	%p18, %r99, 7;
	@%p18 bra 	$L__BB0_23;
	ld.global.nc.f32 	%f42, [%rd4+32];
	ld.global.nc.f32 	%f43, [%rd4];
	add.f32 	%f44, %f43, %f43;
	sub.f32 	%f45, %f42, %f44;
	ld.global.nc.f32 	%f46, [%rd4+-32];
	add.f32 	%f47, %f46, %f45;
	div.rn.f32 	%f48, %f47, %f2;
	shl.b32 	%r73, %r100, 2;
	add.s32 	%r74, %r25, %r73;
	st.shared.f32 	[%r74], %f48;
$L__BB0_23:
	setp.eq.s32 	%p19, %r98, 0;
	@%p19 bra 	$L__BB0_26;
	setp.eq.s32 	%p20, %r98, 7;
	@%p20 bra 	$L__BB0_26;
	ld.global.nc.f32 	%f49, [%rd4+256];
	ld.global.nc.f32 	%f50, [%rd4];
	add.f32 	%f51, %f50, %f50;
	sub.f32 	%f52, %f49, %f51;
	ld.global.nc.f32 	%f53, [%rd4+-256];
	add.f32 	%f54, %f53, %f52;
	div.rn.f32 	%f55, %f54, %f3;
	shl.b32 	%r75, %r100, 2;
	add.s32 	%r76, %r26, %r75;
	st.shared.f32 	[%r76], %f55;
$L__BB0_26:
	add.s32 	%r100, %r100, %r1;
	setp.lt.u32 	%p21, %r100, 8;
	@%p21 bra 	$L__BB0_17;
$L__BB0_27:
	add.s32 	%r99, %r99, %r4;
	setp.lt.u32 	%p22, %r99, 8;
	@%p22 bra 	$L__BB0_15;
$L__BB0_28:
	add.s32 	%r98, %r98, %r7;
	setp.lt.u32 	%p23, %r98, 8;
	@%p23 bra 	$L__BB0_13;
$L__BB0_29:
	setp.gt.u32 	%p24, %r104, 7;
	bar.sync 	0;
	@%p24 bra 	$L__BB0_39;
	add.s32 	%r77, %r10, %r3;
	cvta.to.global.u64 	%rd18, %rd11;
	mul.wide.s32 	%rd19, %r77, 4;
	add.s64 	%rd5, %rd18, %rd19;
	mul.f32 	%f4, %f26, %f26;
	ld.shared.f32 	%f5, [_ZZ32Discontinuous_Galerkin_3D_SolverifififfPfS_S_E4r_pn];
	ld.shared.f32 	%f6, [_ZZ32Discontinuous_Galerkin_3D_SolverifififfPfS_S_E4r_pn+4];
	ld.shared.f32 	%f7, [_ZZ32Discontinuous_Galerkin_3D_SolverifififfPfS_S_E4r_pn+8];
	ld.shared.f32 	%f8, [_ZZ32Discontinuous_Galerkin_3D_SolverifififfPfS_S_E4r_pn+12];
	ld.shared.f32 	%f9, [_ZZ32Discontinuous_Galerkin_3D_SolverifififfPfS_S_E4r_pn+16];
	ld.shared.f32 	%f10, [_ZZ32Discontinuous_Galerkin_3D_SolverifififfPfS_S_E4r_pn+20];
	ld.shared.f32 	%f11, [_ZZ32Discontinuous_Galerkin_3D_SolverifififfPfS_S_E4r_pn+24];
	ld.shared.f32 	%f12, [_ZZ32Discontinuous_Galerkin_3D_SolverifififfPfS_S_E4r_pn+28];
	mov.u32 	%r79, _ZZ32Discontinuous_Galerkin_3D_SolverifififfPfS_S_E6s_d2pz;
	mov.u32 	%r101, %r104;
$L__BB0_31:
	setp.gt.u32 	%p25, %r5, 7;
	@%p25 bra 	$L__BB0_38;
	shl.b32 	%r32, %r101, 6;
	shl.b32 	%r78, %r101, 8;
	add.s32 	%r33, %r79, %r78;
	mov.u32 	%r102, %r5;
$L__BB0_33:
	setp.gt.u32 	%p26, %r2, 7;
	@%p26 bra 	$L__BB0_37;
	ld.global.nc.f32 	%f56, [%rd5];
	mul.f32 	%f13, %f56, %f56;
	shl.b32 	%r80, %r101, 8;
	mov.u32 	%r81, _ZZ32Discontinuous_Galerkin_3D_SolverifififfPfS_S_E6s_d2px;
	add.s32 	%r82, %r81, %r80;
	shl.b32 	%r83, %r102, 5;
	add.s32 	%r35, %r82, %r83;
	mov.u32 	%r84, _ZZ32Discontinuous_Galerkin_3D_SolverifififfPfS_S_E6s_d2py;
	add.s32 	%r85, %r84, %r80;
	add.s32 	%r36, %r85, %r83;
	add.s32 	%r37, %r33, %r83;
	mov.u32 	%r103, %r2;
$L__BB0_35:
	shl.b32 	%r86, %r103, 2;
	add.s32 	%r87, %r35, %r86;
	ld.shared.f32 	%f57, [%r87];
	add.s32 	%r88, %r36, %r86;
	ld.shared.f32 	%f58, [%r88];
	add.f32 	%f59, %f57, %f58;
	add.s32 	%r89, %r37, %r86;
	ld.shared.f32 	%f60, [%r89];
	add.f32 	%f61, %f59, %f60;
	mul.f32 	%f14, %f13, %f61;
	add.s32 	%r90, %r102, %r103;
	shl.b32 	%r91, %r90, 3;
	add.s32 	%r39, %r91, %r32;
	add.s32 	%r103, %r103, %r1;
	setp.lt.u32 	%p27, %r103, 8;
	@%p27 bra 	$L__BB0_35;
	mul.wide.u32 	%rd20, %r39, 4;
	add.s64 	%rd21, %rd1, %rd20;
	ld.global.nc.f32 	%f62, [%rd21];
	ld.global.nc.f32 	%f63, [%rd21+4];
	ld.global.nc.f32 	%f64, [%rd21+8];
	ld.global.nc.f32 	%f65, [%rd21+12];
	ld.global.nc.f32 	%f66, [%rd21+16];
	ld.global.nc.f32 	%f67, [%rd21+20];
	ld.global.nc.f32 	%f68, [%rd21+24];
	ld.global.nc.f32 	%f69, [%rd21+28];
	add.f32 	%f70, %f62, %f62;
	sub.f32 	%f71, %f5, %f70;
	div.rn.f32 	%f72, %f71, %f4;
	sub.f32 	%f73, %f14, %f72;
	st.shared.f32 	[_ZZ32Discontinuous_Galerkin_3D_SolverifififfPfS_S_E4r_pp], %f73;
	add.f32 	%f74, %f63, %f63;
	sub.f32 	%f75, %f6, %f74;
	div.rn.f32 	%f76, %f75, %f4;
	sub.f32 	%f77, %f14, %f76;
	st.shared.f32 	[_ZZ32Discontinuous_Galerkin_3D_SolverifififfPfS_S_E4r_pp+4], %f77;
	add.f32 	%f78, %f64, %f64;
	sub.f32 	%f79, %f7, %f78;
	div.rn.f32 	%f80, %f79, %f4;
	sub.f32 	%f81, %f14, %f80;
	st.shared.f32 	[_ZZ32Discontinuous_Galerkin_3D_SolverifififfPfS_S_E4r_pp+8], %f81;
	add.f32 	%f82, %f65, %f65;
	sub.f32 	%f83, %f8, %f82;
	div.rn.f32 	%f84, %f83, %f4;
	sub.f32 	%f85, %f14, %f84;
	st.shared.f32 	[_ZZ32Discontinuous_Galerkin_3D_SolverifififfPfS_S_E4r_pp+12], %f85;
	add.f32 	%f86, %f66, %f66;
	sub.f32 	%f87, %f9, %f86;
	div.rn.f32 	%f88, %f87, %f4;
	sub.f32 	%f89, %f14, %f88;
	st.shared.f32 	[_ZZ32Discontinuous_Galerkin_3D_SolverifififfPfS_S_E4r_pp+16], %f89;
	add.f32 	%f90, %f67, %f67;
	sub.f32 	%f91, %f10, %f90;
	div.rn.f32 	%f92, %f91, %f4;
	sub.f32 	%f93, %f14, %f92;
	st.shared.f32 	[_ZZ32Discontinuous_Galerkin_3D_SolverifififfPfS_S_E4r_pp+20], %f93;
	add.f32 	%f94, %f68, %f68;
	sub.f32 	%f95, %f11, %f94;
	div.rn.f32 	%f96, %f95, %f4;
	sub.f32 	%f97, %f14, %f96;
	st.shared.f32 	[_ZZ32Discontinuous_Galerkin_3D_SolverifififfPfS_S_E4r_pp+24], %f97;
	add.f32 	%f98, %f69, %f69;
	sub.f32 	%f99, %f12, %f98;
	div.rn.f32 	%f100, %f99, %f4;
	sub.f32 	%f101, %f14, %f100;
	st.shared.f32 	[_ZZ32Discontinuous_Galerkin_3D_SolverifififfPfS_S_E4r_pp+28], %f101;
$L__BB0_37:
	add.s32 	%r102, %r102, %r4;
	setp.lt.u32 	%p28, %r102, 8;
	@%p28 bra 	$L__BB0_33;
$L__BB0_38:
	add.s32 	%r101, %r101, %r7;
	setp.lt.u32 	%p29, %r101, 8;
	@%p29 bra 	$L__BB0_31;
$L__BB0_39:
	setp.gt.u32 	%p30, %r104, 7;
	bar.sync 	0;
	@%p30 bra 	$L__BB0_48;
	ld.shared.f32 	%f15, [_ZZ32Discontinuous_Galerkin_3D_SolverifififfPfS_S_E4r_pp];
	ld.shared.f32 	%f16, [_ZZ32Discontinuous_Galerkin_3D_SolverifififfPfS_S_E4r_pp+4];
	ld.shared.f32 	%f17, [_ZZ32Discontinuous_Galerkin_3D_SolverifififfPfS_S_E4r_pp+8];
	ld.shared.f32 	%f18, [_ZZ32Discontinuous_Galerkin_3D_SolverifififfPfS_S_E4r_pp+12];
	ld.shared.f32 	%f19, [_ZZ32Discontinuous_Galerkin_3D_SolverifififfPfS_S_E4r_pp+16];
	ld.shared.f32 	%f20, [_ZZ32Discontinuous_Galerkin_3D_SolverifififfPfS_S_E4r_pp+20];
	ld.shared.f32 	%f21, [_ZZ32Discontinuous_Galerkin_3D_SolverifififfPfS_S_E4r_pp+24];
	ld.shared.f32 	%f22, [_ZZ32Discontinuous_Galerkin_3D_SolverifififfPfS_S_E4r_pp+28];
	cvta.to.global.u64 	%rd22, %rd12;
	add.s64 	%rd6, %rd22, 16;
	mul.wide.u32 	%rd7, %r1, 32;
$L__BB0_41:
	setp.gt.u32 	%p31, %r5, 7;
	@%p31 bra 	$L__BB0_47;
	shl.b32 	%r44, %r104, 6;
	mov.u32 	%r105, %r5;
$L__BB0_43:
	setp.gt.u32 	%p32, %r2, 7;
	@%p32 bra 	$L__BB0_46;
	add.s32 	%r92, %r2, %r105;
	shl.b32 	%r93, %r92, 3;
	add.s32 	%r94, %r44, %r93;
	mul.wide.u32 	%rd23, %r94, 4;
	add.s64 	%rd29, %rd6, %rd23;
	mov.u32 	%r106, %r2;
$L__BB0_45:
	st.global.f32 	[%rd29+-16], %f15;
	st.global.f32 	[%rd29+-12], %f16;
	st.global.f32 	[%rd29+-8], %f17;
	st.global.f32 	[%rd29+-4], %f18;
	st.global.f32 	[%rd29], %f19;
	st.global.f32 	[%rd29+4], %f20;
	st.global.f32 	[%rd29+8], %f21;
	st.global.f32 	[%rd29+12], %f22;
	add.s32 	%r106, %r106, %r1;
	add.s64 	%rd29, %rd29, %rd7;
	setp.lt.u32 	%p33, %r106, 8;
	@%p33 bra 	$L__BB0_45;
$L__BB0_46:
	add.s32 	%r105, %r105, %r4;
	setp.lt.u32 	%p34, %r105, 8;
	@%p34 bra 	$L__BB0_43;
$L__BB0_47:
	add.s32 	%r104, %r104, %r7;
	setp.lt.u32 	%p35, %r104, 8;
	@%p35 bra 	$L__BB0_41;
$L__BB0_48:
	// begin inline asm
	mov.u64 	%rd24, %clock64;
	// end inline asm
	sub.s64 	%rd25, %rd24, %rd13;
	cvt.rn.f32.s64 	%f102, %rd25;
	cvt.f64.f32 	%fd1, %f102;
	mul.f64 	%fd2, %fd1, 0d408F400000000000;
	div.rn.f64 	%fd3, %fd2, 0d412E848000000000;
	cvt.rn.f32.f64 	%f103, %fd3;
	mul.wide.s32 	%rd26, %r3, 4;
	mov.u64 	%rd27, Galerkin_time;
	add.s64 	%rd28, %rd27, %rd26;
	st.global.f32 	[%rd28], %f103;
	ret;

}
	// .globl	_Z18Leapfrog_3D_SolverifififfPfS_S_
.visible .entry _Z18Leapfrog_3D_SolverifififfPfS_S_(
	.param .u32 _Z18Leapfrog_3D_SolverifififfPfS_S__param_0,
	.param .f32 _Z18Leapfrog_3D_SolverifififfPfS_S__param_1,
	.param .u32 _Z18Leapfrog_3D_SolverifififfPfS_S__param_2,
	.param .f32 _Z18Leapfrog_3D_SolverifififfPfS_S__param_3,
	.param .u32 _Z18Leapfrog_3D_SolverifififfPfS_S__param_4,
	.param .f32 _Z18Leapfrog_3D_SolverifififfPfS_S__param_5,
	.param .f32 _Z18Leapfrog_3D_SolverifififfPfS_S__param_6,
	.param .u64 .ptr .align 1 _Z18Leapfrog_3D_SolverifififfPfS_S__param_7,
	.param .u64 .ptr .align 1 _Z18Leapfrog_3D_SolverifififfPfS_S__param_8,
	.param .u64 .ptr .align 1 _Z18Leapfrog_3D_SolverifififfPfS_S__param_9
)
{
	.reg .pred 	%p<95>;
	.reg .b32 	%r<231>;
	.reg .b32 	%f<117>;
	.reg .b64 	%rd<46>;
	.reg .b64 	%fd<364>;
	// demoted variable
	.shared .align 4 .b8 _ZZ18Leapfrog_3D_SolverifififfPfS_S_E6s_data[7744];
	ld.param.u32 	%r34, [_Z18Leapfrog_3D_SolverifififfPfS_S__param_0];
	ld.param.u32 	%r37, [_Z18Leapfrog_3D_SolverifififfPfS_S__param_2];
	// begin inline asm
	mov.u64 	%rd5, %clock64;
	// end inline asm
	mov.u32 	%r38, %ctaid.x;
	mov.u32 	%r39, %ntid.x;
	mov.u32 	%r40, %tid.x;
	mad.lo.s32 	%r41, %r38, %r39, %r40;
	mov.u32 	%r42, %ctaid.y;
	mov.u32 	%r43, %ntid.y;
	mov.u32 	%r44, %tid.y;
	mad.lo.s32 	%r45, %r42, %r43, %r44;
	add.s32 	%r47, %r34, -12;
	setp.ge.s32 	%p19, %r41, %r47;
	add.s32 	%r48, %r37, -12;
	setp.ge.s32 	%p20, %r45, %r48;
	or.pred  	%p21, %p19, %p20;
	@%p21 bra 	$L__BB1_8;
	ld.param.u32 	%r224, [_Z18Leapfrog_3D_SolverifififfPfS_S__param_4];
	setp.lt.s32 	%p22, %r224, 13;
	@%p22 bra 	$L__BB1_8;
	ld.param.u64 	%rd41, [_Z18Leapfrog_3D_SolverifififfPfS_S__param_8];
	ld.param.f32 	%f104, [_Z18Leapfrog_3D_SolverifififfPfS_S__param_6];
	ld.param.f32 	%f102, [_Z18Leapfrog_3D_SolverifififfPfS_S__param_5];
	ld.param.u32 	%r225, [_Z18Leapfrog_3D_SolverifififfPfS_S__param_4];
	ld.param.f32 	%f100, [_Z18Leapfrog_3D_SolverifififfPfS_S__param_3];
	ld.param.f32 	%f98, [_Z18Leapfrog_3D_SolverifififfPfS_S__param_1];
	ld.param.u32 	%r222, [_Z18Leapfrog_3D_SolverifififfPfS_S__param_0];
	mov.u32 	%r49, %ctaid.x;
	mov.u32 	%r50, %ntid.x;
	mov.u32 	%r51, %tid.x;
	mad.lo.s32 	%r52, %r49, %r50, %r51;
	add.s32 	%r53, %r52, 6;
	mov.u32 	%r54, %ctaid.y;
	mov.u32 	%r55, %ntid.y;
	mov.u32 	%r56, %tid.y;
	mad.lo.s32 	%r57, %r54, %r55, %r56;
	add.s32 	%r58, %r57, 6;
	mad.lo.s32 	%r59, %r58, %r222, %r53;
	cvta.to.global.u64 	%rd6, %rd41;
	mul.wide.s32 	%rd7, %r59, 4;
	add.s64 	%rd8, %rd6, %rd7;
	mul.lo.s32 	%r60, %r37, %r222;
	mul.wide.s32 	%rd9, %r60, 4;
	add.s64 	%rd10, %rd8, %rd9;
	add.s64 	%rd11, %rd10, %rd9;
	add.s64 	%rd12, %rd11, %rd9;
	add.s64 	%rd13, %rd12, %rd9;
	add.s64 	%rd14, %rd13, %rd9;
	shl.b32 	%r61, %r60, 1;
	add.s32 	%r62, %r61, %r60;
	mul.wide.s32 	%rd15, %r62, 4;
	add.s64 	%rd16, %rd14, %rd15;
	add.s64 	%rd17, %rd16, %rd9;
	mul.f32 	%f29, %f98, %f98;
	mul.f32 	%f30, %f104, %f104;
	div.rn.f32 	%f31, %f30, %f29;
	mul.f32 	%f32, %f100, %f100;
	div.rn.f32 	%f33, %f30, %f32;
	mul.f32 	%f34, %f102, %f102;
	div.rn.f32 	%f35, %f30, %f34;
	add.s64 	%rd18, %rd17, %rd9;
	ld.global.nc.f32 	%f110, [%rd18];
	ld.global.nc.f32 	%f109, [%rd17];
	ld.global.nc.f32 	%f108, [%rd16];
	ld.global.nc.f32 	%f111, [%rd14];
	ld.global.nc.f32 	%f112, [%rd13];
	ld.global.nc.f32 	%f113, [%rd12];
	ld.global.nc.f32 	%f114, [%rd11];
	ld.global.nc.f32 	%f115, [%rd10];
	ld.global.nc.f32 	%f116, [%rd8];
	mul.f32 	%f36, %f100, %f33;
	fma.rn.f32 	%f37, %f98, %f31, %f36;
	fma.rn.f32 	%f10, %f102, %f35, %f37;
	cvt.f64.f32 	%fd43, %f102;
	{
	.reg .b32 %temp; 
	mov.b64 	{%temp, %r63}, %fd43;
	}
	mov.f64 	%fd44, 0d4000000000000000;
	{
	.reg .b32 %temp; 
	mov.b64 	{%temp, %r64}, %fd44;
	}
	and.b32  	%r65, %r64, 2146435072;
	setp.eq.s32 	%p23, %r65, 1062207488;
	abs.f64 	%fd1, %fd43;
	setp.lt.s32 	%p25, %r63, 0;
	and.pred  	%p1, %p25, %p23;
	selp.b32 	%r66, %r63, 0, %p23;
	setp.lt.s32 	%p26, %r64, 0;
	or.b32  	%r67, %r66, 2146435072;
	selp.b32 	%r68, %r67, %r66, %p26;
	mov.b32 	%r69, 0;
	mov.b64 	%fd2, {%r69, %r68};
	add.f64 	%fd45, %fd43, 0d4000000000000000;
	{
	.reg .b32 %temp; 
	mov.b64 	{%temp, %r70}, %fd45;
	}
	and.b32  	%r1, %r70, 2146435072;
	selp.b32 	%r71, 0, 2146435072, %p26;
	and.b32  	%r72, %r64, 2147483647;
	setp.ne.s32 	%p27, %r72, 1071644672;
	and.pred  	%p28, %p23, %p27;
	or.b32  	%r73, %r71, -2147483648;
	selp.b32 	%r74, %r73, %r71, %p28;
	selp.b32 	%r75, %r74, %r71, %p25;
	mov.b64 	%fd3, {%r69, %r75};
	cvt.f64.f32 	%fd4, %f35;
	cvt.f64.f32 	%fd46, %f100;
	{
	.reg .b32 %temp; 
	mov.b64 	{%temp, %r76}, %fd46;
	}
	abs.f64 	%fd5, %fd46;
	setp.lt.s32 	%p30, %r76, 0;
	and.pred  	%p2, %p30, %p23;
	selp.b32 	%r77, %r76, 0, %p23;
	or.b32  	%r78, %r77, 2146435072;
	selp.b32 	%r79, %r78, %r77, %p26;
	mov.b64 	%fd6, {%r69, %r79};
	add.f64 	%fd47, %fd46, 0d4000000000000000;
	{
	.reg .b32 %temp; 
	mov.b64 	{%temp, %r80}, %fd47;
	}
	and.b32  	%r2, %r80, 2146435072;
	selp.b32 	%r81, %r74, %r71, %p30;
	mov.b64 	%fd7, {%r69, %r81};
	cvt.f64.f32 	%fd8, %f33;
	cvt.f64.f32 	%fd48, %f98;
	{
	.reg .b32 %temp; 
	mov.b64 	{%temp, %r82}, %fd48;
	}
	abs.f64 	%fd9, %fd48;
	setp.lt.s32 	%p31, %r82, 0;
	and.pred  	%p3, %p31, %p23;
	selp.b32 	%r83, %r82, 0, %p23;
	or.b32  	%r84, %r83, 2146435072;
	selp.b32 	%r85, %r84, %r83, %p26;
	mov.b64 	%fd10, {%r69, %r85};
	add.f64 	%fd49, %fd48, 0d4000000000000000;
	{
	.reg .b32 %temp; 
	mov.b64 	{%temp, %r86}, %fd49;
	}
	and.b32  	%r3, %r86, 2146435072;
	selp.b32 	%r87, %r74, %r71, %p31;
	mov.b64 	%fd11, {%r69, %r87};
	cvt.f64.f32 	%fd12, %f31;
	mov.f64 	%fd50, 0d4010000000000000;
	{
	.reg .b32 %temp; 
	mov.b64 	{%temp, %r88}, %fd50;
	}
	and.b32  	%r89, %r88, 2146435072;
	setp.eq.s32 	%p32, %r89, 1072693248;
	and.pred  	%p4, %p25, %p32;
	selp.b32 	%r90, %r63, 0, %p32;
	setp.lt.s32 	%p34, %r88, 0;
	or.b32  	%r91, %r90, 2146435072;
	selp.b32 	%r92, %r91, %r90, %p34;
	mov.b64 	%fd13, {%r69, %r92};
	add.f64 	%fd51, %fd43, 0d4010000000000000;
	{
	.reg .b32 %temp; 
	mov.b64 	{%temp, %r93}, %fd51;
	}
	and.b32  	%r4, %r93, 2146435072;
	selp.b32 	%r94, 0, 2146435072, %p34;
	and.b32  	%r95, %r88, 2147483647;
	setp.ne.s32 	%p35, %r95, 1071644672;
	and.pred  	%p36, %p32, %p35;
	or.b32  	%r96, %r94, -2147483648;
	selp.b32 	%r97, %r96, %r94, %p36;
	selp.b32 	%r98, %r97, %r94, %p25;
	mov.b64 	%fd14, {%r69, %r98};
	and.pred  	%p5, %p30, %p32;
	selp.b32 	%r99, %r76, 0, %p32;
	or.b32  	%r100, %r99, 2146435072;
	selp.b32 	%r101, %r100, %r99, %p34;
	mov.b64 	%fd15, {%r69, %r101};
	add.f64 	%fd52, %fd46, 0d4010000000000000;
	{
	.reg .b32 %temp; 
	mov.b64 	{%temp, %r102}, %fd52;
	}
	and.b32  	%r5, %r102, 2146435072;
	selp.b32 	%r103, %r97, %r94, %p30;
	mov.b64 	%fd16, {%r69, %r103};
	and.pred  	%p6, %p31, %p32;
	selp.b32 	%r104, %r82, 0, %p32;
	or.b32  	%r105, %r104, 2146435072;
	selp.b32 	%r106, %r105, %r104, %p34;
	mov.b64 	%fd17, {%r69, %r106};
	add.f64 	%fd53, %fd48, 0d4010000000000000;
	{
	.reg .b32 %temp; 
	mov.b64 	{%temp, %r107}, %fd53;
	}
	and.b32  	%r6, %r107, 2146435072;
	selp.b32 	%r108, %r97, %r94, %p31;
	mov.b64 	%fd18, {%r69, %r108};
	mov.f64 	%fd54, 0d4018000000000000;
	{
	.reg .b32 %temp; 
	mov.b64 	{%temp, %r109}, %fd54;
	}
	and.b32  	%r110, %r109, 2146435072;
	setp.eq.s32 	%p38, %r110, 1073741824;
	and.pred  	%p7, %p25, %p38;
	selp.b32 	%r111, %r63, 0, %p38;
	setp.lt.s32 	%p40, %r109, 0;
	or.b32  	%r112, %r111, 2146435072;
	selp.b32 	%r113, %r112, %r111, %p40;
	mov.b64 	%fd19, {%r69, %r113};
	add.f64 	%fd55, %fd43, 0d4018000000000000;
	{
	.reg .b32 %temp; 
	mov.b64 	{%temp, %r114}, %fd55;
	}
	and.b32  	%r7, %r114, 2146435072;
	selp.b32 	%r115, 0, 2146435072, %p40;
	and.b32  	%r116, %r109, 2147483647;
	setp.ne.s32 	%p41, %r116, 1071644672;
	and.pred  	%p42, %p38, %p41;
	or.b32  	%r117, %r115, -2147483648;
	selp.b32 	%r118, %r117, %r115, %p42;
	selp.b32 	%r119, %r118, %r115, %p25;
	mov.b64 	%fd20, {%r69, %r119};
	and.pred  	%p8, %p30, %p38;
	selp.b32 	%r120, %r76, 0, %p38;
	or.b32  	%r121, %r120, 2146435072;
	selp.b32 	%r122, %r121, %r120, %p40;
	mov.b64 	%fd21, {%r69, %r122};
	add.f64 	%fd56, %fd46, 0d4018000000000000;
	{
	.reg .b32 %temp; 
	mov.b64 	{%temp, %r123}, %fd56;
	}
	and.b32  	%r8, %r123, 2146435072;
	selp.b32 	%r124, %r118, %r115, %p30;
	mov.b64 	%fd22, {%r69, %r124};
	and.pred  	%p9, %p31, %p38;
	selp.b32 	%r125, %r82, 0, %p38;
	or.b32  	%r126, %r125, 2146435072;
	selp.b32 	%r127, %r126, %r125, %p40;
	mov.b64 	%fd23, {%r69, %r127};
	add.f64 	%fd57, %fd48, 0d4018000000000000;
	{
	.reg .b32 %temp; 
	mov.b64 	{%temp, %r128}, %fd57;
	}
	and.b32  	%r9, %r128, 2146435072;
	selp.b32 	%r129, %r118, %r115, %p31;
	mov.b64 	%fd24, {%r69, %r129};
	mov.f64 	%fd58, 0d4020000000000000;
	{
	.reg .b32 %temp; 
	mov.b64 	{%temp, %r130}, %fd58;
	}
	and.b32  	%r131, %r130, 2146435072;
	setp.eq.s32 	%p44, %r131, 1071644672;
	and.pred  	%p10, %p25, %p44;
	selp.b32 	%r132, %r63, 0, %p44;
	setp.lt.s32 	%p46, %r130, 0;
	or.b32  	%r133, %r132, 2146435072;
	selp.b32 	%r134, %r133, %r132, %p46;
	mov.b64 	%fd25, {%r69, %r134};
	add.f64 	%fd59, %fd43, 0d4020000000000000;
	{
	.reg .b32 %temp; 
	mov.b64 	{%temp, %r135}, %fd59;
	}
	and.b32  	%r10, %r135, 2146435072;
	selp.b32 	%r136, 0, 2146435072, %p46;
	and.b32  	%r137, %r130, 2147483647;
	setp.ne.s32 	%p47, %r137, 1071644672;
	and.pred  	%p48, %p44, %p47;
	or.b32  	%r138, %r136, -2147483648;
	selp.b32 	%r139, %r138, %r136, %p48;
	selp.b32 	%r140, %r139, %r136, %p25;
	mov.b64 	%fd26, {%r69, %r140};
	and.pred  	%p11, %p30, %p44;
	selp.b32 	%r141, %r76, 0, %p44;
	or.b32  	%r142, %r141, 2146435072;
	selp.b32 	%r143, %r142, %r141, %p46;
	mov.b64 	%fd27, {%r69, %r143};
	add.f64 	%fd60, %fd46, 0d4020000000000000;
	{
	.reg .b32 %temp; 
	mov.b64 	{%temp, %r144}, %fd60;
	}
	and.b32  	%r11, %r144, 2146435072;
	selp.b32 	%r145, %r139, %r136, %p30;
	mov.b64 	%fd28, {%r69, %r145};
	and.pred  	%p12, %p31, %p44;
	selp.b32 	%r146, %r82, 0, %p44;
	or.b32  	%r147, %r146, 2146435072;
	selp.b32 	%r148, %r147, %r146, %p46;
	mov.b64 	%fd29, {%r69, %r148};
	add.f64 	%fd61, %fd48, 0d4020000000000000;
	{
	.reg .b32 %temp; 
	mov.b64 	{%temp, %r149}, %fd61;
	}
	and.b32  	%r12, %r149, 2146435072;
	selp.b32 	%r150, %r139, %r136, %p31;
	mov.b64 	%fd30, {%r69, %r150};
	mov.f64 	%fd62, 0d4024000000000000;
	{
	.reg .b32 %temp; 
	mov.b64 	{%temp, %r151}, %fd62;
	}
	and.b32  	%r152, %r151, 2146435072;
	setp.eq.s32 	%p50, %r152, 1074790400;
	and.pred  	%p13, %p25, %p50;
	selp.b32 	%r153, %r63, 0, %p50;
	setp.lt.s32 	%p52, %r151, 0;
	or.b32  	%r154, %r153, 2146435072;
	selp.b32 	%r155, %r154, %r153, %p52;
	mov.b64 	%fd31, {%r69, %r155};
	add.f64 	%fd63, %fd43, 0d4024000000000000;
	{
	.reg .b32 %temp; 
	mov.b64 	{%temp, %r156}, %fd63;
	}
	and.b32  	%r13, %r156, 2146435072;
	selp.b32 	%r157, 0, 2146435072, %p52;
	and.b32  	%r158, %r151, 2147483647;
	setp.ne.s32 	%p53, %r158, 1071644672;
	and.pred  	%p54, %p50, %p53;
	or.b32  	%r159, %r157, -2147483648;
	selp.b32 	%r160, %r159, %r157, %p54;
	selp.b32 	%r161, %r160, %r157, %p25;
	mov.b64 	%fd32, {%r69, %r161};
	and.pred  	%p14, %p30, %p50;
	selp.b32 	%r162, %r76, 0, %p50;
	or.b32  	%r163, %r162, 2146435072;
	selp.b32 	%r164, %r163, %r162, %p52;
	mov.b64 	%fd33, {%r69, %r164};
	add.f64 	%fd64, %fd46, 0d4024000000000000;
	{
	.reg .b32 %temp; 
	mov.b64 	{%temp, %r165}, %fd64;
	}
	and.b32  	%r14, %r165, 2146435072;
	selp.b32 	%r166, %r160, %r157, %p30;
	mov.b64 	%fd34, {%r69, %r166};
	and.pred  	%p15, %p31, %p50;
	selp.b32 	%r167, %r82, 0, %p50;
	or.b32  	%r168, %r167, 2146435072;
	selp.b32 	%r169, %r168, %r167, %p52;
	mov.b64 	%fd35, {%r69, %r169};
	add.f64 	%fd65, %fd48, 0d4024000000000000;
	{
	.reg .b32 %temp; 
	mov.b64 	{%temp, %r170}, %fd65;
	}
	and.b32  	%r15, %r170, 2146435072;
	selp.b32 	%r171, %r160, %r157, %p31;
	mov.b64 	%fd36, {%r69, %r171};
	mov.f64 	%fd66, 0d4028000000000000;
	{
	.reg .b32 %temp; 
	mov.b64 	{%temp, %r172}, %fd66;
	}
	and.b32  	%r173, %r172, 2146435072;
	setp.eq.s32 	%p56, %r173, 1073741824;
	and.pred  	%p16, %p25, %p56;
	selp.b32 	%r174, %r63, 0, %p56;
	setp.lt.s32 	%p58, %r172, 0;
	or.b32  	%r175, %r174, 2146435072;
	selp.b32 	%r176, %r175, %r174, %p58;
	mov.b64 	%fd37, {%r69, %r176};
	add.f64 	%fd67, %fd43, 0d4028000000000000;
	{
	.reg .b32 %temp; 
	mov.b64 	{%temp, %r177}, %fd67;
	}
	and.b32  	%r16, %r177, 2146435072;
	selp.b32 	%r178, 0, 2146435072, %p58;
	and.b32  	%r179, %r172, 2147483647;
	setp.ne.s32 	%p59, %r179, 1071644672;
	and.pred  	%p60, %p56, %p59;
	or.b32  	%r180, %r178, -2147483648;
	selp.b32 	%r181, %r180, %r178, %p60;
	selp.b32 	%r182, %r181, %r178, %p25;
	mov.b64 	%fd38, {%r69, %r182};
	and.pred  	%p17, %p30, %p56;
	selp.b32 	%r183, %r76, 0, %p56;
	or.b32  	%r184, %r183, 2146435072;
	selp.b32 	%r185, %r184, %r183, %p58;
	mov.b64 	%fd39, {%r69, %r185};
	add.f64 	%fd68, %fd46, 0d4028000000000000;
	{
	.reg .b32 %temp; 
	mov.b64 	{%temp, %r186}, %fd68;
	}
	and.b32  	%r17, %r186, 2146435072;
	selp.b32 	%r187, %r181, %r178, %p30;
	mov.b64 	%fd40, {%r69, %r187};
	and.pred  	%p18, %p31, %p56;
	selp.b32 	%r188, %r82, 0, %p56;
	or.b32  	%r189, %r188, 2146435072;
	selp.b32 	%r190, %r189, %r188, %p58;
	mov.b64 	%fd41, {%r69, %r190};
	add.f64 	%fd69, %fd48, 0d4028000000000000;
	{
	.reg .b32 %temp; 
	mov.b64 	{%temp, %r191}, %fd69;
	}
	and.b32  	%r18, %r191, 2146435072;
	selp.b32 	%r192, %r181, %r178, %p31;
	mov.b64 	%fd42, {%r69, %r192};
	mad.lo.s32 	%r193, %r37, 11, %r58;
	mad.lo.s32 	%r230, %r222, %r193, %r53;
	mad.lo.s32 	%r194, %r37, 6, %r57;
	add.s32 	%r195, %r194, 6;
	mad.lo.s32 	%r229, %r222, %r195, %r53;
	add.s32 	%r196, %r194, 38;
	mad.lo.s32 	%r228, %r222, %r196, %r53;
	mad.lo.s32 	%r227, %r222, %r194, %r53;
	neg.s32 	%r226, %r225;
$L__BB1_3:
	mov.f32 	%f13, %f115;
	mov.f32 	%f115, %f114;
	mov.f32 	%f114, %f113;
	mov.f32 	%f113, %f112;
	mov.f32 	%f112, %f111;
	mov.f32 	%f111, %f110;
	mov.f32 	%f110, %f109;
	mov.f32 	%f109, %f108;
	mov.f32 	%f108, %f107;
	mov.f32 	%f107, %f106;
	mov.f32 	%f106, %f105;
	ld.param.u64 	%rd42, [_Z18Leapfrog_3D_SolverifififfPfS_S__param_8];
	mov.u32 	%r197, %tid.y;
	setp.gt.u32 	%p62, %r197, 5;
	mul.wide.s32 	%rd19, %r230, 4;
	cvta.to.global.u64 	%rd20, %rd42;
	add.s64 	%rd21, %rd20, %rd19;
	ld.global.nc.f32 	%f105, [%rd21];
	bar.sync 	0;
	@%p62 bra 	$L__BB1_5;
	ld.param.u64 	%rd43, [_Z18Leapfrog_3D_SolverifififfPfS_S__param_8];
	mul.wide.s32 	%rd22, %r227, 4;
	cvta.to.global.u64 	%rd23, %rd43;
	add.s64 	%rd24, %rd23, %rd22;
	ld.global.nc.f32 	%f38, [%rd24];
	mov.u32 	%r198, %tid.y;
	mov.u32 	%r199, _ZZ18Leapfrog_3D_SolverifififfPfS_S_E6s_data;
	mad.lo.s32 	%r200, %r198, 176, %r199;
	mov.u32 	%r201, %tid.x;
	shl.b32 	%r202, %r201, 2;
	add.s32 	%r203, %r200, %r202;
	st.shared.f32 	[%r203+24], %f38;
	mul.wide.s32 	%rd25, %r228, 4;
	add.s64 	%rd26, %rd23, %rd25;
	ld.global.nc.f32 	%f39, [%rd26];
	st.shared.f32 	[%r203+6712], %f39;
$L__BB1_5:
	mov.u32 	%r204, %tid.x;
	setp.gt.u32 	%p63, %r204, 5;
	@%p63 bra 	$L__BB1_7;
	ld.param.u64 	%rd44, [_Z18Leapfrog_3D_SolverifififfPfS_S__param_8];
	cvta.to.global.u64 	%rd27, %rd44;
	mul.wide.s32 	%rd28, %r229, 4;
	add.s64 	%rd29, %rd27, %rd28;
	ld.global.nc.f32 	%f40, [%rd29+-24];
	mov.u32 	%r205, %tid.y;
	mov.u32 	%r206, _ZZ18Leapfrog_3D_SolverifififfPfS_S_E6s_data;
	mad.lo.s32 	%r207, %r205, 176, %r206;
	mov.u32 	%r208, %tid.x;
	shl.b32 	%r209, %r208, 2;
	add.s32 	%r210, %r207, %r209;
	st.shared.f32 	[%r210+1056], %f40;
	ld.global.nc.f32 	%f41, [%rd29+128];
	st.shared.f32 	[%r210+1208], %f41;
$L__BB1_7:
	ld.param.u64 	%rd45, [_Z18Leapfrog_3D_SolverifififfPfS_S__param_9];
	ld.param.u64 	%rd40, [_Z18Leapfrog_3D_SolverifififfPfS_S__param_7];
	ld.param.f32 	%f103, [_Z18Leapfrog_3D_SolverifififfPfS_S__param_5];
	ld.param.f32 	%f101, [_Z18Leapfrog_3D_SolverifififfPfS_S__param_3];
	ld.param.f32 	%f99, [_Z18Leapfrog_3D_SolverifififfPfS_S__param_1];
	ld.param.u32 	%r223, [_Z18Leapfrog_3D_SolverifififfPfS_S__param_0];
	mul.wide.s32 	%rd30, %r229, 4;
	cvta.to.global.u64 	%rd31, %rd45;
	add.s64 	%rd32, %rd31, %rd30;
	setp.eq.s32 	%p64, %r18, 2146435072;
	setp.eq.s32 	%p65, %r17, 2146435072;
	setp.eq.s32 	%p66, %r16, 2146435072;
	setp.eq.s32 	%p67, %r15, 2146435072;
	setp.eq.s32 	%p68, %r14, 2146435072;
	setp.eq.s32 	%p69, %r13, 2146435072;
	setp.eq.s32 	%p70, %r12, 2146435072;
	setp.eq.s32 	%p71, %r11, 2146435072;
	setp.eq.s32 	%p72, %r10, 2146435072;
	setp.eq.s32 	%p73, %r9, 2146435072;
	setp.eq.s32 	%p74, %r8, 2146435072;
	setp.eq.s32 	%p75, %r7, 2146435072;
	setp.eq.s32 	%p76, %r6, 2146435072;
	setp.eq.s32 	%p77, %r5, 2146435072;
	setp.eq.s32 	%p78, %r4, 2146435072;
	setp.eq.f32 	%p79, %f99, 0f3F800000;
	setp.neu.f64 	%p80, %fd9, 0d7FF0000000000000;
	setp.nan.f32 	%p81, %f99, %f99;
	setp.eq.s32 	%p82, %r3, 2146435072;
	setp.eq.f32 	%p83, %f99, 0f00000000;
	setp.eq.f32 	%p84, %f101, 0f3F800000;
	setp.neu.f64 	%p85, %fd5, 0d7FF0000000000000;
	setp.nan.f32 	%p86, %f101, %f101;
	setp.eq.s32 	%p87, %r2, 2146435072;
	setp.eq.f32 	%p88, %f101, 0f00000000;
	setp.eq.f32 	%p89, %f103, 0f3F800000;
	setp.neu.f64 	%p90, %fd1, 0d7FF0000000000000;
	setp.nan.f32 	%p91, %f103, %f103;
	setp.eq.s32 	%p92, %r1, 2146435072;
	setp.eq.f32 	%p93, %f103, 0f00000000;
	mov.u32 	%r211, %tid.y;
	mov.u32 	%r212, _ZZ18Leapfrog_3D_SolverifififfPfS_S_E6s_data;
	mad.lo.s32 	%r213, %r211, 176, %r212;
	mov.u32 	%r214, %tid.x;
	shl.b32 	%r215, %r214, 2;
	add.s32 	%r216, %r213, %r215;
	st.shared.f32 	[%r216+1080], %f111;
	bar.sync 	0;
	mul.f32 	%f42, %f10, %f111;
	{ // callseq 0, 0
	.param .b64 param0;
	st.param.f64 	[param0], %fd1;
	.param .b64 param1;
	st.param.f64 	[param1], 0d4000000000000000;
	.param .b64 retval0;
	call.uni (retval0), 
	__internal_accurate_pow, 
	(
	param0, 
	param1
	);
	ld.param.f64 	%fd70, [retval0];
	} // callseq 0
	neg.f64 	%fd72, %fd70;
	selp.f64 	%fd73, %fd72, %fd70, %p1;
	selp.f64 	%fd74, %fd2, %fd73, %p93;
	selp.f64 	%fd75, %fd74, %fd3, %p90;
	cvt.f64.f32 	%fd76, %f103;
	mov.f64 	%fd77, 0d4000000000000000;
	add.rn.f64 	%fd78, %fd76, %fd77;
	selp.f64 	%fd79, %fd78, %fd75, %p91;
	selp.f64 	%fd80, %fd79, %fd74, %p92;
	add.f64 	%fd81, %fd80, %fd80;
	mul.f64 	%fd82, %fd81, 0d3FE0000000000000;
	selp.f64 	%fd83, 0d3FF0000000000000, %fd82, %p89;
	mul.f64 	%fd84, %fd83, %fd4;
	add.f32 	%f43, %f110, %f112;
	cvt.f64.f32 	%fd85, %f43;
	{ // callseq 1, 0
	.param .b64 param0;
	st.param.f64 	[param0], %fd5;
	.param .b64 param1;
	st.param.f64 	[param1], 0d4000000000000000;
	.param .b64 retval0;
	call.uni (retval0), 
	__internal_accurate_pow, 
	(
	param0, 
	param1
	);
	ld.param.f64 	%fd86, [retval0];
	} // callseq 1
	neg.f64 	%fd88, %fd86;
	selp.f64 	%fd89, %fd88, %fd86, %p2;
	selp.f64 	%fd90, %fd6, %fd89, %p88;
	selp.f64 	%fd91, %fd90, %fd7, %p85;
	cvt.f64.f32 	%fd92, %f101;
	add.rn.f64 	%fd93, %fd92, %fd77;
	selp.f64 	%fd94, %fd93, %fd91, %p86;
	selp.f64 	%fd95, %fd94, %fd90, %p87;
	add.f64 	%fd96, %fd95, %fd95;
	mul.f64 	%fd97, %fd96, 0d3FE0000000000000;
	selp.f64 	%fd98, 0d3FF0000000000000, %fd97, %p84;
	mul.f64 	%fd99, %fd98, %fd8;
	ld.shared.f32 	%f44, [%r216+904];
	ld.shared.f32 	%f45, [%r216+1256];
	add.f32 	%f46, %f44, %f45;
	cvt.f64.f32 	%fd100, %f46;
	mul.f64 	%fd101, %fd99, %fd100;
	fma.rn.f64 	%fd102, %fd84, %fd85, %fd101;
	{ // callseq 2, 0
	.param .b64 param0;
	st.param.f64 	[param0], %fd9;
	.param .b64 param1;
	st.param.f64 	[param1], 0d4000000000000000;
	.param .b64 retval0;
	call.uni (retval0), 
	__internal_accurate_pow, 
	(
	param0, 
	param1
	);
	ld.param.f64 	%fd103, [retval0];
	} // callseq 2
	neg.f64 	%fd105, %fd103;
	selp.f64 	%fd106, %fd105, %fd103, %p3;
	selp.f64 	%fd107, %fd10, %fd106, %p83;
	selp.f64 	%fd108, %fd107, %fd11, %p80;
	cvt.f64.f32 	%fd109, %f99;
	add.rn.f64 	%fd110, %fd109, %fd77;
	selp.f64 	%fd111, %fd110, %fd108, %p81;
	selp.f64 	%fd112, %fd111, %fd107, %p82;
	add.f64 	%fd113, %fd112, %fd112;
	mul.f64 	%fd114, %fd113, 0d3FE0000000000000;
	selp.f64 	%fd115, 0d3FF0000000000000, %fd114, %p79;
	mul.f64 	%fd116, %fd115, %fd12;
	ld.shared.f32 	%f47, [%r216+1076];
	ld.shared.f32 	%f48, [%r216+1084];
	add.f32 	%f49, %f47, %f48;
	cvt.f64.f32 	%fd117, %f49;
	fma.rn.f64 	%fd118, %fd116, %fd117, %fd102;
	cvt.f64.f32 	%fd119, %f42;
	add.f64 	%fd120, %fd118, %fd119;
	cvt.rn.f32.f64 	%f50, %fd120;
	{ // callseq 3, 0
	.param .b64 param0;
	st.param.f64 	[param0], %fd1;
	.param .b64 param1;
	st.param.f64 	[param1], 0d4010000000000000;
	.param .b64 retval0;
	call.uni (retval0), 
	__internal_accurate_pow, 
	(
	param0, 
	param1
	);
	ld.param.f64 	%fd121, [retval0];
	} // callseq 3
	neg.f64 	%fd123, %fd121;
	selp.f64 	%fd124, %fd123, %fd121, %p4;
	selp.f64 	%fd125, %fd13, %fd124, %p93;
	selp.f64 	%fd126, %fd125, %fd14, %p90;
	mov.f64 	%fd127, 0d4010000000000000;
	add.rn.f64 	%fd128, %fd76, %fd127;
	selp.f64 	%fd129, %fd128, %fd126, %p91;
	selp.f64 	%fd130, %fd129, %fd125, %p78;
	add.f64 	%fd131, %fd130, %fd130;
	div.rn.f64 	%fd132, %fd131, 0d4038000000000000;
	selp.f64 	%fd133, 0d3FB5555555555555, %fd132, %p89;
	mul.f64 	%fd134, %fd133, %fd4;
	add.f32 	%f51, %f109, %f113;
	cvt.f64.f32 	%fd135, %f51;
	{ // callseq 4, 0
	.param .b64 param0;
	st.param.f64 	[param0], %fd5;
	.param .b64 param1;
	st.param.f64 	[param1], 0d4010000000000000;
	.param .b64 retval0;
	call.uni (retval0), 
	__internal_accurate_pow, 
	(
	param0, 
	param1
	);
	ld.param.f64 	%fd136, [retval0];
	} // callseq 4
	neg.f64 	%fd138, %fd136;
	selp.f64 	%fd139, %fd138, %fd136, %p5;
	selp.f64 	%fd140, %fd15, %fd139, %p88;
	selp.f64 	%fd141, %fd140, %fd16, %p85;
	add.rn.f64 	%fd142, %fd92, %fd127;
	selp.f64 	%fd143, %fd142, %fd141, %p86;
	selp.f64 	%fd144, %fd143, %fd140, %p77;
	add.f64 	%fd145, %fd144, %fd144;
	div.rn.f64 	%fd146, %fd145, 0d4038000000000000;
	selp.f64 	%fd147, 0d3FB5555555555555, %fd146, %p84;
	mul.f64 	%fd148, %fd147, %fd8;
	ld.shared.f32 	%f52, [%r216+728];
	ld.shared.f32 	%f53, [%r216+1432];
	add.f32 	%f54, %f52, %f53;
	cvt.f64.f32 	%fd149, %f54;
	mul.f64 	%fd150, %fd148, %fd149;
	fma.rn.f64 	%fd151, %fd134, %fd135, %fd150;
	{ // callseq 5, 0
	.param .b64 param0;
	st.param.f64 	[param0], %fd9;
	.param .b64 param1;
	st.param.f64 	[param1], 0d4010000000000000;
	.param .b64 retval0;
	call.uni (retval0), 
	__internal_accurate_pow, 
	(
	param0, 
	param1
	);
	ld.param.f64 	%fd152, [retval0];
	} // callseq 5
	neg.f64 	%fd154, %fd152;
	selp.f64 	%fd155, %fd154, %fd152, %p6;
	selp.f64 	%fd156, %fd17, %fd155, %p83;
	selp.f64 	%fd157, %fd156, %fd18, %p80;
	add.rn.f64 	%fd158, %fd109, %fd127;
	selp.f64 	%fd159, %fd158, %fd157, %p81;
	selp.f64 	%fd160, %fd159, %fd156, %p76;
	add.f64 	%fd161, %fd160, %fd160;
	div.rn.f64 	%fd162, %fd161, 0d4038000000000000;
	selp.f64 	%fd163, 0d3FB5555555555555, %fd162, %p79;
	mul.f64 	%fd164, %fd163, %fd12;
	ld.shared.f32 	%f55, [%r216+1072];
	ld.shared.f32 	%f56, [%r216+1088];
	add.f32 	%f57, %f55, %f56;
	cvt.f64.f32 	%fd165, %f57;
	fma.rn.f64 	%fd166, %fd164, %fd165, %fd151;
	cvt.f64.f32 	%fd167, %f50;
	add.f64 	%fd168, %fd166, %fd167;
	cvt.rn.f32.f64 	%f58, %fd168;
	{ // callseq 6, 0
	.param .b64 param0;
	st.param.f64 	[param0], %fd1;
	.param .b64 param1;
	st.param.f64 	[param1], 0d4018000000000000;
	.param .b64 retval0;
	call.uni (retval0), 
	__internal_accurate_pow, 
	(
	param0, 
	param1
	);
	ld.param.f64 	%fd169, [retval0];
	} // callseq 6
	neg.f64 	%fd171, %fd169;
	selp.f64 	%fd172, %fd171, %fd169, %p7;
	selp.f64 	%fd173, %fd19, %fd172, %p93;
	selp.f64 	%fd174, %fd173, %fd20, %p90;
	mov.f64 	%fd175, 0d4018000000000000;
	add.rn.f64 	%fd176, %fd76, %fd175;
	selp.f64 	%fd177, %fd176, %fd174, %p91;
	selp.f64 	%fd178, %fd177, %fd173, %p75;
	add.f64 	%fd179, %fd178, %fd178;
	div.rn.f64 	%fd180, %fd179, 0d4086800000000000;
	selp.f64 	%fd181, 0d3F66C16C16C16C17, %fd180, %p89;
	mul.f64 	%fd182, %fd181, %fd4;
	add.f32 	%f59, %f108, %f114;
	cvt.f64.f32 	%fd183, %f59;
	{ // callseq 7, 0
	.param .b64 param0;
	st.param.f64 	[param0], %fd5;
	.param .b64 param1;
	st.param.f64 	[param1], 0d4018000000000000;
	.param .b64 retval0;
	call.uni (retval0), 
	__internal_accurate_pow, 
	(
	param0, 
	param1
	);
	ld.param.f64 	%fd184, [retval0];
	} // callseq 7
	neg.f64 	%fd186, %fd184;
	selp.f64 	%fd187, %fd186, %fd184, %p8;
	selp.f64 	%fd188, %fd21, %fd187, %p88;
	selp.f64 	%fd189, %fd188, %fd22, %p85;
	add.rn.f64 	%fd190, %fd92, %fd175;
	selp.f64 	%fd191, %fd190, %fd189, %p86;
	selp.f64 	%fd192, %fd191, %fd188, %p74;
	add.f64 	%fd193, %fd192, %fd192;
	div.rn.f64 	%fd194, %fd193, 0d4086800000000000;
	selp.f64 	%fd195, 0d3F66C16C16C16C17, %fd194, %p84;
	mul.f64 	%fd196, %fd195, %fd8;
	ld.shared.f32 	%f60, [%r216+552];
	ld.shared.f32 	%f61, [%r216+1608];
	add.f32 	%f62, %f60, %f61;
	cvt.f64.f32 	%fd197, %f62;
	mul.f64 	%fd198, %fd196, %fd197;
	fma.rn.f64 	%fd199, %fd182, %fd183, %fd198;
	{ // callseq 8, 0
	.param .b64 param0;
	st.param.f64 	[param0], %fd9;
	.param .b64 param1;
	st.param.f64 	[param1], 0d4018000000000000;
	.param .b64 retval0;
	call.uni (retval0), 
	__internal_accurate_pow, 
	(
	param0, 
	param1
	);
	ld.param.f64 	%fd200, [retval0];
	} // callseq 8
	neg.f64 	%fd202, %fd200;
	selp.f64 	%fd203, %fd202, %fd200, %p9;
	selp.f64 	%fd204, %fd23, %fd203, %p83;
	selp.f64 	%fd205, %fd204, %fd24, %p80;
	add.rn.f64 	%fd206, %fd109, %fd175;
	selp.f64 	%fd207, %fd206, %fd205, %p81;
	selp.f64 	%fd208, %fd207, %fd204, %p73;
	add.f64 	%fd209, %fd208, %fd208;
	div.rn.f64 	%fd210, %fd209, 0d4086800000000000;
	selp.f64 	%fd211, 0d3F66C16C16C16C17, %fd210, %p79;
	mul.f64 	%fd212, %fd211, %fd12;
	ld.shared.f32 	%f63, [%r216+1068];
	ld.shared.f32 	%f64, [%r216+1092];
	add.f32 	%f65, %f63, %f64;
	cvt.f64.f32 	%fd213, %f65;
	fma.rn.f64 	%fd214, %fd212, %fd213, %fd199;
	cvt.f64.f32 	%fd215, %f58;
	add.f64 	%fd216, %fd214, %fd215;
	cvt.rn.f32.f64 	%f66, %fd216;
	{ // callseq 9, 0
	.param .b64 param0;
	st.param.f64 	[param0], %fd1;
	.param .b64 param1;
	st.param.f64 	[param1], 0d4020000000000000;
	.param .b64 retval0;
	call.uni (retval0), 
	__internal_accurate_pow, 
	(
	param0, 
	param1
	);
	ld.param.f64 	%fd217, [retval0];
	} // callseq 9
	neg.f64 	%fd219, %fd217;
	selp.f64 	%fd220, %fd219, %fd217, %p10;
	selp.f64 	%fd221, %fd25, %fd220, %p93;
	selp.f64 	%fd222, %fd221, %fd26, %p90;
	mov.f64 	%fd223, 0d4020000000000000;
	add.rn.f64 	%fd224, %fd76, %fd223;
	selp.f64 	%fd225, %fd224, %fd222, %p91;
	selp.f64 	%fd226, %fd225, %fd221, %p72;
	add.f64 	%fd227, %fd226, %fd226;
	div.rn.f64 	%fd228, %fd227, 0d40E3B00000000000;
	selp.f64 	%fd229, 0d3F0A01A01A01A01A, %fd228, %p89;
	mul.f64 	%fd230, %fd229, %fd4;
	add.f32 	%f67, %f107, %f115;
	cvt.f64.f32 	%fd231, %f67;
	{ // callseq 10, 0
	.param .b64 param0;
	st.param.f64 	[param0], %fd5;
	.param .b64 param1;
	st.param.f64 	[param1], 0d4020000000000000;
	.param .b64 retval0;
	call.uni (retval0), 
	__internal_accurate_pow, 
	(
	param0, 
	param1
	);
	ld.param.f64 	%fd232, [retval0];
	} // callseq 10
	neg.f64 	%fd234, %fd232;
	selp.f64 	%fd235, %fd234, %fd232, %p11;
	selp.f64 	%fd236, %fd27, %fd235, %p88;
	selp.f64 	%fd237, %fd236, %fd28, %p85;
	add.rn.f64 	%fd238, %fd92, %fd223;
	selp.f64 	%fd239, %fd238, %fd237, %p86;
	selp.f64 	%fd240, %fd239, %fd236, %p71;
	add.f64 	%fd241, %fd240, %fd240;
	div.rn.f64 	%fd242, %fd241, 0d40E3B00000000000;
	selp.f64 	%fd243, 0d3F0A01A01A01A01A, %fd242, %p84;
	mul.f64 	%fd244, %fd243, %fd8;
	ld.shared.f32 	%f68, [%r216+376];
	ld.shared.f32 	%f69, [%r216+1784];
	add.f32 	%f70, %f68, %f69;
	cvt.f64.f32 	%fd245, %f70;
	mul.f64 	%fd246, %fd244, %fd245;
	fma.rn.f64 	%fd247, %fd230, %fd231, %fd246;
	{ // callseq 11, 0
	.param .b64 param0;
	st.param.f64 	[param0], %fd9;
	.param .b64 param1;
	st.param.f64 	[param1], 0d4020000000000000;
	.param .b64 retval0;
	call.uni (retval0), 
	__internal_accurate_pow, 
	(
	param0, 
	param1
	);
	ld.param.f64 	%fd248, [retval0];
	} // callseq 11
	neg.f64 	%fd250, %fd248;
	selp.f64 	%fd251, %fd250, %fd248, %p12;
	selp.f64 	%fd252, %fd29, %fd251, %p83;
	selp.f64 	%fd253, %fd252, %fd30, %p80;
	add.rn.f64 	%fd254, %fd109, %fd223;
	selp.f64 	%fd255, %fd254, %fd253, %p81;
	selp.f64 	%fd256, %fd255, %fd252, %p70;
	add.f64 	%fd257, %fd256, %fd256;
	div.rn.f64 	%fd258, %fd257, 0d40E3B00000000000;
	selp.f64 	%fd259, 0d3F0A01A01A01A01A, %fd258, %p79;
	mul.f64 	%fd260, %fd259, %fd12;
	ld.shared.f32 	%f71, [%r216+1064];
	ld.shared.f32 	%f72, [%r216+1096];
	add.f32 	%f73, %f71, %f72;
	cvt.f64.f32 	%fd261, %f73;
	fma.rn.f64 	%fd262, %fd260, %fd261, %fd247;
	cvt.f64.f32 	%fd263, %f66;
	add.f64 	%fd264, %fd262, %fd263;
	cvt.rn.f32.f64 	%f74, %fd264;
	{ // callseq 12, 0
	.param .b64 param0;
	st.param.f64 	[param0], %fd1;
	.param .b64 param1;
	st.param.f64 	[param1], 0d4024000000000000;
	.param .b64 retval0;
	call.uni (retval0), 
	__internal_accurate_pow, 
	(
	param0, 
	param1
	);
	ld.param.f64 	%fd265, [retval0];
	} // callseq 12
	neg.f64 	%fd267, %fd265;
	selp.f64 	%fd268, %fd267, %fd265, %p13;
	selp.f64 	%fd269, %fd31, %fd268, %p93;
	selp.f64 	%fd270, %fd269, %fd32, %p90;
	mov.f64 	%fd271, 0d4024000000000000;
	add.rn.f64 	%fd272, %fd76, %fd271;
	selp.f64 	%fd273, %fd272, %fd270, %p91;
	selp.f64 	%fd274, %fd273, %fd269, %p69;
	add.f64 	%fd275, %fd274, %fd274;
	div.rn.f64 	%fd276, %fd275, 0d414BAF8000000000;
	selp.f64 	%fd277, 0d3EA27E4FB7789F5C, %fd276, %p89;
	mul.f64 	%fd278, %fd277, %fd4;
	add.f32 	%f75, %f106, %f13;
	cvt.f64.f32 	%fd279, %f75;
	{ // callseq 13, 0
	.param .b64 param0;
	st.param.f64 	[param0], %fd5;
	.param .b64 param1;
	st.param.f64 	[param1], 0d4024000000000000;
	.param .b64 retval0;
	call.uni (retval0), 
	__internal_accurate_pow, 
	(
	param0, 
	param1
	);
	ld.param.f64 	%fd280, [retval0];
	} // callseq 13
	neg.f64 	%fd282, %fd280;
	selp.f64 	%fd283, %fd282, %fd280, %p14;
	selp.f64 	%fd284, %fd33, %fd283, %p88;
	selp.f64 	%fd285, %fd284, %fd34, %p85;
	add.rn.f64 	%fd286, %fd92, %fd271;
	selp.f64 	%fd287, %fd286, %fd285, %p86;
	selp.f64 	%fd288, %fd287, %fd284, %p68;
	add.f64 	%fd289, %fd288, %fd288;
	div.rn.f64 	%fd290, %fd289, 0d414BAF8000000000;
	selp.f64 	%fd291, 0d3EA27E4FB7789F5C, %fd290, %p84;
	mul.f64 	%fd292, %fd291, %fd8;
	ld.shared.f32 	%f76, [%r216+200];
	ld.shared.f32 	%f77, [%r216+1960];
	add.f32 	%f78, %f76, %f77;
	cvt.f64.f32 	%fd293, %f78;
	mul.f64 	%fd294, %fd292, %fd293;
	fma.rn.f64 	%fd295, %fd278, %fd279, %fd294;
	{ // callseq 14, 0
	.param .b64 param0;
	st.param.f64 	[param0], %fd9;
	.param .b64 param1;
	st.param.f64 	[param1], 0d4024000000000000;
	.param .b64 retval0;
	call.uni (retval0), 
	__internal_accurate_pow, 
	(
	param0, 
	param1
	);
	ld.param.f64 	%fd296, [retval0];
	} // callseq 14
	neg.f64 	%fd298, %fd296;
	selp.f64 	%fd299, %fd298, %fd296, %p15;
	selp.f64 	%fd300, %fd35, %fd299, %p83;
	selp.f64 	%fd301, %fd300, %fd36, %p80;
	add.rn.f64 	%fd302, %fd109, %fd271;
	selp.f64 	%fd303, %fd302, %fd301, %p81;
	selp.f64 	%fd304, %fd303, %fd300, %p67;
	add.f64 	%fd305, %fd304, %fd304;
	div.rn.f64 	%fd306, %fd305, 0d414BAF8000000000;
	selp.f64 	%fd307, 0d3EA27E4FB7789F5C, %fd306, %p79;
	mul.f64 	%fd308, %fd307, %fd12;
	ld.shared.f32 	%f79, [%r216+1060];
	ld.shared.f32 	%f80, [%r216+1100];
	add.f32 	%f81, %f79, %f80;
	cvt.f64.f32 	%fd309, %f81;
	fma.rn.f64 	%fd310, %fd308, %fd309, %fd295;
	cvt.f64.f32 	%fd311, %f74;
	add.f64 	%fd312, %fd310, %fd311;
	cvt.rn.f32.f64 	%f82, %fd312;
	{ // callseq 15, 0
	.param .b64 param0;
	st.param.f64 	[param0], %fd1;
	.param .b64 param1;
	st.param.f64 	[param1], 0d4028000000000000;
	.param .b64 retval0;
	call.uni (retval0), 
	__internal_accurate_pow, 
	(
	param0, 
	param1
	);
	ld.param.f64 	%fd313, [retval0];
	} // callseq 15
	neg.f64 	%fd315, %fd313;
	selp.f64 	%fd316, %fd315, %fd313, %p16;
	selp.f64 	%fd317, %fd37, %fd316, %p93;
	selp.f64 	%fd318, %fd317, %fd38, %p90;
	mov.f64 	%fd319, 0d4028000000000000;
	add.rn.f64 	%fd320, %fd76, %fd319;
	selp.f64 	%fd321, %fd320, %fd318, %p91;
	selp.f64 	%fd322, %fd321, %fd317, %p66;
	add.f64 	%fd323, %fd322, %fd322;
	div.rn.f64 	%fd324, %fd323, 0d41BC8CFC00000000;
	selp.f64 	%fd325, 0d3E31EED8EFF8D898, %fd324, %p89;
	mul.f64 	%fd326, %fd325, %fd4;
	add.f32 	%f83, %f116, %f105;
	cvt.f64.f32 	%fd327, %f83;
	{ // callseq 16, 0
	.param .b64 param0;
	st.param.f64 	[param0], %fd5;
	.param .b64 param1;
	st.param.f64 	[param1], 0d4028000000000000;
	.param .b64 retval0;
	call.uni (retval0), 
	__internal_accurate_pow, 
	(
	param0, 
	param1
	);
	ld.param.f64 	%fd328, [retval0];
	} // callseq 16
	neg.f64 	%fd330, %fd328;
	selp.f64 	%fd331, %fd330, %fd328, %p17;
	selp.f64 	%fd332, %fd39, %fd331, %p88;
	selp.f64 	%fd333, %fd332, %fd40, %p85;
	add.rn.f64 	%fd334, %fd92, %fd319;
	selp.f64 	%fd335, %fd334, %fd333, %p86;
	selp.f64 	%fd336, %fd335, %fd332, %p65;
	add.f64 	%fd337, %fd336, %fd336;
	div.rn.f64 	%fd338, %fd337, 0d41BC8CFC00000000;
	selp.f64 	%fd339, 0d3E31EED8EFF8D898, %fd338, %p84;
	mul.f64 	%fd340, %fd339, %fd8;
	ld.shared.f32 	%f84, [%r216+24];
	ld.shared.f32 	%f85, [%r216+2136];
	add.f32 	%f86, %f84, %f85;
	cvt.f64.f32 	%fd341, %f86;
	mul.f64 	%fd342, %fd340, %fd341;
	fma.rn.f64 	%fd343, %fd326, %fd327, %fd342;
	{ // callseq 17, 0
	.param .b64 param0;
	st.param.f64 	[param0], %fd9;
	.param .b64 param1;
	st.param.f64 	[param1], 0d4028000000000000;
	.param .b64 retval0;
	call.uni (retval0), 
	__internal_accurate_pow, 
	(
	param0, 
	param1
	);
	ld.param.f64 	%fd344, [retval0];
	} // callseq 17
	neg.f64 	%fd346, %fd344;
	selp.f64 	%fd347, %fd346, %fd344, %p18;
	selp.f64 	%fd348, %fd41, %fd347, %p83;
	selp.f64 	%fd349, %fd348, %fd42, %p80;
	add.rn.f64 	%fd350, %fd109, %fd319;
	selp.f64 	%fd351, %fd350, %fd349, %p81;
	selp.f64 	%fd352, %fd351, %fd348, %p64;
	add.f64 	%fd353, %fd352, %fd352;
	div.rn.f64 	%fd354, %fd353, 0d41BC8CFC00000000;
	selp.f64 	%fd355, 0d3E31EED8EFF8D898, %fd354, %p79;
	mul.f64 	%fd356, %fd355, %fd12;
	ld.shared.f32 	%f87, [%r216+1056];
	ld.shared.f32 	%f88, [%r216+1104];
	add.f32 	%f89, %f87, %f88;
	cvt.f64.f32 	%fd357, %f89;
	fma.rn.f64 	%fd358, %fd356, %fd357, %fd343;
	cvt.f64.f32 	%fd359, %f82;
	add.f64 	%fd360, %fd358, %fd359;
	cvt.rn.f32.f64 	%f90, %fd360;
	add.f32 	%f91, %f111, %f111;
	ld.global.f32 	%f92, [%rd32];
	sub.f32 	%f93, %f91, %f92;
	cvta.to.global.u64 	%rd33, %rd40;
	add.s64 	%rd34, %rd33, %rd30;
	ld.global.nc.f32 	%f94, [%rd34];
	fma.rn.f32 	%f95, %f94, %f90, %f93;
	st.global.f32 	[%rd32], %f95;
	mul.lo.s32 	%r217, %r37, %r223;
	add.s32 	%r230, %r230, %r217;
	add.s32 	%r229, %r229, %r217;
	add.s32 	%r228, %r228, %r217;
	add.s32 	%r227, %r227, %r217;
	add.s32 	%r226, %r226, 1;
	setp.ne.s32 	%p94, %r226, -12;
	mov.f32 	%f116, %f13;
	@%p94 bra 	$L__BB1_3;
$L__BB1_8:
	// begin inline asm
	mov.u64 	%rd35, %clock64;
	// end inline asm
	sub.s64 	%rd36, %rd35, %rd5;
	cvt.rn.f32.s64 	%f96, %rd36;
	cvt.f64.f32 	%fd361, %f96;
	mul.f64 	%fd362, %fd361, 0d408F400000000000;
	div.rn.f64 	%fd363, %fd362, 0d412E848000000000;
	cvt.rn.f32.f64 	%f97, %fd363;
	mov.u32 	%r218, %ctaid.x;
	mov.u32 	%r219, %ntid.x;
	mov.u32 	%r220, %tid.x;
	mad.lo.s32 	%r221, %r218, %r219, %r220;
	mul.wide.s32 	%rd37, %r221, 4;
	mov.u64 	%rd38, Leapfrog_time;
	add.s64 	%rd39, %rd38, %rd37;
	st.global.f32 	[%rd39], %f97;
	ret;

}
	// .globl	_Z23CrankNicolson_3D_SolverifififfPfS_S_
.visible .entry _Z23CrankNicolson_3D_SolverifififfPfS_S_(
	.param .u32 _Z23CrankNicolson_3D_SolverifififfPfS_S__param_0,
	.param .f32 _Z23CrankNicolson_3D_SolverifififfPfS_S__param_1,
	.param .u32 _Z23CrankNicolson_3D_SolverifififfPfS_S__param_2,
	.param .f32 _Z23CrankNicolson_3D_SolverifififfPfS_S__param_3,
	.param .u32 _Z23CrankNicolson_3D_SolverifififfPfS_S__param_4,
	.param .f32 _Z23CrankNicolson_3D_SolverifififfPfS_S__param_5,
	.param .f32 _Z23CrankNicolson_3D_SolverifififfPfS_S__param_6,
	.param .u64 .ptr .align 1 _Z23CrankNicolson_3D_SolverifififfPfS_S__param_7,
	.param .u64 .ptr .align 1 _Z23CrankNicolson_3D_SolverifififfPfS_S__param_8,
	.param .u64 .ptr .align 1 _Z23CrankNicolson_3D_SolverifififfPfS_S__param_9
)
{
	.reg .pred 	%p<112>;
	.reg .b32 	%r<266>;
	.reg .b32 	%f<131>;
	.reg .b64 	%rd<48>;
	.reg .b64 	%fd<505>;
	// demoted variable
	.shared .align 4 .b8 _ZZ23CrankNicolson_3D_SolverifififfPfS_S_E6s_data[7744];
	ld.param.u32 	%r40, [_Z23CrankNicolson_3D_SolverifififfPfS_S__param_0];
	ld.param.u32 	%r43, [_Z23CrankNicolson_3D_SolverifififfPfS_S__param_2];
	// begin inline asm
	mov.u64 	%rd5, %clock64;
	// end inline asm
	mov.u32 	%r44, %ntid.x;
	mov.u32 	%r45, %ctaid.x;
	mov.u32 	%r46, %tid.x;
	mad.lo.s32 	%r47, %r44, %r45, %r46;
	mov.u32 	%r48, %ntid.y;
	mov.u32 	%r49, %ctaid.y;
	mov.u32 	%r50, %tid.y;
	mad.lo.s32 	%r51, %r48, %r49, %r50;
	add.s32 	%r53, %r40, -12;
	setp.ge.s32 	%p25, %r47, %r53;
	add.s32 	%r54, %r43, -12;
	setp.ge.s32 	%p26, %r51, %r54;
	or.pred  	%p27, %p25, %p26;
	@%p27 bra 	$L__BB2_8;
	ld.param.u32 	%r259, [_Z23CrankNicolson_3D_SolverifififfPfS_S__param_4];
	setp.lt.s32 	%p28, %r259, 13;
	@%p28 bra 	$L__BB2_8;
	ld.param.u64 	%rd43, [_Z23CrankNicolson_3D_SolverifififfPfS_S__param_8];
	ld.param.f32 	%f117, [_Z23CrankNicolson_3D_SolverifififfPfS_S__param_6];
	ld.param.f32 	%f115, [_Z23CrankNicolson_3D_SolverifififfPfS_S__param_5];
	ld.param.u32 	%r260, [_Z23CrankNicolson_3D_SolverifififfPfS_S__param_4];
	ld.param.f32 	%f113, [_Z23CrankNicolson_3D_SolverifififfPfS_S__param_3];
	ld.param.f32 	%f111, [_Z23CrankNicolson_3D_SolverifififfPfS_S__param_1];
	ld.param.u32 	%r257, [_Z23CrankNicolson_3D_SolverifififfPfS_S__param_0];
	mov.u32 	%r55, %ntid.x;
	mov.u32 	%r56, %ctaid.x;
	mov.u32 	%r57, %tid.x;
	mad.lo.s32 	%r58, %r55, %r56, %r57;
	add.s32 	%r59, %r58, 6;
	mov.u32 	%r60, %ntid.y;
	mov.u32 	%r61, %ctaid.y;
	mov.u32 	%r62, %tid.y;
	mad.lo.s32 	%r63, %r60, %r61, %r62;
	add.s32 	%r64, %r63, 6;
	mad.lo.s32 	%r65, %r64, %r257, %r59;
	cvta.to.global.u64 	%rd6, %rd43;
	mul.wide.s32 	%rd7, %r65, 4;
	add.s64 	%rd8, %rd6, %rd7;
	mul.lo.s32 	%r66, %r43, %r257;
	mul.wide.s32 	%rd9, %r66, 4;
	add.s64 	%rd10, %rd8, %rd9;
	add.s64 	%rd11, %rd10, %rd9;
	add.s64 	%rd12, %rd11, %rd9;
	add.s64 	%rd13, %rd12, %rd9;
	add.s64 	%rd14, %rd13, %rd9;
	add.s64 	%rd15, %rd14, %rd9;
	add.s64 	%rd16, %rd15, %rd9;
	add.s64 	%rd17, %rd16, %rd9;
	add.s64 	%rd18, %rd17, %rd9;
	add.s64 	%rd19, %rd18, %rd9;
	mul.f32 	%f31, %f117, %f117;
	mul.f32 	%f32, %f111, %f111;
	div.rn.f32 	%f33, %f31, %f32;
	mul.f32 	%f34, %f33, 0f3F000000;
	mul.f32 	%f35, %f113, %f113;
	div.rn.f32 	%f36, %f31, %f35;
	mul.f32 	%f37, %f36, 0f3F000000;
	mul.f32 	%f38, %f115, %f115;
	div.rn.f32 	%f39, %f31, %f38;
	mul.f32 	%f40, %f39, 0f3F000000;
	add.s64 	%rd20, %rd19, %rd9;
	ld.global.nc.f32 	%f119, [%rd20];
	ld.global.nc.f32 	%f120, [%rd19];
	ld.global.nc.f32 	%f121, [%rd18];
	ld.global.nc.f32 	%f122, [%rd17];
	ld.global.nc.f32 	%f123, [%rd16];
	ld.global.nc.f32 	%f124, [%rd15];
	ld.global.nc.f32 	%f125, [%rd14];
	ld.global.nc.f32 	%f126, [%rd13];
	ld.global.nc.f32 	%f127, [%rd12];
	ld.global.nc.f32 	%f128, [%rd11];
	ld.global.nc.f32 	%f129, [%rd10];
	ld.global.nc.f32 	%f130, [%rd8];
	mul.f32 	%f41, %f113, %f37;
	fma.rn.f32 	%f42, %f111, %f34, %f41;
	fma.rn.f32 	%f43, %f115, %f40, %f42;
	add.f32 	%f44, %f111, %f117;
	add.f32 	%f45, %f113, %f117;
	mul.f32 	%f46, %f45, %f37;
	fma.rn.f32 	%f47, %f44, %f34, %f46;
	add.f32 	%f48, %f115, %f117;
	fma.rn.f32 	%f49, %f48, %f40, %f47;
	add.f32 	%f13, %f43, %f49;
	cvt.f64.f32 	%fd56, %f115;
	{
	.reg .b32 %temp; 
	mov.b64 	{%temp, %r67}, %fd56;
	}
	mov.f64 	%fd57, 0d4000000000000000;
	{
	.reg .b32 %temp; 
	mov.b64 	{%temp, %r68}, %fd57;
	}
	and.b32  	%r69, %r68, 2146435072;
	setp.eq.s32 	%p29, %r69, 1062207488;
	abs.f64 	%fd1, %fd56;
	setp.lt.s32 	%p31, %r67, 0;
	and.pred  	%p1, %p31, %p29;
	selp.b32 	%r70, %r67, 0, %p29;
	setp.lt.s32 	%p32, %r68, 0;
	or.b32  	%r71, %r70, 2146435072;
	selp.b32 	%r72, %r71, %r70, %p32;
	mov.b32 	%r73, 0;
	mov.b64 	%fd2, {%r73, %r72};
	add.f64 	%fd58, %fd56, 0d4000000000000000;
	{
	.reg .b32 %temp; 
	mov.b64 	{%temp, %r74}, %fd58;
	}
	and.b32  	%r1, %r74, 2146435072;
	selp.b32 	%r75, 0, 2146435072, %p32;
	and.b32  	%r76, %r68, 2147483647;
	setp.ne.s32 	%p33, %r76, 1071644672;
	and.pred  	%p34, %p29, %p33;
	or.b32  	%r77, %r75, -2147483648;
	selp.b32 	%r78, %r77, %r75, %p34;
	selp.b32 	%r79, %r78, %r75, %p31;
	mov.b64 	%fd3, {%r73, %r79};
	cvt.f64.f32 	%fd59, %f117;
	{
	.reg .b32 %temp; 
	mov.b64 	{%temp, %r80}, %fd59;
	}
	abs.f64 	%fd4, %fd59;
	setp.lt.s32 	%p36, %r80, 0;
	and.pred  	%p2, %p36, %p29;
	selp.b32 	%r81, %r80, 0, %p29;
	or.b32  	%r82, %r81, 2146435072;
	selp.b32 	%r83, %r82, %r81, %p32;
	mov.b64 	%fd5, {%r73, %r83};
	add.f64 	%fd60, %fd59, 0d4000000000000000;
	{
	.reg .b32 %temp; 
	mov.b64 	{%temp, %r84}, %fd60;
	}
	and.b32  	%r2, %r84, 2146435072;
	selp.b32 	%r85, %r78, %r75, %p36;
	mov.b64 	%fd6, {%r73, %r85};
	add.f32 	%f50, %f40, %f40;
	cvt.f64.f32 	%fd7, %f50;
	cvt.f64.f32 	%fd61, %f113;
	{
	.reg .b32 %temp; 
	mov.b64 	{%temp, %r86}, %fd61;
	}
	abs.f64 	%fd8, %fd61;
	setp.lt.s32 	%p37, %r86, 0;
	and.pred  	%p3, %p37, %p29;
	selp.b32 	%r87, %r86, 0, %p29;
	or.b32  	%r88, %r87, 2146435072;
	selp.b32 	%r89, %r88, %r87, %p32;
	mov.b64 	%fd9, {%r73, %r89};
	add.f64 	%fd62, %fd61, 0d4000000000000000;
	{
	.reg .b32 %temp; 
	mov.b64 	{%temp, %r90}, %fd62;
	}
	and.b32  	%r3, %r90, 2146435072;
	selp.b32 	%r91, %r78, %r75, %p37;
	mov.b64 	%fd10, {%r73, %r91};
	cvt.f64.f32 	%fd11, %f37;
	cvt.f64.f32 	%fd63, %f111;
	{
	.reg .b32 %temp; 
	mov.b64 	{%temp, %r92}, %fd63;
	}
	abs.f64 	%fd12, %fd63;
	setp.lt.s32 	%p38, %r92, 0;
	and.pred  	%p4, %p38, %p29;
	selp.b32 	%r93, %r92, 0, %p29;
	or.b32  	%r94, %r93, 2146435072;
	selp.b32 	%r95, %r94, %r93, %p32;
	mov.b64 	%fd13, {%r73, %r95};
	add.f64 	%fd64, %fd63, 0d4000000000000000;
	{
	.reg .b32 %temp; 
	mov.b64 	{%temp, %r96}, %fd64;
	}
	and.b32  	%r4, %r96, 2146435072;
	selp.b32 	%r97, %r78, %r75, %p38;
	mov.b64 	%fd14, {%r73, %r97};
	cvt.f64.f32 	%fd15, %f34;
	mov.f64 	%fd65, 0d4010000000000000;
	{
	.reg .b32 %temp; 
	mov.b64 	{%temp, %r98}, %fd65;
	}
	and.b32  	%r99, %r98, 2146435072;
	setp.eq.s32 	%p39, %r99, 1072693248;
	and.pred  	%p5, %p31, %p39;
	selp.b32 	%r100, %r67, 0, %p39;
	setp.lt.s32 	%p41, %r98, 0;
	or.b32  	%r101, %r100, 2146435072;
	selp.b32 	%r102, %r101, %r100, %p41;
	mov.b64 	%fd16, {%r73, %r102};
	add.f64 	%fd66, %fd56, 0d4010000000000000;
	{
	.reg .b32 %temp; 
	mov.b64 	{%temp, %r103}, %fd66;
	}
	and.b32  	%r5, %r103, 2146435072;
	selp.b32 	%r104, 0, 2146435072, %p41;
	and.b32  	%r105, %r98, 2147483647;
	setp.ne.s32 	%p42, %r105, 1071644672;
	and.pred  	%p43, %p39, %p42;
	or.b32  	%r106, %r104, -2147483648;
	selp.b32 	%r107, %r106, %r104, %p43;
	selp.b32 	%r108, %r107, %r104, %p31;
	mov.b64 	%fd17, {%r73, %r108};
	and.pred  	%p6, %p36, %p39;
	selp.b32 	%r109, %r80, 0, %p39;
	or.b32  	%r110, %r109, 2146435072;
	selp.b32 	%r111, %r110, %r109, %p41;
	mov.b64 	%fd18, {%r73, %r111};
	add.f64 	%fd67, %fd59, 0d4010000000000000;
	{
	.reg .b32 %temp; 
	mov.b64 	{%temp, %r112}, %fd67;
	}
	and.b32  	%r6, %r112, 2146435072;
	selp.b32 	%r113, %r107, %r104, %p36;
	mov.b64 	%fd19, {%r73, %r113};
	and.pred  	%p7, %p37, %p39;
	selp.b32 	%r114, %r86, 0, %p39;
	or.b32  	%r115, %r114, 2146435072;
	selp.b32 	%r116, %r115, %r114, %p41;
	mov.b64 	%fd20, {%r73, %r116};
	add.f64 	%fd68, %fd61, 0d4010000000000000;
	{
	.reg .b32 %temp; 
	mov.b64 	{%temp, %r117}, %fd68;
	}
	and.b32  	%r7, %r117, 2146435072;
	selp.b32 	%r118, %r107, %r104, %p37;
	mov.b64 	%fd21, {%r73, %r118};
	and.pred  	%p8, %p38, %p39;
	selp.b32 	%r119, %r92, 0, %p39;
	or.b32  	%r120, %r119, 2146435072;
	selp.b32 	%r121, %r120, %r119, %p41;
	mov.b64 	%fd22, {%r73, %r121};
	add.f64 	%fd69, %fd63, 0d4010000000000000;
	{
	.reg .b32 %temp; 
	mov.b64 	{%temp, %r122}, %fd69;
	}
	and.b32  	%r8, %r122, 2146435072;
	selp.b32 	%r123, %r107, %r104, %p38;
	mov.b64 	%fd23, {%r73, %r123};
	mov.f64 	%fd70, 0d4018000000000000;
	{
	.reg .b32 %temp; 
	mov.b64 	{%temp, %r124}, %fd70;
	}
	and.b32  	%r125, %r124, 2146435072;
	setp.eq.s32 	%p45, %r125, 1073741824;
	and.pred  	%p9, %p31, %p45;
	selp.b32 	%r126, %r67, 0, %p45;
	setp.lt.s32 	%p47, %r124, 0;
	or.b32  	%r127, %r126, 2146435072;
	selp.b32 	%r128, %r127, %r126, %p47;
	mov.b64 	%fd24, {%r73, %r128};
	add.f64 	%fd71, %fd56, 0d4018000000000000;
	{
	.reg .b32 %temp; 
	mov.b64 	{%temp, %r129}, %fd71;
	}
	and.b32  	%r9, %r129, 2146435072;
	selp.b32 	%r130, 0, 2146435072, %p47;
	and.b32  	%r131, %r124, 2147483647;
	setp.ne.s32 	%p48, %r131, 1071644672;
	and.pred  	%p49, %p45, %p48;
	or.b32  	%r132, %r130, -2147483648;
	selp.b32 	%r133, %r132, %r130, %p49;
	selp.b32 	%r134, %r133, %r130, %p31;
	mov.b64 	%fd25, {%r73, %r134};
	and.pred  	%p10, %p36, %p45;
	selp.b32 	%r135, %r80, 0, %p45;
	or.b32  	%r136, %r135, 2146435072;
	selp.b32 	%r137, %r136, %r135, %p47;
	mov.b64 	%fd26, {%r73, %r137};
	add.f64 	%fd72, %fd59, 0d4018000000000000;
	{
	.reg .b32 %temp; 
	mov.b64 	{%temp, %r138}, %fd72;
	}
	and.b32  	%r10, %r138, 2146435072;
	selp.b32 	%r139, %r133, %r130, %p36;
	mov.b64 	%fd27, {%r73, %r139};
	and.pred  	%p11, %p37, %p45;
	selp.b32 	%r140, %r86, 0, %p45;
	or.b32  	%r141, %r140, 2146435072;
	selp.b32 	%r142, %r141, %r140, %p47;
	mov.b64 	%fd28, {%r73, %r142};
	add.f64 	%fd73, %fd61, 0d4018000000000000;
	{
	.reg .b32 %temp; 
	mov.b64 	{%temp, %r143}, %fd73;
	}
	and.b32  	%r11, %r143, 2146435072;
	selp.b32 	%r144, %r133, %r130, %p37;
	mov.b64 	%fd29, {%r73, %r144};
	and.pred  	%p12, %p38, %p45;
	selp.b32 	%r145, %r92, 0, %p45;
	or.b32  	%r146, %r145, 2146435072;
	selp.b32 	%r147, %r146, %r145, %p47;
	mov.b64 	%fd30, {%r73, %r147};
	add.f64 	%fd74, %fd63, 0d4018000000000000;
	{
	.reg .b32 %temp; 
	mov.b64 	{%temp, %r148}, %fd74;
	}
	and.b32  	%r12, %r148, 2146435072;
	selp.b32 	%r149, %r133, %r130, %p38;
	mov.b64 	%fd31, {%r73, %r149};
	mov.f64 	%fd75, 0d4020000000000000;
	{
	.reg .b32 %temp; 
	mov.b64 	{%temp, %r150}, %fd75;
	}
	and.b32  	%r151, %r150, 2146435072;
	setp.eq.s32 	%p51, %r151, 1071644672;
	and.pred  	%p13, %p31, %p51;
	selp.b32 	%r152, %r67, 0, %p51;
	setp.lt.s32 	%p53, %r150, 0;
	or.b32  	%r153, %r152, 2146435072;
	selp.b32 	%r154, %r153, %r152, %p53;
	mov.b64 	%fd32, {%r73, %r154};
	add.f64 	%fd76, %fd56, 0d4020000000000000;
	{
	.reg .b32 %temp; 
	mov.b64 	{%temp, %r155}, %fd76;
	}
	and.b32  	%r13, %r155, 2146435072;
	selp.b32 	%r156, 0, 2146435072, %p53;
	and.b32  	%r157, %r150, 2147483647;
	setp.ne.s32 	%p54, %r157, 1071644672;
	and.pred  	%p55, %p51, %p54;
	or.b32  	%r158, %r156, -2147483648;
	selp.b32 	%r159, %r158, %r156, %p55;
	selp.b32 	%r160, %r159, %r156, %p31;
	mov.b64 	%fd33, {%r73, %r160};
	and.pred  	%p14, %p36, %p51;
	selp.b32 	%r161, %r80, 0, %p51;
	or.b32  	%r162, %r161, 2146435072;
	selp.b32 	%r163, %r162, %r161, %p53;
	mov.b64 	%fd34, {%r73, %r163};
	add.f64 	%fd77, %fd59, 0d4020000000000000;
	{
	.reg .b32 %temp; 
	mov.b64 	{%temp, %r164}, %fd77;
	}
	and.b32  	%r14, %r164, 2146435072;
	selp.b32 	%r165, %r159, %r156, %p36;
	mov.b64 	%fd35, {%r73, %r165};
	and.pred  	%p15, %p37, %p51;
	selp.b32 	%r166, %r86, 0, %p51;
	or.b32  	%r167, %r166, 2146435072;
	selp.b32 	%r168, %r167, %r166, %p53;
	mov.b64 	%fd36, {%r73, %r168};
	add.f64 	%fd78, %fd61, 0d4020000000000000;
	{
	.reg .b32 %temp; 
	mov.b64 	{%temp, %r169}, %fd78;
	}
	and.b32  	%r15, %r169, 2146435072;
	selp.b32 	%r170, %r159, %r156, %p37;
	mov.b64 	%fd37, {%r73, %r170};
	and.pred  	%p16, %p38, %p51;
	selp.b32 	%r171, %r92, 0, %p51;
	or.b32  	%r172, %r171, 2146435072;
	selp.b32 	%r173, %r172, %r171, %p53;
	mov.b64 	%fd38, {%r73, %r173};
	add.f64 	%fd79, %fd63, 0d4020000000000000;
	{
	.reg .b32 %temp; 
	mov.b64 	{%temp, %r174}, %fd79;
	}
	and.b32  	%r16, %r174, 2146435072;
	selp.b32 	%r175, %r159, %r156, %p38;
	mov.b64 	%fd39, {%r73, %r175};
	mov.f64 	%fd80, 0d4024000000000000;
	{
	.reg .b32 %temp; 
	mov.b64 	{%temp, %r176}, %fd80;
	}
	and.b32  	%r177, %r176, 2146435072;
	setp.eq.s32 	%p57, %r177, 1074790400;
	and.pred  	%p17, %p31, %p57;
	selp.b32 	%r178, %r67, 0, %p57;
	setp.lt.s32 	%p59, %r176, 0;
	or.b32  	%r179, %r178, 2146435072;
	selp.b32 	%r180, %r179, %r178, %p59;
	mov.b64 	%fd40, {%r73, %r180};
	add.f64 	%fd81, %fd56, 0d4024000000000000;
	{
	.reg .b32 %temp; 
	mov.b64 	{%temp, %r181}, %fd81;
	}
	and.b32  	%r17, %r181, 2146435072;
	selp.b32 	%r182, 0, 2146435072, %p59;
	and.b32  	%r183, %r176, 2147483647;
	setp.ne.s32 	%p60, %r183, 1071644672;
	and.pred  	%p61, %p57, %p60;
	or.b32  	%r184, %r182, -2147483648;
	selp.b32 	%r185, %r184, %r182, %p61;
	selp.b32 	%r186, %r185, %r182, %p31;
	mov.b64 	%fd41, {%r73, %r186};
	and.pred  	%p18, %p36, %p57;
	selp.b32 	%r187, %r80, 0, %p57;
	or.b32  	%r188, %r187, 2146435072;
	selp.b32 	%r189, %r188, %r187, %p59;
	mov.b64 	%fd42, {%r73, %r189};
	add.f64 	%fd82, %fd59, 0d4024000000000000;
	{
	.reg .b32 %temp; 
	mov.b64 	{%temp, %r190}, %fd82;
	}
	and.b32  	%r18, %r190, 2146435072;
	selp.b32 	%r191, %r185, %r182, %p36;
	mov.b64 	%fd43, {%r73, %r191};
	and.pred  	%p19, %p37, %p57;
	selp.b32 	%r192, %r86, 0, %p57;
	or.b32  	%r193, %r192, 2146435072;
	selp.b32 	%r194, %r193, %r192, %p59;
	mov.b64 	%fd44, {%r73, %r194};
	add.f64 	%fd83, %fd61, 0d4024000000000000;
	{
	.reg .b32 %temp; 
	mov.b64 	{%temp, %r195}, %fd83;
	}
	and.b32  	%r19, %r195, 2146435072;
	selp.b32 	%r196, %r185, %r182, %p37;
	mov.b64 	%fd45, {%r73, %r196};
	and.pred  	%p20, %p38, %p57;
	selp.b32 	%r197, %r92, 0, %p57;
	or.b32  	%r198, %r197, 2146435072;
	selp.b32 	%r199, %r198, %r197, %p59;
	mov.b64 	%fd46, {%r73, %r199};
	add.f64 	%fd84, %fd63, 0d4024000000000000;
	{
	.reg .b32 %temp; 
	mov.b64 	{%temp, %r200}, %fd84;
	}
	and.b32  	%r20, %r200, 2146435072;
	selp.b32 	%r201, %r185, %r182, %p38;
	mov.b64 	%fd47, {%r73, %r201};
	mov.f64 	%fd85, 0d4028000000000000;
	{
	.reg .b32 %temp; 
	mov.b64 	{%temp, %r202}, %fd85;
	}
	and.b32  	%r203, %r202, 2146435072;
	setp.eq.s32 	%p63, %r203, 1073741824;
	and.pred  	%p21, %p31, %p63;
	selp.b32 	%r204, %r67, 0, %p63;
	setp.lt.s32 	%p65, %r202, 0;
	or.b32  	%r205, %r204, 2146435072;
	selp.b32 	%r206, %r205, %r204, %p65;
	mov.b64 	%fd48, {%r73, %r206};
	add.f64 	%fd86, %fd56, 0d4028000000000000;
	{
	.reg .b32 %temp; 
	mov.b64 	{%temp, %r207}, %fd86;
	}
	and.b32  	%r21, %r207, 2146435072;
	selp.b32 	%r208, 0, 2146435072, %p65;
	and.b32  	%r209, %r202, 2147483647;
	setp.ne.s32 	%p66, %r209, 1071644672;
	and.pred  	%p67, %p63, %p66;
	or.b32  	%r210, %r208, -2147483648;
	selp.b32 	%r211, %r210, %r208, %p67;
	selp.b32 	%r212, %r211, %r208, %p31;
	mov.b64 	%fd49, {%r73, %r212};
	and.pred  	%p22, %p36, %p63;
	selp.b32 	%r213, %r80, 0, %p63;
	or.b32  	%r214, %r213, 2146435072;
	selp.b32 	%r215, %r214, %r213, %p65;
	mov.b64 	%fd50, {%r73, %r215};
	add.f64 	%fd87, %fd59, 0d4028000000000000;
	{
	.reg .b32 %temp; 
	mov.b64 	{%temp, %r216}, %fd87;
	}
	and.b32  	%r22, %r216, 2146435072;
	selp.b32 	%r217, %r211, %r208, %p36;
	mov.b64 	%fd51, {%r73, %r217};
	and.pred  	%p23, %p37, %p63;
	selp.b32 	%r218, %r86, 0, %p63;
	or.b32  	%r219, %r218, 2146435072;
	selp.b32 	%r220, %r219, %r218, %p65;
	mov.b64 	%fd52, {%r73, %r220};
	add.f64 	%fd88, %fd61, 0d4028000000000000;
	{
	.reg .b32 %temp; 
	mov.b64 	{%temp, %r221}, %fd88;
	}
	and.b32  	%r23, %r221, 2146435072;
	selp.b32 	%r222, %r211, %r208, %p37;
	mov.b64 	%fd53, {%r73, %r222};
	and.pred  	%p24, %p38, %p63;
	selp.b32 	%r223, %r92, 0, %p63;
	or.b32  	%r224, %r223, 2146435072;
	selp.b32 	%r225, %r224, %r223, %p65;
	mov.b64 	%fd54, {%r73, %r225};
	add.f64 	%fd89, %fd63, 0d4028000000000000;
	{
	.reg .b32 %temp; 
	mov.b64 	{%temp, %r226}, %fd89;
	}
	and.b32  	%r24, %r226, 2146435072;
	selp.b32 	%r227, %r211, %r208, %p38;
	mov.b64 	%fd55, {%r73, %r227};
	mad.lo.s32 	%r228, %r43, 12, %r64;
	mad.lo.s32 	%r265, %r257, %r228, %r59;
	mad.lo.s32 	%r229, %r43, 6, %r63;
	add.s32 	%r230, %r229, 6;
	mad.lo.s32 	%r264, %r257, %r230, %r59;
	add.s32 	%r231, %r229, 38;
	mad.lo.s32 	%r263, %r257, %r231, %r59;
	mad.lo.s32 	%r262, %r257, %r229, %r59;
	neg.s32 	%r261, %r260;
$L__BB2_3:
	mov.f32 	%f16, %f129;
	mov.f32 	%f129, %f128;
	mov.f32 	%f128, %f127;
	mov.f32 	%f127, %f126;
	mov.f32 	%f126, %f125;
	mov.f32 	%f125, %f124;
	mov.f32 	%f124, %f123;
	mov.f32 	%f123, %f122;
	mov.f32 	%f122, %f121;
	mov.f32 	%f121, %f120;
	mov.f32 	%f120, %f119;
	ld.param.u64 	%rd44, [_Z23CrankNicolson_3D_SolverifififfPfS_S__param_8];
	mov.u32 	%r232, %tid.y;
	setp.gt.u32 	%p69, %r232, 5;
	mul.wide.s32 	%rd21, %r265, 4;
	cvta.to.global.u64 	%rd22, %rd44;
	add.s64 	%rd23, %rd22, %rd21;
	ld.global.nc.f32 	%f119, [%rd23];
	bar.sync 	0;
	@%p69 bra 	$L__BB2_5;
	ld.param.u64 	%rd45, [_Z23CrankNicolson_3D_SolverifififfPfS_S__param_8];
	mul.wide.s32 	%rd24, %r262, 4;
	cvta.to.global.u64 	%rd25, %rd45;
	add.s64 	%rd26, %rd25, %rd24;
	ld.global.nc.f32 	%f51, [%rd26];
	mov.u32 	%r233, %tid.y;
	mov.u32 	%r234, _ZZ23CrankNicolson_3D_SolverifififfPfS_S_E6s_data;
	mad.lo.s32 	%r235, %r233, 176, %r234;
	mov.u32 	%r236, %tid.x;
	shl.b32 	%r237, %r236, 2;
	add.s32 	%r238, %r235, %r237;
	st.shared.f32 	[%r238+24], %f51;
	mul.wide.s32 	%rd27, %r263, 4;
	add.s64 	%rd28, %rd25, %rd27;
	ld.global.nc.f32 	%f52, [%rd28];
	st.shared.f32 	[%r238+6712], %f52;
$L__BB2_5:
	mov.u32 	%r239, %tid.x;
	setp.gt.u32 	%p70, %r239, 5;
	@%p70 bra 	$L__BB2_7;
	ld.param.u64 	%rd46, [_Z23CrankNicolson_3D_SolverifififfPfS_S__param_8];
	cvta.to.global.u64 	%rd29, %rd46;
	mul.wide.s32 	%rd30, %r264, 4;
	add.s64 	%rd31, %rd29, %rd30;
	ld.global.nc.f32 	%f53, [%rd31+-24];
	mov.u32 	%r240, %tid.y;
	mov.u32 	%r241, _ZZ23CrankNicolson_3D_SolverifififfPfS_S_E6s_data;
	mad.lo.s32 	%r242, %r240, 176, %r241;
	mov.u32 	%r243, %tid.x;
	shl.b32 	%r244, %r243, 2;
	add.s32 	%r245, %r242, %r244;
	st.shared.f32 	[%r245+1056], %f53;
	ld.global.nc.f32 	%f54, [%rd31+128];
	st.shared.f32 	[%r245+1208], %f54;
$L__BB2_7:
	ld.param.u64 	%rd47, [_Z23CrankNicolson_3D_SolverifififfPfS_S__param_9];
	ld.param.u64 	%rd42, [_Z23CrankNicolson_3D_SolverifififfPfS_S__param_7];
	ld.param.f32 	%f118, [_Z23CrankNicolson_3D_SolverifififfPfS_S__param_6];
	ld.param.f32 	%f116, [_Z23CrankNicolson_3D_SolverifififfPfS_S__param_5];
	ld.param.f32 	%f114, [_Z23CrankNicolson_3D_SolverifififfPfS_S__param_3];
	ld.param.f32 	%f112, [_Z23CrankNicolson_3D_SolverifififfPfS_S__param_1];
	ld.param.u32 	%r258, [_Z23CrankNicolson_3D_SolverifififfPfS_S__param_0];
	mul.wide.s32 	%rd32, %r264, 4;
	cvta.to.global.u64 	%rd33, %rd47;
	add.s64 	%rd34, %rd33, %rd32;
	setp.eq.s32 	%p71, %r24, 2146435072;
	setp.eq.s32 	%p72, %r23, 2146435072;
	setp.eq.s32 	%p73, %r22, 2146435072;
	setp.eq.s32 	%p74, %r21, 2146435072;
	setp.eq.s32 	%p75, %r20, 2146435072;
	setp.eq.s32 	%p76, %r19, 2146435072;
	setp.eq.s32 	%p77, %r18, 2146435072;
	setp.eq.s32 	%p78, %r17, 2146435072;
	setp.eq.s32 	%p79, %r16, 2146435072;
	setp.eq.s32 	%p80, %r15, 2146435072;
	setp.eq.s32 	%p81, %r14, 2146435072;
	setp.eq.s32 	%p82, %r13, 2146435072;
	setp.eq.s32 	%p83, %r12, 2146435072;
	setp.eq.s32 	%p84, %r11, 2146435072;
	setp.eq.s32 	%p85, %r10, 2146435072;
	setp.eq.s32 	%p86, %r9, 2146435072;
	setp.eq.s32 	%p87, %r8, 2146435072;
	setp.eq.s32 	%p88, %r7, 2146435072;
	setp.eq.s32 	%p89, %r6, 2146435072;
	setp.eq.s32 	%p90, %r5, 2146435072;
	setp.eq.f32 	%p91, %f112, 0f3F800000;
	setp.neu.f64 	%p92, %fd12, 0d7FF0000000000000;
	setp.nan.f32 	%p93, %f112, %f112;
	setp.eq.s32 	%p94, %r4, 2146435072;
	setp.eq.f32 	%p95, %f112, 0f00000000;
	setp.eq.f32 	%p96, %f114, 0f3F800000;
	setp.neu.f64 	%p97, %fd8, 0d7FF0000000000000;
	setp.nan.f32 	%p98, %f114, %f114;
	setp.eq.s32 	%p99, %r3, 2146435072;
	setp.eq.f32 	%p100, %f114, 0f00000000;
	setp.eq.f32 	%p101, %f118, 0f3F800000;
	setp.neu.f64 	%p102, %fd4, 0d7FF0000000000000;
	setp.nan.f32 	%p103, %f118, %f118;
	setp.eq.s32 	%p104, %r2, 2146435072;
	setp.eq.f32 	%p105, %f118, 0f00000000;
	setp.eq.f32 	%p106, %f116, 0f3F800000;
	setp.neu.f64 	%p107, %fd1, 0d7FF0000000000000;
	setp.nan.f32 	%p108, %f116, %f116;
	setp.eq.s32 	%p109, %r1, 2146435072;
	setp.eq.f32 	%p110, %f116, 0f00000000;
	mov.u32 	%r246, %tid.y;
	mov.u32 	%r247, _ZZ23CrankNicolson_3D_SolverifififfPfS_S_E6s_data;
	mad.lo.s32 	%r248, %r246, 176, %r247;
	mov.u32 	%r249, %tid.x;
	shl.b32 	%r250, %r249, 2;
	add.s32 	%r251, %r248, %r250;
	st.shared.f32 	[%r251+1080], %f125;
	bar.sync 	0;
	mul.f32 	%f55, %f13, %f125;
	{ // callseq 18, 0
	.param .b64 param0;
	st.param.f64 	[param0], %fd1;
	.param .b64 param1;
	st.param.f64 	[param1], 0d4000000000000000;
	.param .b64 retval0;
	call.uni (retval0), 
	__internal_accurate_pow, 
	(
	param0, 
	param1
	);
	ld.param.f64 	%fd90, [retval0];
	} // callseq 18
	neg.f64 	%fd92, %fd90;
	selp.f64 	%fd93, %fd92, %fd90, %p1;
	selp.f64 	%fd94, %fd2, %fd93, %p110;
	selp.f64 	%fd95, %fd94, %fd3, %p107;
	cvt.f64.f32 	%fd96, %f116;
	mov.f64 	%fd97, 0d4000000000000000;
	add.rn.f64 	%fd98, %fd96, %fd97;
	selp.f64 	%fd99, %fd98, %fd95, %p108;
	selp.f64 	%fd100, %fd99, %fd94, %p109;
	add.f64 	%fd101, %fd100, %fd100;
	mul.f64 	%fd102, %fd101, 0d3FE0000000000000;
	selp.f64 	%fd103, 0d3FF0000000000000, %fd102, %p106;
	{ // callseq 19, 0
	.param .b64 param0;
	st.param.f64 	[param0], %fd4;
	.param .b64 param1;
	st.param.f64 	[param1], 0d4000000000000000;
	.param .b64 retval0;
	call.uni (retval0), 
	__internal_accurate_pow, 
	(
	param0, 
	param1
	);
	ld.param.f64 	%fd104, [retval0];
	} // callseq 19
	neg.f64 	%fd106, %fd104;
	selp.f64 	%fd107, %fd106, %fd104, %p2;
	selp.f64 	%fd108, %fd5, %fd107, %p105;
	selp.f64 	%fd109, %fd108, %fd6, %p102;
	cvt.f64.f32 	%fd110, %f118;
	add.rn.f64 	%fd111, %fd110, %fd97;
	selp.f64 	%fd112, %fd111, %fd109, %p103;
	selp.f64 	%fd113, %fd112, %fd108, %p104;
	add.f64 	%fd114, %fd113, %fd113;
	mul.f64 	%fd115, %fd114, 0d3FE0000000000000;
	selp.f64 	%fd116, 0d3FF0000000000000, %fd115, %p101;
	add.f64 	%fd117, %fd103, %fd116;
	mul.f64 	%fd118, %fd117, %fd7;
	add.f32 	%f56, %f124, %f126;
	cvt.f64.f32 	%fd119, %f56;
	{ // callseq 20, 0
	.param .b64 param0;
	st.param.f64 	[param0], %fd8;
	.param .b64 param1;
	st.param.f64 	[param1], 0d4000000000000000;
	.param .b64 retval0;
	call.uni (retval0), 
	__internal_accurate_pow, 
	(
	param0, 
	param1
	);
	ld.param.f64 	%fd120, [retval0];
	} // callseq 20
	neg.f64 	%fd122, %fd120;
	selp.f64 	%fd123, %fd122, %fd120, %p3;
	selp.f64 	%fd124, %fd9, %fd123, %p100;
	selp.f64 	%fd125, %fd124, %fd10, %p97;
	cvt.f64.f32 	%fd126, %f114;
	add.rn.f64 	%fd127, %fd126, %fd97;
	selp.f64 	%fd128, %fd127, %fd125, %p98;
	selp.f64 	%fd129, %fd128, %fd124, %p99;
	add.f64 	%fd130, %fd129, %fd129;
	mul.f64 	%fd131, %fd130, 0d3FE0000000000000;
	selp.f64 	%fd132, 0d3FF0000000000000, %fd131, %p96;
	mul.f64 	%fd133, %fd132, %fd11;
	ld.shared.f32 	%f57, [%r251+904];
	ld.shared.f32 	%f58, [%r251+1256];
	add.f32 	%f59, %f57, %f58;
	cvt.f64.f32 	%fd134, %f59;
	add.f64 	%fd135, %fd116, %fd132;
	mul.f64 	%fd136, %fd135, %fd11;
	mul.f64 	%fd137, %fd136, %fd134;
	fma.rn.f64 	%fd138, %fd133, %fd134, %fd137;
	fma.rn.f64 	%fd139, %fd118, %fd119, %fd138;
	{ // callseq 21, 0
	.param .b64 param0;
	st.param.f64 	[param0], %fd12;
	.param .b64 param1;
	st.param.f64 	[param1], 0d4000000000000000;
	.param .b64 retval0;
	call.uni (retval0), 
	__internal_accurate_pow, 
	(
	param0, 
	param1
	);
	ld.param.f64 	%fd140, [retval0];
	} // callseq 21
	neg.f64 	%fd142, %fd140;
	selp.f64 	%fd143, %fd142, %fd140, %p4;
	selp.f64 	%fd144, %fd13, %fd143, %p95;
	selp.f64 	%fd145, %fd144, %fd14, %p92;
	cvt.f64.f32 	%fd146, %f112;
	add.rn.f64 	%fd147, %fd146, %fd97;
	selp.f64 	%fd148, %fd147, %fd145, %p93;
	selp.f64 	%fd149, %fd148, %fd144, %p94;
	add.f64 	%fd150, %fd149, %fd149;
	mul.f64 	%fd151, %fd150, 0d3FE0000000000000;
	selp.f64 	%fd152, 0d3FF0000000000000, %fd151, %p91;
	mul.f64 	%fd153, %fd152, %fd15;
	ld.shared.f32 	%f60, [%r251+1076];
	ld.shared.f32 	%f61, [%r251+1084];
	add.f32 	%f62, %f60, %f61;
	cvt.f64.f32 	%fd154, %f62;
	add.f64 	%fd155, %fd116, %fd152;
	mul.f64 	%fd156, %fd155, %fd15;
	mul.f64 	%fd157, %fd156, %fd154;
	fma.rn.f64 	%fd158, %fd153, %fd154, %fd157;
	add.f64 	%fd159, %fd139, %fd158;
	cvt.f64.f32 	%fd160, %f55;
	add.f64 	%fd161, %fd159, %fd160;
	cvt.rn.f32.f64 	%f63, %fd161;
	{ // callseq 22, 0
	.param .b64 param0;
	st.param.f64 	[param0], %fd1;
	.param .b64 param1;
	st.param.f64 	[param1], 0d4010000000000000;
	.param .b64 retval0;
	call.uni (retval0), 
	__internal_accurate_pow, 
	(
	param0, 
	param1
	);
	ld.param.f64 	%fd162, [retval0];
	} // callseq 22
	neg.f64 	%fd164, %fd162;
	selp.f64 	%fd165, %fd164, %fd162, %p5;
	selp.f64 	%fd166, %fd16, %fd165, %p110;
	selp.f64 	%fd167, %fd166, %fd17, %p107;
	mov.f64 	%fd168, 0d4010000000000000;
	add.rn.f64 	%fd169, %fd96, %fd168;
	selp.f64 	%fd170, %fd169, %fd167, %p108;
	selp.f64 	%fd171, %fd170, %fd166, %p90;
	add.f64 	%fd172, %fd171, %fd171;
	div.rn.f64 	%fd173, %fd172, 0d4038000000000000;
	selp.f64 	%fd174, 0d3FB5555555555555, %fd173, %p106;
	{ // callseq 23, 0
	.param .b64 param0;
	st.param.f64 	[param0], %fd4;
	.param .b64 param1;
	st.param.f64 	[param1], 0d4010000000000000;
	.param .b64 retval0;
	call.uni (retval0), 
	__internal_accurate_pow, 
	(
	param0, 
	param1
	);
	ld.param.f64 	%fd175, [retval0];
	} // callseq 23
	neg.f64 	%fd177, %fd175;
	selp.f64 	%fd178, %fd177, %fd175, %p6;
	selp.f64 	%fd179, %fd18, %fd178, %p105;
	selp.f64 	%fd180, %fd179, %fd19, %p102;
	add.rn.f64 	%fd181, %fd110, %fd168;
	selp.f64 	%fd182, %fd181, %fd180, %p103;
	selp.f64 	%fd183, %fd182, %fd179, %p89;
	add.f64 	%fd184, %fd183, %fd183;
	div.rn.f64 	%fd185, %fd184, 0d4038000000000000;
	selp.f64 	%fd186, 0d3FB5555555555555, %fd185, %p101;
	add.f64 	%fd187, %fd174, %fd186;
	mul.f64 	%fd188, %fd187, %fd7;
	add.f32 	%f64, %f123, %f127;
	cvt.f64.f32 	%fd189, %f64;
	{ // callseq 24, 0
	.param .b64 param0;
	st.param.f64 	[param0], %fd8;
	.param .b64 param1;
	st.param.f64 	[param1], 0d4010000000000000;
	.param .b64 retval0;
	call.uni (retval0), 
	__internal_accurate_pow, 
	(
	param0, 
	param1
	);
	ld.param.f64 	%fd190, [retval0];
	} // callseq 24
	neg.f64 	%fd192, %fd190;
	selp.f64 	%fd193, %fd192, %fd190, %p7;
	selp.f64 	%fd194, %fd20, %fd193, %p100;
	selp.f64 	%fd195, %fd194, %fd21, %p97;
	add.rn.f64 	%fd196, %fd126, %fd168;
	selp.f64 	%fd197, %fd196, %fd195, %p98;
	selp.f64 	%fd198, %fd197, %fd194, %p88;
	add.f64 	%fd199, %fd198, %fd198;
	div.rn.f64 	%fd200, %fd199, 0d4038000000000000;
	selp.f64 	%fd201, 0d3FB5555555555555, %fd200, %p96;
	mul.f64 	%fd202, %fd201, %fd11;
	ld.shared.f32 	%f65, [%r251+728];
	ld.shared.f32 	%f66, [%r251+1432];
	add.f32 	%f67, %f65, %f66;
	cvt.f64.f32 	%fd203, %f67;
	add.f64 	%fd204, %fd186, %fd201;
	mul.f64 	%fd205, %fd204, %fd11;
	mul.f64 	%fd206, %fd205, %fd203;
	fma.rn.f64 	%fd207, %fd202, %fd203, %fd206;
	fma.rn.f64 	%fd208, %fd188, %fd189, %fd207;
	{ // callseq 25, 0
	.param .b64 param0;
	st.param.f64 	[param0], %fd12;
	.param .b64 param1;
	st.param.f64 	[param1], 0d4010000000000000;
	.param .b64 retval0;
	call.uni (retval0), 
	__internal_accurate_pow, 
	(
	param0, 
	param1
	);
	ld.param.f64 	%fd209, [retval0];
	} // callseq 25
	neg.f64 	%fd211, %fd209;
	selp.f64 	%fd212, %fd211, %fd209, %p8;
	selp.f64 	%fd213, %fd22, %fd212, %p95;
	selp.f64 	%fd214, %fd213, %fd23, %p92;
	add.rn.f64 	%fd215, %fd146, %fd168;
	selp.f64 	%fd216, %fd215, %fd214, %p93;
	selp.f64 	%fd217, %fd216, %fd213, %p87;
	add.f64 	%fd218, %fd217, %fd217;
	div.rn.f64 	%fd219, %fd218, 0d4038000000000000;
	selp.f64 	%fd220, 0d3FB5555555555555, %fd219, %p91;
	mul.f64 	%fd221, %fd220, %fd15;
	ld.shared.f32 	%f68, [%r251+1072];
	ld.shared.f32 	%f69, [%r251+1088];
	add.f32 	%f70, %f68, %f69;
	cvt.f64.f32 	%fd222, %f70;
	add.f64 	%fd223, %fd186, %fd220;
	mul.f64 	%fd224, %fd223, %fd15;
	mul.f64 	%fd225, %fd224, %fd222;
	fma.rn.f64 	%fd226, %fd221, %fd222, %fd225;
	add.f64 	%fd227, %fd208, %fd226;
	cvt.f64.f32 	%fd228, %f63;
	add.f64 	%fd229, %fd227, %fd228;
	cvt.rn.f32.f64 	%f71, %fd229;
	{ // callseq 26, 0
	.param .b64 param0;
	st.param.f64 	[param0], %fd1;
	.param .b64 param1;
	st.param.f64 	[param1], 0d4018000000000000;
	.param .b64 retval0;
	call.uni (retval0), 
	__internal_accurate_pow, 
	(
	param0, 
	param1
	);
	ld.param.f64 	%fd230, [retval0];
	} // callseq 26
	neg.f64 	%fd232, %fd230;
	selp.f64 	%fd233, %fd232, %fd230, %p9;
	selp.f64 	%fd234, %fd24, %fd233, %p110;
	selp.f64 	%fd235, %fd234, %fd25, %p107;
	mov.f64 	%fd236, 0d4018000000000000;
	add.rn.f64 	%fd237, %fd96, %fd236;
	selp.f64 	%fd238, %fd237, %fd235, %p108;
	selp.f64 	%fd239, %fd238, %fd234, %p86;
	add.f64 	%fd240, %fd239, %fd239;
	div.rn.f64 	%fd241, %fd240, 0d4086800000000000;
	selp.f64 	%fd242, 0d3F66C16C16C16C17, %fd241, %p106;
	{ // callseq 27, 0
	.param .b64 param0;
	st.param.f64 	[param0], %fd4;
	.param .b64 param1;
	st.param.f64 	[param1], 0d4018000000000000;
	.param .b64 retval0;
	call.uni (retval0), 
	__internal_accurate_pow, 
	(
	param0, 
	param1
	);
	ld.param.f64 	%fd243, [retval0];
	} // callseq 27
	neg.f64 	%fd245, %fd243;
	selp.f64 	%fd246, %fd245, %fd243, %p10;
	selp.f64 	%fd247, %fd26, %fd246, %p105;
	selp.f64 	%fd248, %fd247, %fd27, %p102;
	add.rn.f64 	%fd249, %fd110, %fd236;
	selp.f64 	%fd250, %fd249, %fd248, %p103;
	selp.f64 	%fd251, %fd250, %fd247, %p85;
	add.f64 	%fd252, %fd251, %fd251;
	div.rn.f64 	%fd253, %fd252, 0d4086800000000000;
	selp.f64 	%fd254, 0d3F66C16C16C16C17, %fd253, %p101;
	add.f64 	%fd255, %fd242, %fd254;
	mul.f64 	%fd256, %fd255, %fd7;
	add.f32 	%f72, %f122, %f128;
	cvt.f64.f32 	%fd257, %f72;
	{ // callseq 28, 0
	.param .b64 param0;
	st.param.f64 	[param0], %fd8;
	.param .b64 param1;
	st.param.f64 	[param1], 0d4018000000000000;
	.param .b64 retval0;
	call.uni (retval0), 
	__internal_accurate_pow, 
	(
	param0, 
	param1
	);
	ld.param.f64 	%fd258, [retval0];
	} // callseq 28
	neg.f64 	%fd260, %fd258;
	selp.f64 	%fd261, %fd260, %fd258, %p11;
	selp.f64 	%fd262, %fd28, %fd261, %p100;
	selp.f64 	%fd263, %fd262, %fd29, %p97;
	add.rn.f64 	%fd264, %fd126, %fd236;
	selp.f64 	%fd265, %fd264, %fd263, %p98;
	selp.f64 	%fd266, %fd265, %fd262, %p84;
	add.f64 	%fd267, %fd266, %fd266;
	div.rn.f64 	%fd268, %fd267, 0d4086800000000000;
	selp.f64 	%fd269, 0d3F66C16C16C16C17, %fd268, %p96;
	mul.f64 	%fd270, %fd269, %fd11;
	ld.shared.f32 	%f73, [%r251+552];
	ld.shared.f32 	%f74, [%r251+1608];
	add.f32 	%f75, %f73, %f74;
	cvt.f64.f32 	%fd271, %f75;
	add.f64 	%fd272, %fd254, %fd269;
	mul.f64 	%fd273, %fd272, %fd11;
	mul.f64 	%fd274, %fd273, %fd271;
	fma.rn.f64 	%fd275, %fd270, %fd271, %fd274;
	fma.rn.f64 	%fd276, %fd256, %fd257, %fd275;
	{ // callseq 29, 0
	.param .b64 param0;
	st.param.f64 	[param0], %fd12;
	.param .b64 param1;
	st.param.f64 	[param1], 0d4018000000000000;
	.param .b64 retval0;
	call.uni (retval0), 
	__internal_accurate_pow, 
	(
	param0, 
	param1
	);
	ld.param.f64 	%fd277, [retval0];
	} // callseq 29
	neg.f64 	%fd279, %fd277;
	selp.f64 	%fd280, %fd279, %fd277, %p12;
	selp.f64 	%fd281, %fd30, %fd280, %p95;
	selp.f64 	%fd282, %fd281, %fd31, %p92;
	add.rn.f64 	%fd283, %fd146, %fd236;
	selp.f64 	%fd284, %fd283, %fd282, %p93;
	selp.f64 	%fd285, %fd284, %fd281, %p83;
	add.f64 	%fd286, %fd285, %fd285;
	div.rn.f64 	%fd287, %fd286, 0d4086800000000000;
	selp.f64 	%fd288, 0d3F66C16C16C16C17, %fd287, %p91;
	mul.f64 	%fd289, %fd288, %fd15;
	ld.shared.f32 	%f76, [%r251+1068];
	ld.shared.f32 	%f77, [%r251+1092];
	add.f32 	%f78, %f76, %f77;
	cvt.f64.f32 	%fd290, %f78;
	add.f64 	%fd291, %fd254, %fd288;
	mul.f64 	%fd292, %fd291, %fd15;
	mul.f64 	%fd293, %fd292, %fd290;
	fma.rn.f64 	%fd294, %fd289, %fd290, %fd293;
	add.f64 	%fd295, %fd276, %fd294;
	cvt.f64.f32 	%fd296, %f71;
	add.f64 	%fd297, %fd295, %fd296;
	cvt.rn.f32.f64 	%f79, %fd297;
	{ // callseq 30, 0
	.param .b64 param0;
	st.param.f64 	[param0], %fd1;
	.param .b64 param1;
	st.param.f64 	[param1], 0d4020000000000000;
	.param .b64 retval0;
	call.uni (retval0), 
	__internal_accurate_pow, 
	(
	param0, 
	param1
	);
	ld.param.f64 	%fd298, [retval0];
	} // callseq 30
	neg.f64 	%fd300, %fd298;
	selp.f64 	%fd301, %fd300, %fd298, %p13;
	selp.f64 	%fd302, %fd32, %fd301, %p110;
	selp.f64 	%fd303, %fd302, %fd33, %p107;
	mov.f64 	%fd304, 0d4020000000000000;
	add.rn.f64 	%fd305, %fd96, %fd304;
	selp.f64 	%fd306, %fd305, %fd303, %p108;
	selp.f64 	%fd307, %fd306, %fd302, %p82;
	add.f64 	%fd308, %fd307, %fd307;
	div.rn.f64 	%fd309, %fd308, 0d40E3B00000000000;
	selp.f64 	%fd310, 0d3F0A01A01A01A01A, %fd309, %p106;
	{ // callseq 31, 0
	.param .b64 param0;
	st.param.f64 	[param0], %fd4;
	.param .b64 param1;
	st.param.f64 	[param1], 0d4020000000000000;
	.param .b64 retval0;
	call.uni (retval0), 
	__internal_accurate_pow, 
	(
	param0, 
	param1
	);
	ld.param.f64 	%fd311, [retval0];
	} // callseq 31
	neg.f64 	%fd313, %fd311;
	selp.f64 	%fd314, %fd313, %fd311, %p14;
	selp.f64 	%fd315, %fd34, %fd314, %p105;
	selp.f64 	%fd316, %fd315, %fd35, %p102;
	add.rn.f64 	%fd317, %fd110, %fd304;
	selp.f64 	%fd318, %fd317, %fd316, %p103;
	selp.f64 	%fd319, %fd318, %fd315, %p81;
	add.f64 	%fd320, %fd319, %fd319;
	div.rn.f64 	%fd321, %fd320, 0d40E3B00000000000;
	selp.f64 	%fd322, 0d3F0A01A01A01A01A, %fd321, %p101;
	add.f64 	%fd323, %fd310, %fd322;
	mul.f64 	%fd324, %fd323, %fd7;
	add.f32 	%f80, %f121, %f129;
	cvt.f64.f32 	%fd325, %f80;
	{ // callseq 32, 0
	.param .b64 param0;
	st.param.f64 	[param0], %fd8;
	.param .b64 param1;
	st.param.f64 	[param1], 0d4020000000000000;
	.param .b64 retval0;
	call.uni (retval0), 
	__internal_accurate_pow, 
	(
	param0, 
	param1
	);
	ld.param.f64 	%fd326, [retval0];
	} // callseq 32
	neg.f64 	%fd328, %fd326;
	selp.f64 	%fd329, %fd328, %fd326, %p15;
	selp.f64 	%fd330, %fd36, %fd329, %p100;
	selp.f64 	%fd331, %fd330, %fd37, %p97;
	add.rn.f64 	%fd332, %fd126, %fd304;
	selp.f64 	%fd333, %fd332, %fd331, %p98;
	selp.f64 	%fd334, %fd333, %fd330, %p80;
	add.f64 	%fd335, %fd334, %fd334;
	div.rn.f64 	%fd336, %fd335, 0d40E3B00000000000;
	selp.f64 	%fd337, 0d3F0A01A01A01A01A, %fd336, %p96;
	mul.f64 	%fd338, %fd337, %fd11;
	ld.shared.f32 	%f81, [%r251+376];
	ld.shared.f32 	%f82, [%r251+1784];
	add.f32 	%f83, %f81, %f82;
	cvt.f64.f32 	%fd339, %f83;
	add.f64 	%fd340, %fd322, %fd337;
	mul.f64 	%fd341, %fd340, %fd11;
	mul.f64 	%fd342, %fd341, %fd339;
	fma.rn.f64 	%fd343, %fd338, %fd339, %fd342;
	fma.rn.f64 	%fd344, %fd324, %fd325, %fd343;
	{ // callseq 33, 0
	.param .b64 param0;
	st.param.f64 	[param0], %fd12;
	.param .b64 param1;
	st.param.f64 	[param1], 0d4020000000000000;
	.param .b64 retval0;
	call.uni (retval0), 
	__internal_accurate_pow, 
	(
	param0, 
	param1
	);
	ld.param.f64 	%fd345, [retval0];
	} // callseq 33
	neg.f64 	%fd347, %fd345;
	selp.f64 	%fd348, %fd347, %fd345, %p16;
	selp.f64 	%fd349, %fd38, %fd348, %p95;
	selp.f64 	%fd350, %fd349, %fd39, %p92;
	add.rn.f64 	%fd351, %fd146, %fd304;
	selp.f64 	%fd352, %fd351, %fd350, %p93;
	selp.f64 	%fd353, %fd352, %fd349, %p79;
	add.f64 	%fd354, %fd353, %fd353;
	div.rn.f64 	%fd355, %fd354, 0d40E3B00000000000;
	selp.f64 	%fd356, 0d3F0A01A01A01A01A, %fd355, %p91;
	mul.f64 	%fd357, %fd356, %fd15;
	ld.shared.f32 	%f84, [%r251+1064];
	ld.shared.f32 	%f85, [%r251+1096];
	add.f32 	%f86, %f84, %f85;
	cvt.f64.f32 	%fd358, %f86;
	add.f64 	%fd359, %fd322, %fd356;
	mul.f64 	%fd360, %fd359, %fd15;
	mul.f64 	%fd361, %fd360, %fd358;
	fma.rn.f64 	%fd362, %fd357, %fd358, %fd361;
	add.f64 	%fd363, %fd344, %fd362;
	cvt.f64.f32 	%fd364, %f79;
	add.f64 	%fd365, %fd363, %fd364;
	cvt.rn.f32.f64 	%f87, %fd365;
	{ // callseq 34, 0
	.param .b64 param0;
	st.param.f64 	[param0], %fd1;
	.param .b64 param1;
	st.param.f64 	[param1], 0d4024000000000000;
	.param .b64 retval0;
	call.uni (retval0), 
	__internal_accurate_pow, 
	(
	param0, 
	param1
	);
	ld.param.f64 	%fd366, [retval0];
	} // callseq 34
	neg.f64 	%fd368, %fd366;
	selp.f64 	%fd369, %fd368, %fd366, %p17;
	selp.f64 	%fd370, %fd40, %fd369, %p110;
	selp.f64 	%fd371, %fd370, %fd41, %p107;
	mov.f64 	%fd372, 0d4024000000000000;
	add.rn.f64 	%fd373, %fd96, %fd372;
	selp.f64 	%fd374, %fd373, %fd371, %p108;
	selp.f64 	%fd375, %fd374, %fd370, %p78;
	add.f64 	%fd376, %fd375, %fd375;
	div.rn.f64 	%fd377, %fd376, 0d414BAF8000000000;
	selp.f64 	%fd378, 0d3EA27E4FB7789F5C, %fd377, %p106;
	{ // callseq 35, 0
	.param .b64 param0;
	st.param.f64 	[param0], %fd4;
	.param .b64 param1;
	st.param.f64 	[param1], 0d4024000000000000;
	.param .b64 retval0;
	call.uni (retval0), 
	__internal_accurate_pow, 
	(
	param0, 
	param1
	);
	ld.param.f64 	%fd379, [retval0];
	} // callseq 35
	neg.f64 	%fd381, %fd379;
	selp.f64 	%fd382, %fd381, %fd379, %p18;
	selp.f64 	%fd383, %fd42, %fd382, %p105;
	selp.f64 	%fd384, %fd383, %fd43, %p102;
	add.rn.f64 	%fd385, %fd110, %fd372;
	selp.f64 	%fd386, %fd385, %fd384, %p103;
	selp.f64 	%fd387, %fd386, %fd383, %p77;
	add.f64 	%fd388, %fd387, %fd387;
	div.rn.f64 	%fd389, %fd388, 0d414BAF8000000000;
	selp.f64 	%fd390, 0d3EA27E4FB7789F5C, %fd389, %p101;
	add.f64 	%fd391, %fd378, %fd390;
	mul.f64 	%fd392, %fd391, %fd7;
	add.f32 	%f88, %f120, %f16;
	cvt.f64.f32 	%fd393, %f88;
	{ // callseq 36, 0
	.param .b64 param0;
	st.param.f64 	[param0], %fd8;
	.param .b64 param1;
	st.param.f64 	[param1], 0d4024000000000000;
	.param .b64 retval0;
	call.uni (retval0), 
	__internal_accurate_pow, 
	(
	param0, 
	param1
	);
	ld.param.f64 	%fd394, [retval0];
	} // callseq 36
	neg.f64 	%fd396, %fd394;
	selp.f64 	%fd397, %fd396, %fd394, %p19;
	selp.f64 	%fd398, %fd44, %fd397, %p100;
	selp.f64 	%fd399, %fd398, %fd45, %p97;
	add.rn.f64 	%fd400, %fd126, %fd372;
	selp.f64 	%fd401, %fd400, %fd399, %p98;
	selp.f64 	%fd402, %fd401, %fd398, %p76;
	add.f64 	%fd403, %fd402, %fd402;
	div.rn.f64 	%fd404, %fd403, 0d414BAF8000000000;
	selp.f64 	%fd405, 0d3EA27E4FB7789F5C, %fd404, %p96;
	mul.f64 	%fd406, %fd405, %fd11;
	ld.shared.f32 	%f89, [%r251+200];
	ld.shared.f32 	%f90, [%r251+1960];
	add.f32 	%f91, %f89, %f90;
	cvt.f64.f32 	%fd407, %f91;
	add.f64 	%fd408, %fd390, %fd405;
	mul.f64 	%fd409, %fd408, %fd11;
	mul.f64 	%fd410, %fd409, %fd407;
	fma.rn.f64 	%fd411, %fd406, %fd407, %fd410;
	fma.rn.f64 	%fd412, %fd392, %fd393, %fd411;
	{ // callseq 37, 0
	.param .b64 param0;
	st.param.f64 	[param0], %fd12;
	.param .b64 param1;
	st.param.f64 	[param1], 0d4024000000000000;
	.param .b64 retval0;
	call.uni (retval0), 
	__internal_accurate_pow, 
	(
	param0, 
	param1
	);
	ld.param.f64 	%fd413, [retval0];
	} // callseq 37
	neg.f64 	%fd415, %fd413;
	selp.f64 	%fd416, %fd415, %fd413, %p20;
	selp.f64 	%fd417, %fd46, %fd416, %p95;
	selp.f64 	%fd418, %fd417, %fd47, %p92;
	add.rn.f64 	%fd419, %fd146, %fd372;
	selp.f64 	%fd420, %fd419, %fd418, %p93;
	selp.f64 	%fd421, %fd420, %fd417, %p75;
	add.f64 	%fd422, %fd421, %fd421;
	div.rn.f64 	%fd423, %fd422, 0d414BAF8000000000;
	selp.f64 	%fd424, 0d3EA27E4FB7789F5C, %fd423, %p91;
	mul.f64 	%fd425, %fd424, %fd15;
	ld.shared.f32 	%f92, [%r251+1060];
	ld.shared.f32 	%f93, [%r251+1100];
	add.f32 	%f94, %f92, %f93;
	cvt.f64.f32 	%fd426, %f94;
	add.f64 	%fd427, %fd390, %fd424;
	mul.f64 	%fd428, %fd427, %fd15;
	mul.f64 	%fd429, %fd428, %fd426;
	fma.rn.f64 	%fd430, %fd425, %fd426, %fd429;
	add.f64 	%fd431, %fd412, %fd430;
	cvt.f64.f32 	%fd432, %f87;
	add.f64 	%fd433, %fd431, %fd432;
	cvt.rn.f32.f64 	%f95, %fd433;
	{ // callseq 38, 0
	.param .b64 param0;
	st.param.f64 	[param0], %fd1;
	.param .b64 param1;
	st.param.f64 	[param1], 0d4028000000000000;
	.param .b64 retval0;
	call.uni (retval0), 
	__internal_accurate_pow, 
	(
	param0, 
	param1
	);
	ld.param.f64 	%fd434, [retval0];
	} // callseq 38
	neg.f64 	%fd436, %fd434;
	selp.f64 	%fd437, %fd436, %fd434, %p21;
	selp.f64 	%fd438, %fd48, %fd437, %p110;
	selp.f64 	%fd439, %fd438, %fd49, %p107;
	mov.f64 	%fd440, 0d4028000000000000;
	add.rn.f64 	%fd441, %fd96, %fd440;
	selp.f64 	%fd442, %fd441, %fd439, %p108;
	selp.f64 	%fd443, %fd442, %fd438, %p74;
	add.f64 	%fd444, %fd443, %fd443;
	div.rn.f64 	%fd445, %fd444, 0d41BC8CFC00000000;
	selp.f64 	%fd446, 0d3E31EED8EFF8D898, %fd445, %p106;
	{ // callseq 39, 0
	.param .b64 param0;
	st.param.f64 	[param0], %fd4;
	.param .b64 param1;
	st.param.f64 	[param1], 0d4028000000000000;
	.param .b64 retval0;
	call.uni (retval0), 
	__internal_accurate_pow, 
	(
	param0, 
	param1
	);
	ld.param.f64 	%fd447, [retval0];
	} // callseq 39
	neg.f64 	%fd449, %fd447;
	selp.f64 	%fd450, %fd449, %fd447, %p22;
	selp.f64 	%fd451, %fd50, %fd450, %p105;
	selp.f64 	%fd452, %fd451, %fd51, %p102;
	add.rn.f64 	%fd453, %fd110, %fd440;
	selp.f64 	%fd454, %fd453, %fd452, %p103;
	selp.f64 	%fd455, %fd454, %fd451, %p73;
	add.f64 	%fd456, %fd455, %fd455;
	div.rn.f64 	%fd457, %fd456, 0d41BC8CFC00000000;
	selp.f64 	%fd458, 0d3E31EED8EFF8D898, %fd457, %p101;
	add.f64 	%fd459, %fd446, %fd458;
	mul.f64 	%fd460, %fd459, %fd7;
	add.f32 	%f96, %f130, %f119;
	cvt.f64.f32 	%fd461, %f96;
	{ // callseq 40, 0
	.param .b64 param0;
	st.param.f64 	[param0], %fd8;
	.param .b64 param1;
	st.param.f64 	[param1], 0d4028000000000000;
	.param .b64 retval0;
	call.uni (retval0), 
	__internal_accurate_pow, 
	(
	param0, 
	param1
	);
	ld.param.f64 	%fd462, [retval0];
	} // callseq 40
	neg.f64 	%fd464, %fd462;
	selp.f64 	%fd465, %fd464, %fd462, %p23;
	selp.f64 	%fd466, %fd52, %fd465, %p100;
	selp.f64 	%fd467, %fd466, %fd53, %p97;
	add.rn.f64 	%fd468, %fd126, %fd440;
	selp.f64 	%fd469, %fd468, %fd467, %p98;
	selp.f64 	%fd470, %fd469, %fd466, %p72;
	add.f64 	%fd471, %fd470, %fd470;
	div.rn.f64 	%fd472, %fd471, 0d41BC8CFC00000000;
	selp.f64 	%fd473, 0d3E31EED8EFF8D898, %fd472, %p96;
	mul.f64 	%fd474, %fd473, %fd11;
	ld.shared.f32 	%f97, [%r251+24];
	ld.shared.f32 	%f98, [%r251+2136];
	add.f32 	%f99, %f97, %f98;
	cvt.f64.f32 	%fd475, %f99;
	add.f64 	%fd476, %fd458, %fd473;
	mul.f64 	%fd477, %fd476, %fd11;
	mul.f64 	%fd478, %fd477, %fd475;
	fma.rn.f64 	%fd479, %fd474, %fd475, %fd478;
	fma.rn.f64 	%fd480, %fd460, %fd461, %fd479;
	{ // callseq 41, 0
	.param .b64 param0;
	st.param.f64 	[param0], %fd12;
	.param .b64 param1;
	st.param.f64 	[param1], 0d4028000000000000;
	.param .b64 retval0;
	call.uni (retval0), 
	__internal_accurate_pow, 
	(
	param0, 
	param1
	);
	ld.param.f64 	%fd481, [retval0];
	} // callseq 41
	neg.f64 	%fd483, %fd481;
	selp.f64 	%fd484, %fd483, %fd481, %p24;
	selp.f64 	%fd485, %fd54, %fd484, %p95;
	selp.f64 	%fd486, %fd485, %fd55, %p92;
	add.rn.f64 	%fd487, %fd146, %fd440;
	selp.f64 	%fd488, %fd487, %fd486, %p93;
	selp.f64 	%fd489, %fd488, %fd485, %p71;
	add.f64 	%fd490, %fd489, %fd489;
	div.rn.f64 	%fd491, %fd490, 0d41BC8CFC00000000;
	selp.f64 	%fd492, 0d3E31EED8EFF8D898, %fd491, %p91;
	mul.f64 	%fd493, %fd492, %fd15;
	ld.shared.f32 	%f100, [%r251+1056];
	ld.shared.f32 	%f101, [%r251+1104];
	add.f32 	%f102, %f100, %f101;
	cvt.f64.f32 	%fd494, %f102;
	add.f64 	%fd495, %fd458, %fd492;
	mul.f64 	%fd496, %fd495, %fd15;
	mul.f64 	%fd497, %fd496, %fd494;
	fma.rn.f64 	%fd498, %fd493, %fd494, %fd497;
	add.f64 	%fd499, %fd480, %fd498;
	cvt.f64.f32 	%fd500, %f95;
	add.f64 	%fd501, %fd499, %fd500;
	cvt.rn.f32.f64 	%f103, %fd501;
	add.f32 	%f104, %f125, %f125;
	ld.global.f32 	%f105, [%rd34];
	sub.f32 	%f106, %f104, %f105;
	cvta.to.global.u64 	%rd35, %rd42;
	add.s64 	%rd36, %rd35, %rd32;
	ld.global.nc.f32 	%f107, [%rd36];
	fma.rn.f32 	%f108, %f107, %f103, %f106;
	st.global.f32 	[%rd34], %f108;
	mul.lo.s32 	%r252, %r43, %r258;
	add.s32 	%r265, %r265, %r252;
	add.s32 	%r264, %r264, %r252;
	add.s32 	%r263, %r263, %r252;
	add.s32 	%r262, %r262, %r252;
	add.s32 	%r261, %r261, 1;
	setp.ne.s32 	%p111, %r261, -12;
	mov.f32 	%f130, %f16;
	@%p111 bra 	$L__BB2_3;
$L__BB2_8:
	// begin inline asm
	mov.u64 	%rd37, %clock64;
	// end inline asm
	sub.s64 	%rd38, %rd37, %rd5;
	cvt.rn.f32.s64 	%f109, %rd38;
	cvt.f64.f32 	%fd502, %f109;
	mul.f64 	%fd503, %fd502, 0d408F400000000000;
	div.rn.f64 	%fd504, %fd503, 0d412E848000000000;
	cvt.rn.f32.f64 	%f110, %fd504;
	mov.u32 	%r253, %ntid.x;
	mov.u32 	%r254, %ctaid.x;
	mov.u32 	%r255, %tid.x;
	mad.lo.s32 	%r256, %r253, %r254, %r255;
	mul.wide.s32 	%rd39, %r256, 4;
	mov.u64 	%rd40, CrankNicolson_time;
	add.s64 	%rd41, %rd40, %rd39;
	st.global.f32 	[%rd41], %f110;
	ret;

}
	// .globl	_Z13ADI_3D_SolverifififfPfS_S_
.visible .entry _Z13ADI_3D_SolverifififfPfS_S_(
	.param .u32 _Z13ADI_3D_SolverifififfPfS_S__param_0,
	.param .f32 _Z13ADI_3D_SolverifififfPfS_S__param_1,
	.param .u32 _Z13ADI_3D_SolverifififfPfS_S__param_2,
	.param .f32 _Z13ADI_3D_SolverifififfPfS_S__param_3,
	.param .u32 _Z13ADI_3D_SolverifififfPfS_S__param_4,
	.param .f32 _Z13ADI_3D_SolverifififfPfS_S__param_5,
	.param .f32 _Z13ADI_3D_SolverifififfPfS_S__param_6,
	.param .u64 .ptr .align 1 _Z13ADI_3D_SolverifififfPfS_S__param_7,
	.param .u64 .ptr .align 1 _Z13ADI_3D_SolverifififfPfS_S__param_8,
	.param .u64 .ptr .align 1 _Z13ADI_3D_SolverifififfPfS_S__param_9
)
{
	.reg .pred 	%p<129>;
	.reg .b32 	%r<274>;
	.reg .b32 	%f<132>;
	.reg .b64 	%rd<42>;
	.reg .b64 	%fd<598>;
	// demoted variable
	.shared .align 4 .b8 _ZZ13ADI_3D_SolverifififfPfS_S_E6s_data[7744];
	ld.param.u32 	%r52, [_Z13ADI_3D_SolverifififfPfS_S__param_0];
	ld.param.u32 	%r55, [_Z13ADI_3D_SolverifififfPfS_S__param_2];
	// begin inline asm
	mov.u64 	%rd6, %clock64;
	// end inline asm
	mov.u32 	%r56, %ntid.x;
	mov.u32 	%r57, %ctaid.x;
	mov.u32 	%r58, %tid.x;
	mad.lo.s32 	%r1, %r56, %r57, %r58;
	mov.u32 	%r59, %ntid.y;
	mov.u32 	%r60, %ctaid.y;
	mov.u32 	%r61, %tid.y;
	mad.lo.s32 	%r62, %r59, %r60, %r61;
	add.s32 	%r63, %r52, -12;
	setp.ge.s32 	%p31, %r1, %r63;
	add.s32 	%r64, %r55, -12;
	setp.ge.s32 	%p32, %r62, %r64;
	or.pred  	%p33, %p31, %p32;
	@%p33 bra 	$L__BB3_8;
	ld.param.u32 	%r267, [_Z13ADI_3D_SolverifififfPfS_S__param_4];
	setp.lt.s32 	%p34, %r267, 13;
	@%p34 bra 	$L__BB3_8;
	ld.param.u64 	%rd40, [_Z13ADI_3D_SolverifififfPfS_S__param_8];
	ld.param.f32 	%f118, [_Z13ADI_3D_SolverifififfPfS_S__param_6];
	ld.param.f32 	%f116, [_Z13ADI_3D_SolverifififfPfS_S__param_5];
	ld.param.u32 	%r268, [_Z13ADI_3D_SolverifififfPfS_S__param_4];
	ld.param.f32 	%f114, [_Z13ADI_3D_SolverifififfPfS_S__param_3];
	ld.param.f32 	%f112, [_Z13ADI_3D_SolverifififfPfS_S__param_1];
	add.s32 	%r65, %r1, 6;
	add.s32 	%r66, %r62, 6;
	mad.lo.s32 	%r67, %r66, %r52, %r65;
	cvta.to.global.u64 	%rd2, %rd40;
	mul.wide.s32 	%rd7, %r67, 4;
	add.s64 	%rd8, %rd2, %rd7;
	mul.lo.s32 	%r3, %r55, %r52;
	mul.wide.s32 	%rd9, %r3, 4;
	add.s64 	%rd10, %rd8, %rd9;
	add.s64 	%rd11, %rd10, %rd9;
	add.s64 	%rd12, %rd11, %rd9;
	add.s64 	%rd13, %rd12, %rd9;
	add.s64 	%rd14, %rd13, %rd9;
	add.s64 	%rd15, %rd14, %rd9;
	add.s64 	%rd16, %rd15, %rd9;
	add.s64 	%rd17, %rd16, %rd9;
	add.s64 	%rd18, %rd17, %rd9;
	add.s64 	%rd19, %rd18, %rd9;
	mul.f32 	%f32, %f118, %f118;
	mul.f32 	%f33, %f112, %f112;
	div.rn.f32 	%f34, %f32, %f33;
	mul.f32 	%f35, %f34, 0f3F000000;
	mul.f32 	%f36, %f114, %f114;
	div.rn.f32 	%f37, %f32, %f36;
	mul.f32 	%f38, %f37, 0f3F000000;
	mul.f32 	%f39, %f116, %f116;
	div.rn.f32 	%f40, %f32, %f39;
	mul.f32 	%f41, %f40, 0f3F000000;
	add.s64 	%rd20, %rd19, %rd9;
	ld.global.nc.f32 	%f120, [%rd20];
	ld.global.nc.f32 	%f121, [%rd19];
	ld.global.nc.f32 	%f122, [%rd18];
	ld.global.nc.f32 	%f123, [%rd17];
	ld.global.nc.f32 	%f124, [%rd16];
	ld.global.nc.f32 	%f125, [%rd15];
	ld.global.nc.f32 	%f126, [%rd14];
	ld.global.nc.f32 	%f127, [%rd13];
	ld.global.nc.f32 	%f128, [%rd12];
	ld.global.nc.f32 	%f129, [%rd11];
	ld.global.nc.f32 	%f130, [%rd10];
	ld.global.nc.f32 	%f131, [%rd8];
	mov.u32 	%r4, %tid.y;
	mov.u32 	%r68, _ZZ13ADI_3D_SolverifififfPfS_S_E6s_data;
	mad.lo.s32 	%r69, %r4, 176, %r68;
	mov.u32 	%r5, %tid.x;
	shl.b32 	%r70, %r5, 2;
	add.s32 	%r6, %r69, %r70;
	mul.f32 	%f42, %f114, %f38;
	fma.rn.f32 	%f43, %f112, %f35, %f42;
	fma.rn.f32 	%f44, %f116, %f41, %f43;
	mul.f32 	%f13, %f118, 0f00000000;
	add.f32 	%f45, %f112, %f13;
	add.f32 	%f46, %f114, %f13;
	mul.f32 	%f47, %f46, %f38;
	fma.rn.f32 	%f48, %f45, %f35, %f47;
	add.f32 	%f49, %f116, %f118;
	fma.rn.f32 	%f50, %f49, %f41, %f48;
	add.f32 	%f14, %f44, %f50;
	cvt.f64.f32 	%fd76, %f116;
	{
	.reg .b32 %temp; 
	mov.b64 	{%temp, %r71}, %fd76;
	}
	mov.f64 	%fd77, 0d4000000000000000;
	{
	.reg .b32 %temp; 
	mov.b64 	{%temp, %r72}, %fd77;
	}
	and.b32  	%r73, %r72, 2146435072;
	setp.eq.s32 	%p35, %r73, 1062207488;
	abs.f64 	%fd1, %fd76;
	setp.lt.s32 	%p37, %r71, 0;
	and.pred  	%p1, %p37, %p35;
	selp.b32 	%r74, %r71, 0, %p35;
	setp.lt.s32 	%p38, %r72, 0;
	or.b32  	%r75, %r74, 2146435072;
	selp.b32 	%r76, %r75, %r74, %p38;
	mov.b32 	%r77, 0;
	mov.b64 	%fd2, {%r77, %r76};
	add.f64 	%fd78, %fd76, 0d4000000000000000;
	{
	.reg .b32 %temp; 
	mov.b64 	{%temp, %r78}, %fd78;
	}
	and.b32  	%r7, %r78, 2146435072;
	selp.b32 	%r79, 0, 2146435072, %p38;
	and.b32  	%r80, %r72, 2147483647;
	setp.ne.s32 	%p39, %r80, 1071644672;
	and.pred  	%p40, %p35, %p39;
	or.b32  	%r81, %r79, -2147483648;
	selp.b32 	%r82, %r81, %r79, %p40;
	selp.b32 	%r83, %r82, %r79, %p37;
	mov.b64 	%fd3, {%r77, %r83};
	cvt.f64.f32 	%fd79, %f118;
	{
	.reg .b32 %temp; 
	mov.b64 	{%temp, %r84}, %fd79;
	}
	abs.f64 	%fd4, %fd79;
	setp.lt.s32 	%p42, %r84, 0;
	and.pred  	%p2, %p42, %p35;
	selp.b32 	%r85, %r84, 0, %p35;
	or.b32  	%r86, %r85, 2146435072;
	selp.b32 	%r87, %r86, %r85, %p38;
	mov.b64 	%fd5, {%r77, %r87};
	add.f64 	%fd80, %fd79, 0d4000000000000000;
	{
	.reg .b32 %temp; 
	mov.b64 	{%temp, %r88}, %fd80;
	}
	and.b32  	%r8, %r88, 2146435072;
	selp.b32 	%r89, %r82, %r79, %p42;
	mov.b64 	%fd6, {%r77, %r89};
	add.f32 	%f51, %f41, %f41;
	cvt.f64.f32 	%fd7, %f51;
	cvt.f64.f32 	%fd81, %f114;
	{
	.reg .b32 %temp; 
	mov.b64 	{%temp, %r90}, %fd81;
	}
	abs.f64 	%fd8, %fd81;
	setp.lt.s32 	%p43, %r90, 0;
	and.pred  	%p3, %p43, %p35;
	selp.b32 	%r91, %r90, 0, %p35;
	or.b32  	%r92, %r91, 2146435072;
	selp.b32 	%r93, %r92, %r91, %p38;
	mov.b64 	%fd9, {%r77, %r93};
	add.f64 	%fd82, %fd81, 0d4000000000000000;
	{
	.reg .b32 %temp; 
	mov.b64 	{%temp, %r94}, %fd82;
	}
	and.b32  	%r9, %r94, 2146435072;
	selp.b32 	%r95, %r82, %r79, %p43;
	mov.b64 	%fd10, {%r77, %r95};
	cvt.f64.f32 	%fd11, %f38;
	cvt.f64.f32 	%fd83, %f13;
	{
	.reg .b32 %temp; 
	mov.b64 	{%temp, %r96}, %fd83;
	}
	abs.f64 	%fd12, %fd83;
	setp.lt.s32 	%p44, %r96, 0;
	and.pred  	%p4, %p44, %p35;
	selp.b32 	%r97, %r96, 0, %p35;
	or.b32  	%r98, %r97, 2146435072;
	selp.b32 	%r99, %r98, %r97, %p38;
	mov.b64 	%fd13, {%r77, %r99};
	add.f64 	%fd84, %fd83, 0d4000000000000000;
	{
	.reg .b32 %temp; 
	mov.b64 	{%temp, %r100}, %fd84;
	}
	and.b32  	%r10, %r100, 2146435072;
	selp.b32 	%r101, %r82, %r79, %p44;
	mov.b64 	%fd14, {%r77, %r101};
	cvt.f64.f32 	%fd85, %f112;
	{
	.reg .b32 %temp; 
	mov.b64 	{%temp, %r102}, %fd85;
	}
	abs.f64 	%fd15, %fd85;
	setp.lt.s32 	%p45, %r102, 0;
	and.pred  	%p5, %p45, %p35;
	selp.b32 	%r103, %r102, 0, %p35;
	or.b32  	%r104, %r103, 2146435072;
	selp.b32 	%r105, %r104, %r103, %p38;
	mov.b64 	%fd16, {%r77, %r105};
	add.f64 	%fd86, %fd85, 0d4000000000000000;
	{
	.reg .b32 %temp; 
	mov.b64 	{%temp, %r106}, %fd86;
	}
	and.b32  	%r11, %r106, 2146435072;
	selp.b32 	%r107, %r82, %r79, %p45;
	mov.b64 	%fd17, {%r77, %r107};
	cvt.f64.f32 	%fd18, %f35;
	mov.f64 	%fd87, 0d4010000000000000;
	{
	.reg .b32 %temp; 
	mov.b64 	{%temp, %r108}, %fd87;
	}
	and.b32  	%r109, %r108, 2146435072;
	setp.eq.s32 	%p46, %r109, 1072693248;
	and.pred  	%p6, %p37, %p46;
	selp.b32 	%r110, %r71, 0, %p46;
	setp.lt.s32 	%p48, %r108, 0;
	or.b32  	%r111, %r110, 2146435072;
	selp.b32 	%r112, %r111, %r110, %p48;
	mov.b64 	%fd19, {%r77, %r112};
	add.f64 	%fd88, %fd76, 0d4010000000000000;
	{
	.reg .b32 %temp; 
	mov.b64 	{%temp, %r113}, %fd88;
	}
	and.b32  	%r12, %r113, 2146435072;
	selp.b32 	%r114, 0, 2146435072, %p48;
	and.b32  	%r115, %r108, 2147483647;
	setp.ne.s32 	%p49, %r115, 1071644672;
	and.pred  	%p50, %p46, %p49;
	or.b32  	%r116, %r114, -2147483648;
	selp.b32 	%r117, %r116, %r114, %p50;
	selp.b32 	%r118, %r117, %r114, %p37;
	mov.b64 	%fd20, {%r77, %r118};
	add.rn.f64 	%fd21, %fd76, %fd87;
	and.pred  	%p7, %p42, %p46;
	selp.b32 	%r119, %r84, 0, %p46;
	or.b32  	%r120, %r119, 2146435072;
	selp.b32 	%r121, %r120, %r119, %p48;
	mov.b64 	%fd22, {%r77, %r121};
	add.f64 	%fd89, %fd79, 0d4010000000000000;
	{
	.reg .b32 %temp; 
	mov.b64 	{%temp, %r122}, %fd89;
	}
	and.b32  	%r13, %r122, 2146435072;
	selp.b32 	%r123, %r117, %r114, %p42;
	mov.b64 	%fd23, {%r77, %r123};
	and.pred  	%p8, %p43, %p46;
	selp.b32 	%r124, %r90, 0, %p46;
	or.b32  	%r125, %r124, 2146435072;
	selp.b32 	%r126, %r125, %r124, %p48;
	mov.b64 	%fd24, {%r77, %r126};
	add.f64 	%fd90, %fd81, 0d4010000000000000;
	{
	.reg .b32 %temp; 
	mov.b64 	{%temp, %r127}, %fd90;
	}
	and.b32  	%r14, %r127, 2146435072;
	selp.b32 	%r128, %r117, %r114, %p43;
	mov.b64 	%fd25, {%r77, %r128};
	and.pred  	%p9, %p44, %p46;
	selp.b32 	%r129, %r96, 0, %p46;
	or.b32  	%r130, %r129, 2146435072;
	selp.b32 	%r131, %r130, %r129, %p48;
	mov.b64 	%fd26, {%r77, %r131};
	add.f64 	%fd91, %fd83, 0d4010000000000000;
	{
	.reg .b32 %temp; 
	mov.b64 	{%temp, %r132}, %fd91;
	}
	and.b32  	%r15, %r132, 2146435072;
	selp.b32 	%r133, %r117, %r114, %p44;
	mov.b64 	%fd27, {%r77, %r133};
	and.pred  	%p10, %p45, %p46;
	selp.b32 	%r134, %r102, 0, %p46;
	or.b32  	%r135, %r134, 2146435072;
	selp.b32 	%r136, %r135, %r134, %p48;
	mov.b64 	%fd28, {%r77, %r136};
	add.f64 	%fd92, %fd85, 0d4010000000000000;
	{
	.reg .b32 %temp; 
	mov.b64 	{%temp, %r137}, %fd92;
	}
	and.b32  	%r16, %r137, 2146435072;
	selp.b32 	%r138, %r117, %r114, %p45;
	mov.b64 	%fd29, {%r77, %r138};
	mov.f64 	%fd93, 0d4018000000000000;
	{
	.reg .b32 %temp; 
	mov.b64 	{%temp, %r139}, %fd93;
	}
	and.b32  	%r140, %r139, 2146435072;
	setp.eq.s32 	%p52, %r140, 1073741824;
	and.pred  	%p11, %p37, %p52;
	selp.b32 	%r141, %r71, 0, %p52;
	setp.lt.s32 	%p54, %r139, 0;
	or.b32  	%r142, %r141, 2146435072;
	selp.b32 	%r143, %r142, %r141, %p54;
	mov.b64 	%fd30, {%r77, %r143};
	add.f64 	%fd94, %fd76, 0d4018000000000000;
	{
	.reg .b32 %temp; 
	mov.b64 	{%temp, %r144}, %fd94;
	}
	and.b32  	%r17, %r144, 2146435072;
	selp.b32 	%r145, 0, 2146435072, %p54;
	and.b32  	%r146, %r139, 2147483647;
	setp.ne.s32 	%p55, %r146, 1071644672;
	and.pred  	%p56, %p52, %p55;
	or.b32  	%r147, %r145, -2147483648;
	selp.b32 	%r148, %r147, %r145, %p56;
	selp.b32 	%r149, %r148, %r145, %p37;
	mov.b64 	%fd31, {%r77, %r149};
	and.pred  	%p12, %p42, %p52;
	selp.b32 	%r150, %r84, 0, %p52;
	or.b32  	%r151, %r150, 2146435072;
	selp.b32 	%r152, %r151, %r150, %p54;
	mov.b64 	%fd32, {%r77, %r152};
	add.f64 	%fd95, %fd79, 0d4018000000000000;
	{
	.reg .b32 %temp; 
	mov.b64 	{%temp, %r153}, %fd95;
	}
	and.b32  	%r18, %r153, 2146435072;
	selp.b32 	%r154, %r148, %r145, %p42;
	mov.b64 	%fd33, {%r77, %r154};
	add.rn.f64 	%fd34, %fd79, %fd93;
	and.pred  	%p13, %p43, %p52;
	selp.b32 	%r155, %r90, 0, %p52;
	or.b32  	%r156, %r155, 2146435072;
	selp.b32 	%r157, %r156, %r155, %p54;
	mov.b64 	%fd35, {%r77, %r157};
	add.f64 	%fd96, %fd81, 0d4018000000000000;
	{
	.reg .b32 %temp; 
	mov.b64 	{%temp, %r158}, %fd96;
	}
	and.b32  	%r19, %r158, 2146435072;
	selp.b32 	%r159, %r148, %r145, %p43;
	mov.b64 	%fd36, {%r77, %r159};
	add.rn.f64 	%fd37, %fd81, %fd93;
	and.pred  	%p14, %p44, %p52;
	selp.b32 	%r160, %r96, 0, %p52;
	or.b32  	%r161, %r160, 2146435072;
	selp.b32 	%r162, %r161, %r160, %p54;
	mov.b64 	%fd38, {%r77, %r162};
	add.f64 	%fd97, %fd83, 0d4018000000000000;
	{
	.reg .b32 %temp; 
	mov.b64 	{%temp, %r163}, %fd97;
	}
	and.b32  	%r20, %r163, 2146435072;
	selp.b32 	%r164, %r148, %r145, %p44;
	mov.b64 	%fd39, {%r77, %r164};
	and.pred  	%p15, %p45, %p52;
	selp.b32 	%r165, %r102, 0, %p52;
	or.b32  	%r166, %r165, 2146435072;
	selp.b32 	%r167, %r166, %r165, %p54;
	mov.b64 	%fd40, {%r77, %r167};
	add.f64 	%fd98, %fd85, 0d4018000000000000;
	{
	.reg .b32 %temp; 
	mov.b64 	{%temp, %r168}, %fd98;
	}
	and.b32  	%r21, %r168, 2146435072;
	selp.b32 	%r169, %r148, %r145, %p45;
	mov.b64 	%fd41, {%r77, %r169};
	add.rn.f64 	%fd42, %fd85, %fd93;
	mov.f64 	%fd99, 0d4020000000000000;
	{
	.reg .b32 %temp; 
	mov.b64 	{%temp, %r170}, %fd99;
	}
	and.b32  	%r171, %r170, 2146435072;
	setp.eq.s32 	%p58, %r171, 1071644672;
	and.pred  	%p16, %p37, %p58;
	selp.b32 	%r172, %r71, 0, %p58;
	setp.lt.s32 	%p60, %r170, 0;
	or.b32  	%r173, %r172, 2146435072;
	selp.b32 	%r174, %r173, %r172, %p60;
	mov.b64 	%fd43, {%r77, %r174};
	add.f64 	%fd100, %fd76, 0d4020000000000000;
	{
	.reg .b32 %temp; 
	mov.b64 	{%temp, %r175}, %fd100;
	}
	and.b32  	%r22, %r175, 2146435072;
	selp.b32 	%r176, 0, 2146435072, %p60;
	and.b32  	%r177, %r170, 2147483647;
	setp.ne.s32 	%p61, %r177, 1071644672;
	and.pred  	%p62, %p58, %p61;
	or.b32  	%r178, %r176, -2147483648;
	selp.b32 	%r179, %r178, %r176, %p62;
	selp.b32 	%r180, %r179, %r176, %p37;
	mov.b64 	%fd44, {%r77, %r180};
	add.rn.f64 	%fd45, %fd76, %fd99;
	and.pred  	%p17, %p42, %p58;
	selp.b32 	%r181, %r84, 0, %p58;
	or.b32  	%r182, %r181, 2146435072;
	selp.b32 	%r183, %r182, %r181, %p60;
	mov.b64 	%fd46, {%r77, %r183};
	add.f64 	%fd101, %fd79, 0d4020000000000000;
	{
	.reg .b32 %temp; 
	mov.b64 	{%temp, %r184}, %fd101;
	}
	and.b32  	%r23, %r184, 2146435072;
	selp.b32 	%r185, %r179, %r176, %p42;
	mov.b64 	%fd47, {%r77, %r185};
	and.pred  	%p18, %p43, %p58;
	selp.b32 	%r186, %r90, 0, %p58;
	or.b32  	%r187, %r186, 2146435072;
	selp.b32 	%r188, %r187, %r186, %p60;
	mov.b64 	%fd48, {%r77, %r188};
	add.f64 	%fd102, %fd81, 0d4020000000000000;
	{
	.reg .b32 %temp; 
	mov.b64 	{%temp, %r189}, %fd102;
	}
	and.b32  	%r24, %r189, 2146435072;
	selp.b32 	%r190, %r179, %r176, %p43;
	mov.b64 	%fd49, {%r77, %r190};
	add.rn.f64 	%fd50, %fd81, %fd99;
	and.pred  	%p19, %p44, %p58;
	selp.b32 	%r191, %r96, 0, %p58;
	or.b32  	%r192, %r191, 2146435072;
	selp.b32 	%r193, %r192, %r191, %p60;
	mov.b64 	%fd51, {%r77, %r193};
	add.f64 	%fd103, %fd83, 0d4020000000000000;
	{
	.reg .b32 %temp; 
	mov.b64 	{%temp, %r194}, %fd103;
	}
	and.b32  	%r25, %r194, 2146435072;
	selp.b32 	%r195, %r179, %r176, %p44;
	mov.b64 	%fd52, {%r77, %r195};
	and.pred  	%p20, %p45, %p58;
	selp.b32 	%r196, %r102, 0, %p58;
	or.b32  	%r197, %r196, 2146435072;
	selp.b32 	%r198, %r197, %r196, %p60;
	mov.b64 	%fd53, {%r77, %r198};
	add.f64 	%fd104, %fd85, 0d4020000000000000;
	{
	.reg .b32 %temp; 
	mov.b64 	{%temp, %r199}, %fd104;
	}
	and.b32  	%r26, %r199, 2146435072;
	selp.b32 	%r200, %r179, %r176, %p45;
	mov.b64 	%fd54, {%r77, %r200};
	mov.f64 	%fd105, 0d4024000000000000;
	{
	.reg .b32 %temp; 
	mov.b64 	{%temp, %r201}, %fd105;
	}
	and.b32  	%r202, %r201, 2146435072;
	setp.eq.s32 	%p64, %r202, 1074790400;
	and.pred  	%p21, %p37, %p64;
	selp.b32 	%r203, %r71, 0, %p64;
	setp.lt.s32 	%p66, %r201, 0;
	or.b32  	%r204, %r203, 2146435072;
	selp.b32 	%r205, %r204, %r203, %p66;
	mov.b64 	%fd55, {%r77, %r205};
	add.f64 	%fd106, %fd76, 0d4024000000000000;
	{
	.reg .b32 %temp; 
	mov.b64 	{%temp, %r206}, %fd106;
	}
	and.b32  	%r27, %r206, 2146435072;
	selp.b32 	%r207, 0, 2146435072, %p66;
	and.b32  	%r208, %r201, 2147483647;
	setp.ne.s32 	%p67, %r208, 1071644672;
	and.pred  	%p68, %p64, %p67;
	or.b32  	%r209, %r207, -2147483648;
	selp.b32 	%r210, %r209, %r207, %p68;
	selp.b32 	%r211, %r210, %r207, %p37;
	mov.b64 	%fd56, {%r77, %r211};
	and.pred  	%p22, %p42, %p64;
	selp.b32 	%r212, %r84, 0, %p64;
	or.b32  	%r213, %r212, 2146435072;
	selp.b32 	%r214, %r213, %r212, %p66;
	mov.b64 	%fd57, {%r77, %r214};
	add.f64 	%fd107, %fd79, 0d4024000000000000;
	{
	.reg .b32 %temp; 
	mov.b64 	{%temp, %r215}, %fd107;
	}
	and.b32  	%r28, %r215, 2146435072;
	selp.b32 	%r216, %r210, %r207, %p42;
	mov.b64 	%fd58, {%r77, %r216};
	and.pred  	%p23, %p43, %p64;
	selp.b32 	%r217, %r90, 0, %p64;
	or.b32  	%r218, %r217, 2146435072;
	selp.b32 	%r219, %r218, %r217, %p66;
	mov.b64 	%fd59, {%r77, %r219};
	add.f64 	%fd108, %fd81, 0d4024000000000000;
	{
	.reg .b32 %temp; 
	mov.b64 	{%temp, %r220}, %fd108;
	}
	and.b32  	%r29, %r220, 2146435072;
	selp.b32 	%r221, %r210, %r207, %p43;
	mov.b64 	%fd60, {%r77, %r221};
	and.pred  	%p24, %p44, %p64;
	selp.b32 	%r222, %r96, 0, %p64;
	or.b32  	%r223, %r222, 2146435072;
	selp.b32 	%r224, %r223, %r222, %p66;
	mov.b64 	%fd61, {%r77, %r224};
	add.f64 	%fd109, %fd83, 0d4024000000000000;
	{
	.reg .b32 %temp; 
	mov.b64 	{%temp, %r225}, %fd109;
	}
	and.b32  	%r30, %r225, 2146435072;
	selp.b32 	%r226, %r210, %r207, %p44;
	mov.b64 	%fd62, {%r77, %r226};
	and.pred  	%p25, %p45, %p64;
	selp.b32 	%r227, %r102, 0, %p64;
	or.b32  	%r228, %r227, 2146435072;
	selp.b32 	%r229, %r228, %r227, %p66;
	mov.b64 	%fd63, {%r77, %r229};
	add.f64 	%fd110, %fd85, 0d4024000000000000;
	{
	.reg .b32 %temp; 
	mov.b64 	{%temp, %r230}, %fd110;
	}
	and.b32  	%r31, %r230, 2146435072;
	selp.b32 	%r231, %r210, %r207, %p45;
	mov.b64 	%fd64, {%r77, %r231};
	mov.f64 	%fd111, 0d4028000000000000;
	{
	.reg .b32 %temp; 
	mov.b64 	{%temp, %r232}, %fd111;
	}
	and.b32  	%r233, %r232, 2146435072;
	setp.eq.s32 	%p70, %r233, 1073741824;
	and.pred  	%p26, %p37, %p70;
	selp.b32 	%r234, %r71, 0, %p70;
	setp.lt.s32 	%p72, %r232, 0;
	or.b32  	%r235, %r234, 2146435072;
	selp.b32 	%r236, %r235, %r234, %p72;
	mov.b64 	%fd65, {%r77, %r236};
	add.f64 	%fd112, %fd76, 0d4028000000000000;
	{
	.reg .b32 %temp; 
	mov.b64 	{%temp, %r237}, %fd112;
	}
	and.b32  	%r32, %r237, 2146435072;
	selp.b32 	%r238, 0, 2146435072, %p72;
	and.b32  	%r239, %r232, 2147483647;
	setp.ne.s32 	%p73, %r239, 1071644672;
	and.pred  	%p74, %p70, %p73;
	or.b32  	%r240, %r238, -2147483648;
	selp.b32 	%r241, %r240, %r238, %p74;
	selp.b32 	%r242, %r241, %r238, %p37;
	mov.b64 	%fd66, {%r77, %r242};
	and.pred  	%p27, %p42, %p70;
	selp.b32 	%r243, %r84, 0, %p70;
	or.b32  	%r244, %r243, 2146435072;
	selp.b32 	%r245, %r244, %r243, %p72;
	mov.b64 	%fd67, {%r77, %r245};
	add.f64 	%fd113, %fd79, 0d4028000000000000;
	{
	.reg .b32 %temp; 
	mov.b64 	{%temp, %r246}, %fd113;
	}
	and.b32  	%r33, %r246, 2146435072;
	selp.b32 	%r247, %r241, %r238, %p42;
	mov.b64 	%fd68, {%r77, %r247};
	and.pred  	%p28, %p43, %p70;
	selp.b32 	%r248, %r90, 0, %p70;
	or.b32  	%r249, %r248, 2146435072;
	selp.b32 	%r250, %r249, %r248, %p72;
	mov.b64 	%fd69, {%r77, %r250};
	add.f64 	%fd114, %fd81, 0d4028000000000000;
	{
	.reg .b32 %temp; 
	mov.b64 	{%temp, %r251}, %fd114;
	}
	and.b32  	%r34, %r251, 2146435072;
	selp.b32 	%r252, %r241, %r238, %p43;
	mov.b64 	%fd70, {%r77, %r252};
	add.rn.f64 	%fd71, %fd81, %fd111;
	and.pred  	%p29, %p44, %p70;
	selp.b32 	%r253, %r96, 0, %p70;
	or.b32  	%r254, %r253, 2146435072;
	selp.b32 	%r255, %r254, %r253, %p72;
	mov.b64 	%fd72, {%r77, %r255};
	add.f64 	%fd115, %fd83, 0d4028000000000000;
	{
	.reg .b32 %temp; 
	mov.b64 	{%temp, %r256}, %fd115;
	}
	and.b32  	%r35, %r256, 2146435072;
	selp.b32 	%r257, %r241, %r238, %p44;
	mov.b64 	%fd73, {%r77, %r257};
	and.pred  	%p30, %p45, %p70;
	selp.b32 	%r258, %r102, 0, %p70;
	or.b32  	%r259, %r258, 2146435072;
	selp.b32 	%r260, %r259, %r258, %p72;
	mov.b64 	%fd74, {%r77, %r260};
	add.f64 	%fd116, %fd85, 0d4028000000000000;
	{
	.reg .b32 %temp; 
	mov.b64 	{%temp, %r261}, %fd116;
	}
	and.b32  	%r36, %r261, 2146435072;
	selp.b32 	%r262, %r241, %r238, %p45;
	mov.b64 	%fd75, {%r77, %r262};
	mad.lo.s32 	%r263, %r55, 12, %r66;
	mad.lo.s32 	%r273, %r52, %r263, %r65;
	mad.lo.s32 	%r264, %r55, 6, %r62;
	add.s32 	%r265, %r264, 6;
	mad.lo.s32 	%r272, %r52, %r265, %r65;
	add.s32 	%r266, %r264, 38;
	mad.lo.s32 	%r271, %r52, %r266, %r65;
	mad.lo.s32 	%r270, %r52, %r264, %r65;
	neg.s32 	%r269, %r268;
$L__BB3_3:
	mov.f32 	%f17, %f130;
	mov.f32 	%f130, %f129;
	mov.f32 	%f129, %f128;
	mov.f32 	%f128, %f127;
	mov.f32 	%f127, %f126;
	mov.f32 	%f126, %f125;
	mov.f32 	%f125, %f124;
	mov.f32 	%f124, %f123;
	mov.f32 	%f123, %f122;
	mov.f32 	%f122, %f121;
	mov.f32 	%f121, %f120;
	setp.gt.u32 	%p76, %r4, 5;
	mul.wide.s32 	%rd21, %r273, 4;
	add.s64 	%rd22, %rd2, %rd21;
	ld.global.nc.f32 	%f120, [%rd22];
	bar.sync 	0;
	@%p76 bra 	$L__BB3_5;
	mul.wide.s32 	%rd23, %r270, 4;
	add.s64 	%rd24, %rd2, %rd23;
	ld.global.nc.f32 	%f52, [%rd24];
	st.shared.f32 	[%r6+24], %f52;
	mul.wide.s32 	%rd25, %r271, 4;
	add.s64 	%rd26, %rd2, %rd25;
	ld.global.nc.f32 	%f53, [%rd26];
	st.shared.f32 	[%r6+6712], %f53;
$L__BB3_5:
	setp.gt.u32 	%p77, %r5, 5;
	@%p77 bra 	$L__BB3_7;
	mul.wide.s32 	%rd27, %r272, 4;
	add.s64 	%rd28, %rd2, %rd27;
	ld.global.nc.f32 	%f54, [%rd28+-24];
	st.shared.f32 	[%r6+1056], %f54;
	ld.global.nc.f32 	%f55, [%rd28+128];
	st.shared.f32 	[%r6+1208], %f55;
$L__BB3_7:
	ld.param.u64 	%rd41, [_Z13ADI_3D_SolverifififfPfS_S__param_9];
	ld.param.u64 	%rd39, [_Z13ADI_3D_SolverifififfPfS_S__param_7];
	ld.param.f32 	%f119, [_Z13ADI_3D_SolverifififfPfS_S__param_6];
	ld.param.f32 	%f117, [_Z13ADI_3D_SolverifififfPfS_S__param_5];
	ld.param.f32 	%f115, [_Z13ADI_3D_SolverifififfPfS_S__param_3];
	ld.param.f32 	%f113, [_Z13ADI_3D_SolverifififfPfS_S__param_1];
	mul.wide.s32 	%rd29, %r272, 4;
	cvta.to.global.u64 	%rd30, %rd41;
	add.s64 	%rd31, %rd30, %rd29;
	setp.eq.s32 	%p78, %r36, 2146435072;
	setp.eq.s32 	%p79, %r35, 2146435072;
	setp.eq.s32 	%p80, %r34, 2146435072;
	setp.eq.s32 	%p81, %r33, 2146435072;
	setp.eq.s32 	%p82, %r32, 2146435072;
	setp.eq.s32 	%p83, %r31, 2146435072;
	setp.eq.s32 	%p84, %r30, 2146435072;
	setp.eq.s32 	%p85, %r29, 2146435072;
	setp.eq.s32 	%p86, %r28, 2146435072;
	setp.eq.s32 	%p87, %r27, 2146435072;
	setp.eq.s32 	%p88, %r26, 2146435072;
	setp.eq.s32 	%p89, %r25, 2146435072;
	setp.eq.s32 	%p90, %r24, 2146435072;
	setp.eq.s32 	%p91, %r23, 2146435072;
	setp.eq.s32 	%p92, %r22, 2146435072;
	setp.eq.s32 	%p93, %r21, 2146435072;
	setp.eq.s32 	%p94, %r20, 2146435072;
	setp.eq.s32 	%p95, %r19, 2146435072;
	setp.eq.s32 	%p96, %r18, 2146435072;
	setp.eq.s32 	%p97, %r17, 2146435072;
	setp.eq.s32 	%p98, %r16, 2146435072;
	setp.eq.s32 	%p99, %r15, 2146435072;
	setp.eq.s32 	%p100, %r14, 2146435072;
	setp.eq.s32 	%p101, %r13, 2146435072;
	setp.eq.s32 	%p102, %r12, 2146435072;
	setp.eq.f32 	%p103, %f113, 0f3F800000;
	setp.neu.f64 	%p104, %fd15, 0d7FF0000000000000;
	setp.nan.f32 	%p105, %f113, %f113;
	setp.eq.s32 	%p106, %r11, 2146435072;
	setp.eq.f32 	%p107, %f113, 0f00000000;
	setp.eq.f32 	%p108, %f13, 0f3F800000;
	setp.neu.f64 	%p109, %fd12, 0d7FF0000000000000;
	setp.nan.f32 	%p110, %f13, %f13;
	setp.eq.s32 	%p111, %r10, 2146435072;
	setp.eq.f32 	%p112, %f13, 0f00000000;
	setp.eq.f32 	%p113, %f115, 0f3F800000;
	setp.neu.f64 	%p114, %fd8, 0d7FF0000000000000;
	setp.nan.f32 	%p115, %f115, %f115;
	setp.eq.s32 	%p116, %r9, 2146435072;
	setp.eq.f32 	%p117, %f115, 0f00000000;
	setp.eq.f32 	%p118, %f119, 0f3F800000;
	setp.neu.f64 	%p119, %fd4, 0d7FF0000000000000;
	setp.nan.f32 	%p120, %f119, %f119;
	setp.eq.s32 	%p121, %r8, 2146435072;
	setp.eq.f32 	%p122, %f119, 0f00000000;
	setp.eq.f32 	%p123, %f117, 0f3F800000;
	setp.neu.f64 	%p124, %fd1, 0d7FF0000000000000;
	setp.nan.f32 	%p125, %f117, %f117;
	setp.eq.s32 	%p126, %r7, 2146435072;
	setp.eq.f32 	%p127, %f117, 0f00000000;
	st.shared.f32 	[%r6+1080], %f126;
	bar.sync 	0;
	mul.f32 	%f56, %f14, %f126;
	{ // callseq 42, 0
	.param .b64 param0;
	st.param.f64 	[param0], %fd1;
	.param .b64 param1;
	st.param.f64 	[param1], 0d4000000000000000;
	.param .b64 retval0;
	call.uni (retval0), 
	__internal_accurate_pow, 
	(
	param0, 
	param1
	);
	ld.param.f64 	%fd117, [retval0];
	} // callseq 42
	neg.f64 	%fd119, %fd117;
	selp.f64 	%fd120, %fd119, %fd117, %p1;
	selp.f64 	%fd121, %fd2, %fd120, %p127;
	selp.f64 	%fd122, %fd121, %fd3, %p124;
	cvt.f64.f32 	%fd123, %f117;
	mov.f64 	%fd124, 0d4000000000000000;
	add.rn.f64 	%fd125, %fd123, %fd124;
	selp.f64 	%fd126, %fd125, %fd122, %p125;
	selp.f64 	%fd127, %fd126, %fd121, %p126;
	add.f64 	%fd128, %fd127, %fd127;
	mul.f64 	%fd129, %fd128, 0d3FE0000000000000;
	selp.f64 	%fd130, 0d3FF0000000000000, %fd129, %p123;
	{ // callseq 43, 0
	.param .b64 param0;
	st.param.f64 	[param0], %fd4;
	.param .b64 param1;
	st.param.f64 	[param1], 0d4000000000000000;
	.param .b64 retval0;
	call.uni (retval0), 
	__internal_accurate_pow, 
	(
	param0, 
	param1
	);
	ld.param.f64 	%fd131, [retval0];
	} // callseq 43
	neg.f64 	%fd133, %fd131;
	selp.f64 	%fd134, %fd133, %fd131, %p2;
	selp.f64 	%fd135, %fd5, %fd134, %p122;
	selp.f64 	%fd136, %fd135, %fd6, %p119;
	cvt.f64.f32 	%fd137, %f119;
	add.rn.f64 	%fd138, %fd137, %fd124;
	selp.f64 	%fd139, %fd138, %fd136, %p120;
	selp.f64 	%fd140, %fd139, %fd135, %p121;
	add.f64 	%fd141, %fd140, %fd140;
	mul.f64 	%fd142, %fd141, 0d3FE0000000000000;
	selp.f64 	%fd143, 0d3FF0000000000000, %fd142, %p118;
	add.f64 	%fd144, %fd130, %fd143;
	mul.f64 	%fd145, %fd144, %fd7;
	add.f32 	%f57, %f125, %f127;
	cvt.f64.f32 	%fd146, %f57;
	{ // callseq 44, 0
	.param .b64 param0;
	st.param.f64 	[param0], %fd8;
	.param .b64 param1;
	st.param.f64 	[param1], 0d4000000000000000;
	.param .b64 retval0;
	call.uni (retval0), 
	__internal_accurate_pow, 
	(
	param0, 
	param1
	);
	ld.param.f64 	%fd147, [retval0];
	} // callseq 44
	neg.f64 	%fd149, %fd147;
	selp.f64 	%fd150, %fd149, %fd147, %p3;
	selp.f64 	%fd151, %fd9, %fd150, %p117;
	selp.f64 	%fd152, %fd151, %fd10, %p114;
	cvt.f64.f32 	%fd153, %f115;
	add.rn.f64 	%fd154, %fd153, %fd124;
	selp.f64 	%fd155, %fd154, %fd152, %p115;
	selp.f64 	%fd156, %fd155, %fd151, %p116;
	add.f64 	%fd157, %fd156, %fd156;
	mul.f64 	%fd158, %fd157, 0d3FE0000000000000;
	selp.f64 	%fd159, 0d3FF0000000000000, %fd158, %p113;
	mul.f64 	%fd160, %fd159, %fd11;
	ld.shared.f32 	%f58, [%r6+904];
	ld.shared.f32 	%f59, [%r6+1256];
	add.f32 	%f60, %f58, %f59;
	cvt.f64.f32 	%fd161, %f60;
	{ // callseq 45, 0
	.param .b64 param0;
	st.param.f64 	[param0], %fd12;
	.param .b64 param1;
	st.param.f64 	[param1], 0d4000000000000000;
	.param .b64 retval0;
	call.uni (retval0), 
	__internal_accurate_pow, 
	(
	param0, 
	param1
	);
	ld.param.f64 	%fd162, [retval0];
	} // callseq 45
	neg.f64 	%fd164, %fd162;
	selp.f64 	%fd165, %fd164, %fd162, %p4;
	selp.f64 	%fd166, %fd13, %fd165, %p112;
	selp.f64 	%fd167, %fd166, %fd14, %p109;
	cvt.f64.f32 	%fd168, %f13;
	add.rn.f64 	%fd169, %fd168, %fd124;
	selp.f64 	%fd170, %fd169, %fd167, %p110;
	selp.f64 	%fd171, %fd170, %fd166, %p111;
	add.f64 	%fd172, %fd171, %fd171;
	mul.f64 	%fd173, %fd172, 0d3FE0000000000000;
	selp.f64 	%fd174, 0d3FF0000000000000, %fd173, %p108;
	add.f64 	%fd175, %fd159, %fd174;
	mul.f64 	%fd176, %fd175, %fd11;
	mul.f64 	%fd177, %fd176, %fd161;
	fma.rn.f64 	%fd178, %fd160, %fd161, %fd177;
	fma.rn.f64 	%fd179, %fd145, %fd146, %fd178;
	{ // callseq 46, 0
	.param .b64 param0;
	st.param.f64 	[param0], %fd15;
	.param .b64 param1;
	st.param.f64 	[param1], 0d4000000000000000;
	.param .b64 retval0;
	call.uni (retval0), 
	__internal_accurate_pow, 
	(
	param0, 
	param1
	);
	ld.param.f64 	%fd180, [retval0];
	} // callseq 46
	neg.f64 	%fd182, %fd180;
	selp.f64 	%fd183, %fd182, %fd180, %p5;
	selp.f64 	%fd184, %fd16, %fd183, %p107;
	selp.f64 	%fd185, %fd184, %fd17, %p104;
	cvt.f64.f32 	%fd186, %f113;
	add.rn.f64 	%fd187, %fd186, %fd124;
	selp.f64 	%fd188, %fd187, %fd185, %p105;
	selp.f64 	%fd189, %fd188, %fd184, %p106;
	add.f64 	%fd190, %fd189, %fd189;
	mul.f64 	%fd191, %fd190, 0d3FE0000000000000;
	selp.f64 	%fd192, 0d3FF0000000000000, %fd191, %p103;
	mul.f64 	%fd193, %fd192, %fd18;
	ld.shared.f32 	%f61, [%r6+1076];
	ld.shared.f32 	%f62, [%r6+1084];
	add.f32 	%f63, %f61, %f62;
	cvt.f64.f32 	%fd194, %f63;
	add.f64 	%fd195, %fd174, %fd192;
	mul.f64 	%fd196, %fd195, %fd18;
	mul.f64 	%fd197, %fd196, %fd194;
	fma.rn.f64 	%fd198, %fd193, %fd194, %fd197;
	add.f64 	%fd199, %fd179, %fd198;
	cvt.f64.f32 	%fd200, %f56;
	add.f64 	%fd201, %fd199, %fd200;
	cvt.rn.f32.f64 	%f64, %fd201;
	{ // callseq 47, 0
	.param .b64 param0;
	st.param.f64 	[param0], %fd1;
	.param .b64 param1;
	st.param.f64 	[param1], 0d4010000000000000;
	.param .b64 retval0;
	call.uni (retval0), 
	__internal_accurate_pow, 
	(
	param0, 
	param1
	);
	ld.param.f64 	%fd202, [retval0];
	} // callseq 47
	neg.f64 	%fd204, %fd202;
	selp.f64 	%fd205, %fd204, %fd202, %p6;
	selp.f64 	%fd206, %fd19, %fd205, %p127;
	selp.f64 	%fd207, %fd206, %fd20, %p124;
	selp.f64 	%fd208, %fd21, %fd207, %p125;
	selp.f64 	%fd209, %fd208, %fd206, %p102;
	add.f64 	%fd210, %fd209, %fd209;
	div.rn.f64 	%fd211, %fd210, 0d4038000000000000;
	selp.f64 	%fd212, 0d3FB5555555555555, %fd211, %p123;
	{ // callseq 48, 0
	.param .b64 param0;
	st.param.f64 	[param0], %fd4;
	.param .b64 param1;
	st.param.f64 	[param1], 0d4010000000000000;
	.param .b64 retval0;
	call.uni (retval0), 
	__internal_accurate_pow, 
	(
	param0, 
	param1
	);
	ld.param.f64 	%fd213, [retval0];
	} // callseq 48
	neg.f64 	%fd215, %fd213;
	selp.f64 	%fd216, %fd215, %fd213, %p7;
	selp.f64 	%fd217, %fd22, %fd216, %p122;
	selp.f64 	%fd218, %fd217, %fd23, %p119;
	mov.f64 	%fd219, 0d4010000000000000;
	add.rn.f64 	%fd220, %fd137, %fd219;
	selp.f64 	%fd221, %fd220, %fd218, %p120;
	selp.f64 	%fd222, %fd221, %fd217, %p101;
	add.f64 	%fd223, %fd222, %fd222;
	div.rn.f64 	%fd224, %fd223, 0d4038000000000000;
	selp.f64 	%fd225, 0d3FB5555555555555, %fd224, %p118;
	add.f64 	%fd226, %fd212, %fd225;
	mul.f64 	%fd227, %fd226, %fd7;
	add.f32 	%f65, %f124, %f128;
	cvt.f64.f32 	%fd228, %f65;
	{ // callseq 49, 0
	.param .b64 param0;
	st.param.f64 	[param0], %fd8;
	.param .b64 param1;
	st.param.f64 	[param1], 0d4010000000000000;
	.param .b64 retval0;
	call.uni (retval0), 
	__internal_accurate_pow, 
	(
	param0, 
	param1
	);
	ld.param.f64 	%fd229, [retval0];
	} // callseq 49
	neg.f64 	%fd231, %fd229;
	selp.f64 	%fd232, %fd231, %fd229, %p8;
	selp.f64 	%fd233, %fd24, %fd232, %p117;
	selp.f64 	%fd234, %fd233, %fd25, %p114;
	add.rn.f64 	%fd235, %fd153, %fd219;
	selp.f64 	%fd236, %fd235, %fd234, %p115;
	selp.f64 	%fd237, %fd236, %fd233, %p100;
	add.f64 	%fd238, %fd237, %fd237;
	div.rn.f64 	%fd239, %fd238, 0d4038000000000000;
	selp.f64 	%fd240, 0d3FB5555555555555, %fd239, %p113;
	mul.f64 	%fd241, %fd240, %fd11;
	ld.shared.f32 	%f66, [%r6+728];
	ld.shared.f32 	%f67, [%r6+1432];
	add.f32 	%f68, %f66, %f67;
	cvt.f64.f32 	%fd242, %f68;
	{ // callseq 50, 0
	.param .b64 param0;
	st.param.f64 	[param0], %fd12;
	.param .b64 param1;
	st.param.f64 	[param1], 0d4010000000000000;
	.param .b64 retval0;
	call.uni (retval0), 
	__internal_accurate_pow, 
	(
	param0, 
	param1
	);
	ld.param.f64 	%fd243, [retval0];
	} // callseq 50
	neg.f64 	%fd245, %fd243;
	selp.f64 	%fd246, %fd245, %fd243, %p9;
	selp.f64 	%fd247, %fd26, %fd246, %p112;
	selp.f64 	%fd248, %fd247, %fd27, %p109;
	add.rn.f64 	%fd249, %fd168, %fd219;
	selp.f64 	%fd250, %fd249, %fd248, %p110;
	selp.f64 	%fd251, %fd250, %fd247, %p99;
	add.f64 	%fd252, %fd251, %fd251;
	div.rn.f64 	%fd253, %fd252, 0d4038000000000000;
	selp.f64 	%fd254, 0d3FB5555555555555, %fd253, %p108;
	add.f64 	%fd255, %fd240, %fd254;
	mul.f64 	%fd256, %fd255, %fd11;
	mul.f64 	%fd257, %fd256, %fd242;
	fma.rn.f64 	%fd258, %fd241, %fd242, %fd257;
	fma.rn.f64 	%fd259, %fd227, %fd228, %fd258;
	{ // callseq 51, 0
	.param .b64 param0;
	st.param.f64 	[param0], %fd15;
	.param .b64 param1;
	st.param.f64 	[param1], 0d4010000000000000;
	.param .b64 retval0;
	call.uni (retval0), 
	__internal_accurate_pow, 
	(
	param0, 
	param1
	);
	ld.param.f64 	%fd260, [retval0];
	} // callseq 51
	neg.f64 	%fd262, %fd260;
	selp.f64 	%fd263, %fd262, %fd260, %p10;
	selp.f64 	%fd264, %fd28, %fd263, %p107;
	selp.f64 	%fd265, %fd264, %fd29, %p104;
	add.rn.f64 	%fd266, %fd186, %fd219;
	selp.f64 	%fd267, %fd266, %fd265, %p105;
	selp.f64 	%fd268, %fd267, %fd264, %p98;
	add.f64 	%fd269, %fd268, %fd268;
	div.rn.f64 	%fd270, %fd269, 0d4038000000000000;
	selp.f64 	%fd271, 0d3FB5555555555555, %fd270, %p103;
	mul.f64 	%fd272, %fd271, %fd18;
	ld.shared.f32 	%f69, [%r6+1072];
	ld.shared.f32 	%f70, [%r6+1088];
	add.f32 	%f71, %f69, %f70;
	cvt.f64.f32 	%fd273, %f71;
	add.f64 	%fd274, %fd254, %fd271;
	mul.f64 	%fd275, %fd274, %fd18;
	mul.f64 	%fd276, %fd275, %fd273;
	fma.rn.f64 	%fd277, %fd272, %fd273, %fd276;
	add.f64 	%fd278, %fd259, %fd277;
	cvt.f64.f32 	%fd279, %f64;
	add.f64 	%fd280, %fd278, %fd279;
	cvt.rn.f32.f64 	%f72, %fd280;
	{ // callseq 52, 0
	.param .b64 param0;
	st.param.f64 	[param0], %fd1;
	.param .b64 param1;
	st.param.f64 	[param1], 0d4018000000000000;
	.param .b64 retval0;
	call.uni (retval0), 
	__internal_accurate_pow, 
	(
	param0, 
	param1
	);
	ld.param.f64 	%fd281, [retval0];
	} // callseq 52
	neg.f64 	%fd283, %fd281;
	selp.f64 	%fd284, %fd283, %fd281, %p11;
	selp.f64 	%fd285, %fd30, %fd284, %p127;
	selp.f64 	%fd286, %fd285, %fd31, %p124;
	mov.f64 	%fd287, 0d4018000000000000;
	add.rn.f64 	%fd288, %fd123, %fd287;
	selp.f64 	%fd289, %fd288, %fd286, %p125;
	selp.f64 	%fd290, %fd289, %fd285, %p97;
	add.f64 	%fd291, %fd290, %fd290;
	div.rn.f64 	%fd292, %fd291, 0d4086800000000000;
	selp.f64 	%fd293, 0d3F66C16C16C16C17, %fd292, %p123;
	{ // callseq 53, 0
	.param .b64 param0;
	st.param.f64 	[param0], %fd4;
	.param .b64 param1;
	st.param.f64 	[param1], 0d4018000000000000;
	.param .b64 retval0;
	call.uni (retval0), 
	__internal_accurate_pow, 
	(
	param0, 
	param1
	);
	ld.param.f64 	%fd294, [retval0];
	} // callseq 53
	neg.f64 	%fd296, %fd294;
	selp.f64 	%fd297, %fd296, %fd294, %p12;
	selp.f64 	%fd298, %fd32, %fd297, %p122;
	selp.f64 	%fd299, %fd298, %fd33, %p119;
	selp.f64 	%fd300, %fd34, %fd299, %p120;
	selp.f64 	%fd301, %fd300, %fd298, %p96;
	add.f64 	%fd302, %fd301, %fd301;
	div.rn.f64 	%fd303, %fd302, 0d4086800000000000;
	selp.f64 	%fd304, 0d3F66C16C16C16C17, %fd303, %p118;
	add.f64 	%fd305, %fd293, %fd304;
	mul.f64 	%fd306, %fd305, %fd7;
	add.f32 	%f73, %f123, %f129;
	cvt.f64.f32 	%fd307, %f73;
	{ // callseq 54, 0
	.param .b64 param0;
	st.param.f64 	[param0], %fd8;
	.param .b64 param1;
	st.param.f64 	[param1], 0d4018000000000000;
	.param .b64 retval0;
	call.uni (retval0), 
	__internal_accurate_pow, 
	(
	param0, 
	param1
	);
	ld.param.f64 	%fd308, [retval0];
	} // callseq 54
	neg.f64 	%fd310, %fd308;
	selp.f64 	%fd311, %fd310, %fd308, %p13;
	selp.f64 	%fd312, %fd35, %fd311, %p117;
	selp.f64 	%fd313, %fd312, %fd36, %p114;
	selp.f64 	%fd314, %fd37, %fd313, %p115;
	selp.f64 	%fd315, %fd314, %fd312, %p95;
	add.f64 	%fd316, %fd315, %fd315;
	div.rn.f64 	%fd317, %fd316, 0d4086800000000000;
	selp.f64 	%fd318, 0d3F66C16C16C16C17, %fd317, %p113;
	mul.f64 	%fd319, %fd318, %fd11;
	ld.shared.f32 	%f74, [%r6+552];
	ld.shared.f32 	%f75, [%r6+1608];
	add.f32 	%f76, %f74, %f75;
	cvt.f64.f32 	%fd320, %f76;
	{ // callseq 55, 0
	.param .b64 param0;
	st.param.f64 	[param0], %fd12;
	.param .b64 param1;
	st.param.f64 	[param1], 0d4018000000000000;
	.param .b64 retval0;
	call.uni (retval0), 
	__internal_accurate_pow, 
	(
	param0, 
	param1
	);
	ld.param.f64 	%fd321, [retval0];
	} // callseq 55
	neg.f64 	%fd323, %fd321;
	selp.f64 	%fd324, %fd323, %fd321, %p14;
	selp.f64 	%fd325, %fd38, %fd324, %p112;
	selp.f64 	%fd326, %fd325, %fd39, %p109;
	add.rn.f64 	%fd327, %fd168, %fd287;
	selp.f64 	%fd328, %fd327, %fd326, %p110;
	selp.f64 	%fd329, %fd328, %fd325, %p94;
	add.f64 	%fd330, %fd329, %fd329;
	div.rn.f64 	%fd331, %fd330, 0d4086800000000000;
	selp.f64 	%fd332, 0d3F66C16C16C16C17, %fd331, %p108;
	add.f64 	%fd333, %fd318, %fd332;
	mul.f64 	%fd334, %fd333, %fd11;
	mul.f64 	%fd335, %fd334, %fd320;
	fma.rn.f64 	%fd336, %fd319, %fd320, %fd335;
	fma.rn.f64 	%fd337, %fd306, %fd307, %fd336;
	{ // callseq 56, 0
	.param .b64 param0;
	st.param.f64 	[param0], %fd15;
	.param .b64 param1;
	st.param.f64 	[param1], 0d4018000000000000;
	.param .b64 retval0;
	call.uni (retval0), 
	__internal_accurate_pow, 
	(
	param0, 
	param1
	);
	ld.param.f64 	%fd338, [retval0];
	} // callseq 56
	neg.f64 	%fd340, %fd338;
	selp.f64 	%fd341, %fd340, %fd338, %p15;
	selp.f64 	%fd342, %fd40, %fd341, %p107;
	selp.f64 	%fd343, %fd342, %fd41, %p104;
	selp.f64 	%fd344, %fd42, %fd343, %p105;
	selp.f64 	%fd345, %fd344, %fd342, %p93;
	add.f64 	%fd346, %fd345, %fd345;
	div.rn.f64 	%fd347, %fd346, 0d4086800000000000;
	selp.f64 	%fd348, 0d3F66C16C16C16C17, %fd347, %p103;
	mul.f64 	%fd349, %fd348, %fd18;
	ld.shared.f32 	%f77, [%r6+1068];
	ld.shared.f32 	%f78, [%r6+1092];
	add.f32 	%f79, %f77, %f78;
	cvt.f64.f32 	%fd350, %f79;
	add.f64 	%fd351, %fd332, %fd348;
	mul.f64 	%fd352, %fd351, %fd18;
	mul.f64 	%fd353, %fd352, %fd350;
	fma.rn.f64 	%fd354, %fd349, %fd350, %fd353;
	add.f64 	%fd355, %fd337, %fd354;
	cvt.f64.f32 	%fd356, %f72;
	add.f64 	%fd357, %fd355, %fd356;
	cvt.rn.f32.f64 	%f80, %fd357;
	{ // callseq 57, 0
	.param .b64 param0;
	st.param.f64 	[param0], %fd1;
	.param .b64 param1;
	st.param.f64 	[param1], 0d4020000000000000;
	.param .b64 retval0;
	call.uni (retval0), 
	__internal_accurate_pow, 
	(
	param0, 
	param1
	);
	ld.param.f64 	%fd358, [retval0];
	} // callseq 57
	neg.f64 	%fd360, %fd358;
	selp.f64 	%fd361, %fd360, %fd358, %p16;
	selp.f64 	%fd362, %fd43, %fd361, %p127;
	selp.f64 	%fd363, %fd362, %fd44, %p124;
	selp.f64 	%fd364, %fd45, %fd363, %p125;
	selp.f64 	%fd365, %fd364, %fd362, %p92;
	add.f64 	%fd366, %fd365, %fd365;
	div.rn.f64 	%fd367, %fd366, 0d40E3B00000000000;
	selp.f64 	%fd368, 0d3F0A01A01A01A01A, %fd367, %p123;
	{ // callseq 58, 0
	.param .b64 param0;
	st.param.f64 	[param0], %fd4;
	.param .b64 param1;
	st.param.f64 	[param1], 0d4020000000000000;
	.param .b64 retval0;
	call.uni (retval0), 
	__internal_accurate_pow, 
	(
	param0, 
	param1
	);
	ld.param.f64 	%fd369, [retval0];
	} // callseq 58
	neg.f64 	%fd371, %fd369;
	selp.f64 	%fd372, %fd371, %fd369, %p17;
	selp.f64 	%fd373, %fd46, %fd372, %p122;
	selp.f64 	%fd374, %fd373, %fd47, %p119;
	mov.f64 	%fd375, 0d4020000000000000;
	add.rn.f64 	%fd376, %fd137, %fd375;
	selp.f64 	%fd377, %fd376, %fd374, %p120;
	selp.f64 	%fd378, %fd377, %fd373, %p91;
	add.f64 	%fd379, %fd378, %fd378;
	div.rn.f64 	%fd380, %fd379, 0d40E3B00000000000;
	selp.f64 	%fd381, 0d3F0A01A01A01A01A, %fd380, %p118;
	add.f64 	%fd382, %fd368, %fd381;
	mul.f64 	%fd383, %fd382, %fd7;
	add.f32 	%f81, %f122, %f130;
	cvt.f64.f32 	%fd384, %f81;
	{ // callseq 59, 0
	.param .b64 param0;
	st.param.f64 	[param0], %fd8;
	.param .b64 param1;
	st.param.f64 	[param1], 0d4020000000000000;
	.param .b64 retval0;
	call.uni (retval0), 
	__internal_accurate_pow, 
	(
	param0, 
	param1
	);
	ld.param.f64 	%fd385, [retval0];
	} // callseq 59
	neg.f64 	%fd387, %fd385;
	selp.f64 	%fd388, %fd387, %fd385, %p18;
	selp.f64 	%fd389, %fd48, %fd388, %p117;
	selp.f64 	%fd390, %fd389, %fd49, %p114;
	selp.f64 	%fd391, %fd50, %fd390, %p115;
	selp.f64 	%fd392, %fd391, %fd389, %p90;
	add.f64 	%fd393, %fd392, %fd392;
	div.rn.f64 	%fd394, %fd393, 0d40E3B00000000000;
	selp.f64 	%fd395, 0d3F0A01A01A01A01A, %fd394, %p113;
	mul.f64 	%fd396, %fd395, %fd11;
	ld.shared.f32 	%f82, [%r6+376];
	ld.shared.f32 	%f83, [%r6+1784];
	add.f32 	%f84, %f82, %f83;
	cvt.f64.f32 	%fd397, %f84;
	{ // callseq 60, 0
	.param .b64 param0;
	st.param.f64 	[param0], %fd12;
	.param .b64 param1;
	st.param.f64 	[param1], 0d4020000000000000;
	.param .b64 retval0;
	call.uni (retval0), 
	__internal_accurate_pow, 
	(
	param0, 
	param1
	);
	ld.param.f64 	%fd398, [retval0];
	} // callseq 60
	neg.f64 	%fd400, %fd398;
	selp.f64 	%fd401, %fd400, %fd398, %p19;
	selp.f64 	%fd402, %fd51, %fd401, %p112;
	selp.f64 	%fd403, %fd402, %fd52, %p109;
	add.rn.f64 	%fd404, %fd168, %fd375;
	selp.f64 	%fd405, %fd404, %fd403, %p110;
	selp.f64 	%fd406, %fd405, %fd402, %p89;
	add.f64 	%fd407, %fd406, %fd406;
	div.rn.f64 	%fd408, %fd407, 0d40E3B00000000000;
	selp.f64 	%fd409, 0d3F0A01A01A01A01A, %fd408, %p108;
	add.f64 	%fd410, %fd395, %fd409;
	mul.f64 	%fd411, %fd410, %fd11;
	mul.f64 	%fd412, %fd411, %fd397;
	fma.rn.f64 	%fd413, %fd396, %fd397, %fd412;
	fma.rn.f64 	%fd414, %fd383, %fd384, %fd413;
	{ // callseq 61, 0
	.param .b64 param0;
	st.param.f64 	[param0], %fd15;
	.param .b64 param1;
	st.param.f64 	[param1], 0d4020000000000000;
	.param .b64 retval0;
	call.uni (retval0), 
	__internal_accurate_pow, 
	(
	param0, 
	param1
	);
	ld.param.f64 	%fd415, [retval0];
	} // callseq 61
	neg.f64 	%fd417, %fd415;
	selp.f64 	%fd418, %fd417, %fd415, %p20;
	selp.f64 	%fd419, %fd53, %fd418, %p107;
	selp.f64 	%fd420, %fd419, %fd54, %p104;
	add.rn.f64 	%fd421, %fd186, %fd375;
	selp.f64 	%fd422, %fd421, %fd420, %p105;
	selp.f64 	%fd423, %fd422, %fd419, %p88;
	add.f64 	%fd424, %fd423, %fd423;
	div.rn.f64 	%fd425, %fd424, 0d40E3B00000000000;
	selp.f64 	%fd426, 0d3F0A01A01A01A01A, %fd425, %p103;
	mul.f64 	%fd427, %fd426, %fd18;
	ld.shared.f32 	%f85, [%r6+1064];
	ld.shared.f32 	%f86, [%r6+1096];
	add.f32 	%f87, %f85, %f86;
	cvt.f64.f32 	%fd428, %f87;
	add.f64 	%fd429, %fd409, %fd426;
	mul.f64 	%fd430, %fd429, %fd18;
	mul.f64 	%fd431, %fd430, %fd428;
	fma.rn.f64 	%fd432, %fd427, %fd428, %fd431;
	add.f64 	%fd433, %fd414, %fd432;
	cvt.f64.f32 	%fd434, %f80;
	add.f64 	%fd435, %fd433, %fd434;
	cvt.rn.f32.f64 	%f88, %fd435;
	{ // callseq 62, 0
	.param .b64 param0;
	st.param.f64 	[param0], %fd1;
	.param .b64 param1;
	st.param.f64 	[param1], 0d4024000000000000;
	.param .b64 retval0;
	call.uni (retval0), 
	__internal_accurate_pow, 
	(
	param0, 
	param1
	);
	ld.param.f64 	%fd436, [retval0];
	} // callseq 62
	neg.f64 	%fd438, %fd436;
	selp.f64 	%fd439, %fd438, %fd436, %p21;
	selp.f64 	%fd440, %fd55, %fd439, %p127;
	selp.f64 	%fd441, %fd440, %fd56, %p124;
	mov.f64 	%fd442, 0d4024000000000000;
	add.rn.f64 	%fd443, %fd123, %fd442;
	selp.f64 	%fd444, %fd443, %fd441, %p125;
	selp.f64 	%fd445, %fd444, %fd440, %p87;
	add.f64 	%fd446, %fd445, %fd445;
	div.rn.f64 	%fd447, %fd446, 0d414BAF8000000000;
	selp.f64 	%fd448, 0d3EA27E4FB7789F5C, %fd447, %p123;
	{ // callseq 63, 0
	.param .b64 param0;
	st.param.f64 	[param0], %fd4;
	.param .b64 param1;
	st.param.f64 	[param1], 0d4024000000000000;
	.param .b64 retval0;
	call.uni (retval0), 
	__internal_accurate_pow, 
	(
	param0, 
	param1
	);
	ld.param.f64 	%fd449, [retval0];
	} // callseq 63
	neg.f64 	%fd451, %fd449;
	selp.f64 	%fd452, %fd451, %fd449, %p22;
	selp.f64 	%fd453, %fd57, %fd452, %p122;
	selp.f64 	%fd454, %fd453, %fd58, %p119;
	add.rn.f64 	%fd455, %fd137, %fd442;
	selp.f64 	%fd456, %fd455, %fd454, %p120;
	selp.f64 	%fd457, %fd456, %fd453, %p86;
	add.f64 	%fd458, %fd457, %fd457;
	div.rn.f64 	%fd459, %fd458, 0d414BAF8000000000;
	selp.f64 	%fd460, 0d3EA27E4FB7789F5C, %fd459, %p118;
	add.f64 	%fd461, %fd448, %fd460;
	mul.f64 	%fd462, %fd461, %fd7;
	add.f32 	%f89, %f121, %f17;
	cvt.f64.f32 	%fd463, %f89;
	{ // callseq 64, 0
	.param .b64 param0;
	st.param.f64 	[param0], %fd8;
	.param .b64 param1;
	st.param.f64 	[param1], 0d4024000000000000;
	.param .b64 retval0;
	call.uni (retval0), 
	__internal_accurate_pow, 
	(
	param0, 
	param1
	);
	ld.param.f64 	%fd464, [retval0];
	} // callseq 64
	neg.f64 	%fd466, %fd464;
	selp.f64 	%fd467, %fd466, %fd464, %p23;
	selp.f64 	%fd468, %fd59, %fd467, %p117;
	selp.f64 	%fd469, %fd468, %fd60, %p114;
	add.rn.f64 	%fd470, %fd153, %fd442;
	selp.f64 	%fd471, %fd470, %fd469, %p115;
	selp.f64 	%fd472, %fd471, %fd468, %p85;
	add.f64 	%fd473, %fd472, %fd472;
	div.rn.f64 	%fd474, %fd473, 0d414BAF8000000000;
	selp.f64 	%fd475, 0d3EA27E4FB7789F5C, %fd474, %p113;
	mul.f64 	%fd476, %fd475, %fd11;
	ld.shared.f32 	%f90, [%r6+200];
	ld.shared.f32 	%f91, [%r6+1960];
	add.f32 	%f92, %f90, %f91;
	cvt.f64.f32 	%fd477, %f92;
	{ // callseq 65, 0
	.param .b64 param0;
	st.param.f64 	[param0], %fd12;
	.param .b64 param1;
	st.param.f64 	[param1], 0d4024000000000000;
	.param .b64 retval0;
	call.uni (retval0), 
	__internal_accurate_pow, 
	(
	param0, 
	param1
	);
	ld.param.f64 	%fd478, [retval0];
	} // callseq 65
	neg.f64 	%fd480, %fd478;
	selp.f64 	%fd481, %fd480, %fd478, %p24;
	selp.f64 	%fd482, %fd61, %fd481, %p112;
	selp.f64 	%fd483, %fd482, %fd62, %p109;
	add.rn.f64 	%fd484, %fd168, %fd442;
	selp.f64 	%fd485, %fd484, %fd483, %p110;
	selp.f64 	%fd486, %fd485, %fd482, %p84;
	add.f64 	%fd487, %fd486, %fd486;
	div.rn.f64 	%fd488, %fd487, 0d414BAF8000000000;
	selp.f64 	%fd489, 0d3EA27E4FB7789F5C, %fd488, %p108;
	add.f64 	%fd490, %fd475, %fd489;
	mul.f64 	%fd491, %fd490, %fd11;
	mul.f64 	%fd492, %fd491, %fd477;
	fma.rn.f64 	%fd493, %fd476, %fd477, %fd492;
	fma.rn.f64 	%fd494, %fd462, %fd463, %fd493;
	{ // callseq 66, 0
	.param .b64 param0;
	st.param.f64 	[param0], %fd15;
	.param .b64 param1;
	st.param.f64 	[param1], 0d4024000000000000;
	.param .b64 retval0;
	call.uni (retval0), 
	__internal_accurate_pow, 
	(
	param0, 
	param1
	);
	ld.param.f64 	%fd495, [retval0];
	} // callseq 66
	neg.f64 	%fd497, %fd495;
	selp.f64 	%fd498, %fd497, %fd495, %p25;
	selp.f64 	%fd499, %fd63, %fd498, %p107;
	selp.f64 	%fd500, %fd499, %fd64, %p104;
	add.rn.f64 	%fd501, %fd186, %fd442;
	selp.f64 	%fd502, %fd501, %fd500, %p105;
	selp.f64 	%fd503, %fd502, %fd499, %p83;
	add.f64 	%fd504, %fd503, %fd503;
	div.rn.f64 	%fd505, %fd504, 0d414BAF8000000000;
	selp.f64 	%fd506, 0d3EA27E4FB7789F5C, %fd505, %p103;
	mul.f64 	%fd507, %fd506, %fd18;
	ld.shared.f32 	%f93, [%r6+1060];
	ld.shared.f32 	%f94, [%r6+1100];
	add.f32 	%f95, %f93, %f94;
	cvt.f64.f32 	%fd508, %f95;
	add.f64 	%fd509, %fd489, %fd506;
	mul.f64 	%fd510, %fd509, %fd18;
	mul.f64 	%fd511, %fd510, %fd508;
	fma.rn.f64 	%fd512, %fd507, %fd508, %fd511;
	add.f64 	%fd513, %fd494, %fd512;
	cvt.f64.f32 	%fd514, %f88;
	add.f64 	%fd515, %fd513, %fd514;
	cvt.rn.f32.f64 	%f96, %fd515;
	{ // callseq 67, 0
	.param .b64 param0;
	st.param.f64 	[param0], %fd1;
	.param .b64 param1;
	st.param.f64 	[param1], 0d4028000000000000;
	.param .b64 retval0;
	call.uni (retval0), 
	__internal_accurate_pow, 
	(
	param0, 
	param1
	);
	ld.param.f64 	%fd516, [retval0];
	} // callseq 67
	neg.f64 	%fd518, %fd516;
	selp.f64 	%fd519, %fd518, %fd516, %p26;
	selp.f64 	%fd520, %fd65, %fd519, %p127;
	selp.f64 	%fd521, %fd520, %fd66, %p124;
	mov.f64 	%fd522, 0d4028000000000000;
	add.rn.f64 	%fd523, %fd123, %fd522;
	selp.f64 	%fd524, %fd523, %fd521, %p125;
	selp.f64 	%fd525, %fd524, %fd520, %p82;
	add.f64 	%fd526, %fd525, %fd525;
	div.rn.f64 	%fd527, %fd526, 0d41BC8CFC00000000;
	selp.f64 	%fd528, 0d3E31EED8EFF8D898, %fd527, %p123;
	{ // callseq 68, 0
	.param .b64 param0;
	st.param.f64 	[param0], %fd4;
	.param .b64 param1;
	st.param.f64 	[param1], 0d4028000000000000;
	.param .b64 retval0;
	call.uni (retval0), 
	__internal_accurate_pow, 
	(
	param0, 
	param1
	);
	ld.param.f64 	%fd529, [retval0];
	} // callseq 68
	neg.f64 	%fd531, %fd529;
	selp.f64 	%fd532, %fd531, %fd529, %p27;
	selp.f64 	%fd533, %fd67, %fd532, %p122;
	selp.f64 	%fd534, %fd533, %fd68, %p119;
	add.rn.f64 	%fd535, %fd137, %fd522;
	selp.f64 	%fd536, %fd535, %fd534, %p120;
	selp.f64 	%fd537, %fd536, %fd533, %p81;
	add.f64 	%fd538, %fd537, %fd537;
	div.rn.f64 	%fd539, %fd538, 0d41BC8CFC00000000;
	selp.f64 	%fd540, 0d3E31EED8EFF8D898, %fd539, %p118;
	add.f64 	%fd541, %fd528, %fd540;
	mul.f64 	%fd542, %fd541, %fd7;
	add.f32 	%f97, %f131, %f120;
	cvt.f64.f32 	%fd543, %f97;
	{ // callseq 69, 0
	.param .b64 param0;
	st.param.f64 	[param0], %fd8;
	.param .b64 param1;
	st.param.f64 	[param1], 0d4028000000000000;
	.param .b64 retval0;
	call.uni (retval0), 
	__internal_accurate_pow, 
	(
	param0, 
	param1
	);
	ld.param.f64 	%fd544, [retval0];
	} // callseq 69
	neg.f64 	%fd546, %fd544;
	selp.f64 	%fd547, %fd546, %fd544, %p28;
	selp.f64 	%fd548, %fd69, %fd547, %p117;
	selp.f64 	%fd549, %fd548, %fd70, %p114;
	selp.f64 	%fd550, %fd71, %fd549, %p115;
	selp.f64 	%fd551, %fd550, %fd548, %p80;
	add.f64 	%fd552, %fd551, %fd551;
	div.rn.f64 	%fd553, %fd552, 0d41BC8CFC00000000;
	selp.f64 	%fd554, 0d3E31EED8EFF8D898, %fd553, %p113;
	mul.f64 	%fd555, %fd554, %fd11;
	ld.shared.f32 	%f98, [%r6+24];
	ld.shared.f32 	%f99, [%r6+2136];
	add.f32 	%f100, %f98, %f99;
	cvt.f64.f32 	%fd556, %f100;
	{ // callseq 70, 0
	.param .b64 param0;
	st.param.f64 	[param0], %fd12;
	.param .b64 param1;
	st.param.f64 	[param1], 0d4028000000000000;
	.param .b64 retval0;
	call.uni (retval0), 
	__internal_accurate_pow, 
	(
	param0, 
	param1
	);
	ld.param.f64 	%fd557, [retval0];
	} // callseq 70
	neg.f64 	%fd559, %fd557;
	selp.f64 	%fd560, %fd559, %fd557, %p29;
	selp.f64 	%fd561, %fd72, %fd560, %p112;
	selp.f64 	%fd562, %fd561, %fd73, %p109;
	add.rn.f64 	%fd563, %fd168, %fd522;
	selp.f64 	%fd564, %fd563, %fd562, %p110;
	selp.f64 	%fd565, %fd564, %fd561, %p79;
	add.f64 	%fd566, %fd565, %fd565;
	div.rn.f64 	%fd567, %fd566, 0d41BC8CFC00000000;
	selp.f64 	%fd568, 0d3E31EED8EFF8D898, %fd567, %p108;
	add.f64 	%fd569, %fd554, %fd568;
	mul.f64 	%fd570, %fd569, %fd11;
	mul.f64 	%fd571, %fd570, %fd556;
	fma.rn.f64 	%fd572, %fd555, %fd556, %fd571;
	fma.rn.f64 	%fd573, %fd542, %fd543, %fd572;
	{ // callseq 71, 0
	.param .b64 param0;
	st.param.f64 	[param0], %fd15;
	.param .b64 param1;
	st.param.f64 	[param1], 0d4028000000000000;
	.param .b64 retval0;
	call.uni (retval0), 
	__internal_accurate_pow, 
	(
	param0, 
	param1
	);
	ld.param.f64 	%fd574, [retval0];
	} // callseq 71
	neg.f64 	%fd576, %fd574;
	selp.f64 	%fd577, %fd576, %fd574, %p30;
	selp.f64 	%fd578, %fd74, %fd577, %p107;
	selp.f64 	%fd579, %fd578, %fd75, %p104;
	add.rn.f64 	%fd580, %fd186, %fd522;
	selp.f64 	%fd581, %fd580, %fd579, %p105;
	selp.f64 	%fd582, %fd581, %fd578, %p78;
	add.f64 	%fd583, %fd582, %fd582;
	div.rn.f64 	%fd584, %fd583, 0d41BC8CFC00000000;
	selp.f64 	%fd585, 0d3E31EED8EFF8D898, %fd584, %p103;
	mul.f64 	%fd586, %fd585, %fd18;
	ld.shared.f32 	%f101, [%r6+1056];
	ld.shared.f32 	%f102, [%r6+1104];
	add.f32 	%f103, %f101, %f102;
	cvt.f64.f32 	%fd587, %f103;
	add.f64 	%fd588, %fd568, %fd585;
	mul.f64 	%fd589, %fd588, %fd18;
	mul.f64 	%fd590, %fd589, %fd587;
	fma.rn.f64 	%fd591, %fd586, %fd587, %fd590;
	add.f64 	%fd592, %fd573, %fd591;
	cvt.f64.f32 	%fd593, %f96;
	add.f64 	%fd594, %fd592, %fd593;
	cvt.rn.f32.f64 	%f104, %fd594;
	add.f32 	%f105, %f126, %f126;
	ld.global.f32 	%f106, [%rd31];
	sub.f32 	%f107, %f105, %f106;
	cvta.to.global.u64 	%rd32, %rd39;
	add.s64 	%rd33, %rd32, %rd29;
	ld.global.nc.f32 	%f108, [%rd33];
	fma.rn.f32 	%f109, %f108, %f104, %f107;
	st.global.f32 	[%rd31], %f109;
	add.s32 	%r273, %r273, %r3;
	add.s32 	%r272, %r272, %r3;
	add.s32 	%r271, %r271, %r3;
	add.s32 	%r270, %r270, %r3;
	add.s32 	%r269, %r269, 1;
	setp.ne.s32 	%p128, %r269, -12;
	mov.f32 	%f131, %f17;
	@%p128 bra 	$L__BB3_3;
$L__BB3_8:
	// begin inline asm
	mov.u64 	%rd34, %clock64;
	// end inline asm
	sub.s64 	%rd35, %rd34, %rd6;
	cvt.rn.f32.s64 	%f110, %rd35;
	cvt.f64.f32 	%fd595, %f110;
	mul.f64 	%fd596, %fd595, 0d408F400000000000;
	div.rn.f64 	%fd597, %fd596, 0d412E848000000000;
	cvt.rn.f32.f64 	%f111, %fd597;
	mul.wide.s32 	%rd36, %r1, 4;
	mov.u64 	%rd37, ADI_time;
	add.s64 	%rd38, %rd37, %rd36;
	st.global.f32 	[%rd38], %f111;
	ret;

}
	// .globl	_Z15Sigma_3D_SolverifififfPfS_S_
.visible .entry _Z15Sigma_3D_SolverifififfPfS_S_(
	.param .u32 _Z15Sigma_3D_SolverifififfPfS_S__param_0,
	.param .f32 _Z15Sigma_3D_SolverifififfPfS_S__param_1,
	.param .u32 _Z15Sigma_3D_SolverifififfPfS_S__param_2,
	.param .f32 _Z15Sigma_3D_SolverifififfPfS_S__param_3,
	.param .u32 _Z15Sigma_3D_SolverifififfPfS_S__param_4,
	.param .f32 _Z15Sigma_3D_SolverifififfPfS_S__param_5,
	.param .f32 _Z15Sigma_3D_SolverifififfPfS_S__param_6,
	.param .u64 .ptr .align 1 _Z15Sigma_3D_SolverifififfPfS_S__param_7,
	.param .u64 .ptr .align 1 _Z15Sigma_3D_SolverifififfPfS_S__param_8,
	.param .u64 .ptr .align 1 _Z15Sigma_3D_SolverifififfPfS_S__param_9
)
{
	.reg .pred 	%p<112>;
	.reg .b32 	%r<266>;
	.reg .b32 	%f<131>;
	.reg .b64 	%rd<48>;
	.reg .b64 	%fd<519>;
	// demoted variable
	.shared .align 4 .b8 _ZZ15Sigma_3D_SolverifififfPfS_S_E6s_data[7744];
	ld.param.u32 	%r40, [_Z15Sigma_3D_SolverifififfPfS_S__param_0];
	ld.param.u32 	%r43, [_Z15Sigma_3D_SolverifififfPfS_S__param_2];
	// begin inline asm
	mov.u64 	%rd5, %clock64;
	// end inline asm
	mov.u32 	%r44, %ntid.x;
	mov.u32 	%r45, %ctaid.x;
	mov.u32 	%r46, %tid.x;
	mad.lo.s32 	%r47, %r44, %r45, %r46;
	mov.u32 	%r48, %ntid.y;
	mov.u32 	%r49, %ctaid.y;
	mov.u32 	%r50, %tid.y;
	mad.lo.s32 	%r51, %r48, %r49, %r50;
	add.s32 	%r53, %r40, -12;
	setp.ge.s32 	%p25, %r47, %r53;
	add.s32 	%r54, %r43, -12;
	setp.ge.s32 	%p26, %r51, %r54;
	or.pred  	%p27, %p25, %p26;
	@%p27 bra 	$L__BB4_8;
	ld.param.u32 	%r259, [_Z15Sigma_3D_SolverifififfPfS_S__param_4];
	setp.lt.s32 	%p28, %r259, 13;
	@%p28 bra 	$L__BB4_8;
	ld.param.u64 	%rd43, [_Z15Sigma_3D_SolverifififfPfS_S__param_8];
	ld.param.f32 	%f117, [_Z15Sigma_3D_SolverifififfPfS_S__param_6];
	ld.param.f32 	%f115, [_Z15Sigma_3D_SolverifififfPfS_S__param_5];
	ld.param.u32 	%r260, [_Z15Sigma_3D_SolverifififfPfS_S__param_4];
	ld.param.f32 	%f113, [_Z15Sigma_3D_SolverifififfPfS_S__param_3];
	ld.param.f32 	%f111, [_Z15Sigma_3D_SolverifififfPfS_S__param_1];
	ld.param.u32 	%r257, [_Z15Sigma_3D_SolverifififfPfS_S__param_0];
	mov.u32 	%r55, %ntid.x;
	mov.u32 	%r56, %ctaid.x;
	mov.u32 	%r57, %tid.x;
	mad.lo.s32 	%r58, %r55, %r56, %r57;
	add.s32 	%r59, %r58, 6;
	mov.u32 	%r60, %ntid.y;
	mov.u32 	%r61, %ctaid.y;
	mov.u32 	%r62, %tid.y;
	mad.lo.s32 	%r63, %r60, %r61, %r62;
	add.s32 	%r64, %r63, 6;
	mad.lo.s32 	%r65, %r64, %r257, %r59;
	cvta.to.global.u64 	%rd6, %rd43;
	mul.wide.s32 	%rd7, %r65, 4;
	add.s64 	%rd8, %rd6, %rd7;
	mul.lo.s32 	%r66, %r43, %r257;
	mul.wide.s32 	%rd9, %r66, 4;
	add.s64 	%rd10, %rd8, %rd9;
	add.s64 	%rd11, %rd10, %rd9;
	add.s64 	%rd12, %rd11, %rd9;
	add.s64 	%rd13, %rd12, %rd9;
	add.s64 	%rd14, %rd13, %rd9;
	add.s64 	%rd15, %rd14, %rd9;
	add.s64 	%rd16, %rd15, %rd9;
	add.s64 	%rd17, %rd16, %rd9;
	add.s64 	%rd18, %rd17, %rd9;
	add.s64 	%rd19, %rd18, %rd9;
	mul.f32 	%f31, %f117, %f117;
	cvt.f64.f32 	%fd58, %f31;
	mul.f64 	%fd59, %fd58, 0d3FD0000000000000;
	mul.f32 	%f32, %f111, %f111;
	cvt.f64.f32 	%fd60, %f32;
	div.rn.f64 	%fd61, %fd59, %fd60;
	cvt.rn.f32.f64 	%f33, %fd61;
	mul.f64 	%fd62, %fd58, 0d3FE8000000000000;
	div.rn.f64 	%fd63, %fd62, %fd60;
	cvt.rn.f32.f64 	%f34, %fd63;
	mul.f32 	%f35, %f113, %f113;
	cvt.f64.f32 	%fd64, %f35;
	div.rn.f64 	%fd65, %fd59, %fd64;
	cvt.rn.f32.f64 	%f36, %fd65;
	div.rn.f64 	%fd66, %fd62, %fd64;
	cvt.rn.f32.f64 	%f37, %fd66;
	mul.f32 	%f38, %f115, %f115;
	cvt.f64.f32 	%fd67, %f38;
	div.rn.f64 	%fd68, %fd59, %fd67;
	cvt.rn.f32.f64 	%f39, %fd68;
	div.rn.f64 	%fd69, %fd62, %fd67;
	cvt.rn.f32.f64 	%f40, %fd69;
	add.s64 	%rd20, %rd19, %rd9;
	ld.global.nc.f32 	%f119, [%rd20];
	ld.global.nc.f32 	%f120, [%rd19];
	ld.global.nc.f32 	%f121, [%rd18];
	ld.global.nc.f32 	%f122, [%rd17];
	ld.global.nc.f32 	%f123, [%rd16];
	ld.global.nc.f32 	%f124, [%rd15];
	ld.global.nc.f32 	%f125, [%rd14];
	ld.global.nc.f32 	%f126, [%rd13];
	ld.global.nc.f32 	%f127, [%rd12];
	ld.global.nc.f32 	%f128, [%rd11];
	ld.global.nc.f32 	%f129, [%rd10];
	ld.global.nc.f32 	%f130, [%rd8];
	add.f32 	%f41, %f111, %f117;
	add.f32 	%f42, %f113, %f117;
	mul.f32 	%f43, %f42, %f36;
	fma.rn.f32 	%f44, %f41, %f33, %f43;
	add.f32 	%f45, %f115, %f117;
	fma.rn.f32 	%f46, %f45, %f39, %f44;
	mul.f32 	%f47, %f113, %f37;
	fma.rn.f32 	%f48, %f111, %f34, %f47;
	fma.rn.f32 	%f49, %f115, %f40, %f48;
	add.f32 	%f13, %f46, %f49;
	cvt.f64.f32 	%fd70, %f115;
	{
	.reg .b32 %temp; 
	mov.b64 	{%temp, %r67}, %fd70;
	}
	mov.f64 	%fd71, 0d4000000000000000;
	{
	.reg .b32 %temp; 
	mov.b64 	{%temp, %r68}, %fd71;
	}
	and.b32  	%r69, %r68, 2146435072;
	setp.eq.s32 	%p29, %r69, 1062207488;
	abs.f64 	%fd1, %fd70;
	setp.lt.s32 	%p31, %r67, 0;
	and.pred  	%p1, %p31, %p29;
	selp.b32 	%r70, %r67, 0, %p29;
	setp.lt.s32 	%p32, %r68, 0;
	or.b32  	%r71, %r70, 2146435072;
	selp.b32 	%r72, %r71, %r70, %p32;
	mov.b32 	%r73, 0;
	mov.b64 	%fd2, {%r73, %r72};
	add.f64 	%fd72, %fd70, 0d4000000000000000;
	{
	.reg .b32 %temp; 
	mov.b64 	{%temp, %r74}, %fd72;
	}
	and.b32  	%r1, %r74, 2146435072;
	selp.b32 	%r75, 0, 2146435072, %p32;
	and.b32  	%r76, %r68, 2147483647;
	setp.ne.s32 	%p33, %r76, 1071644672;
	and.pred  	%p34, %p29, %p33;
	or.b32  	%r77, %r75, -2147483648;
	selp.b32 	%r78, %r77, %r75, %p34;
	selp.b32 	%r79, %r78, %r75, %p31;
	mov.b64 	%fd3, {%r73, %r79};
	cvt.f64.f32 	%fd73, %f117;
	{
	.reg .b32 %temp; 
	mov.b64 	{%temp, %r80}, %fd73;
	}
	abs.f64 	%fd4, %fd73;
	setp.lt.s32 	%p36, %r80, 0;
	and.pred  	%p2, %p36, %p29;
	selp.b32 	%r81, %r80, 0, %p29;
	or.b32  	%r82, %r81, 2146435072;
	selp.b32 	%r83, %r82, %r81, %p32;
	mov.b64 	%fd5, {%r73, %r83};
	add.f64 	%fd74, %fd73, 0d4000000000000000;
	{
	.reg .b32 %temp; 
	mov.b64 	{%temp, %r84}, %fd74;
	}
	and.b32  	%r2, %r84, 2146435072;
	selp.b32 	%r85, %r78, %r75, %p36;
	mov.b64 	%fd6, {%r73, %r85};
	add.f32 	%f50, %f39, %f40;
	cvt.f64.f32 	%fd7, %f50;
	cvt.f64.f32 	%fd75, %f113;
	{
	.reg .b32 %temp; 
	mov.b64 	{%temp, %r86}, %fd75;
	}
	abs.f64 	%fd8, %fd75;
	setp.lt.s32 	%p37, %r86, 0;
	and.pred  	%p3, %p37, %p29;
	selp.b32 	%r87, %r86, 0, %p29;
	or.b32  	%r88, %r87, 2146435072;
	selp.b32 	%r89, %r88, %r87, %p32;
	mov.b64 	%fd9, {%r73, %r89};
	add.f64 	%fd76, %fd75, 0d4000000000000000;
	{
	.reg .b32 %temp; 
	mov.b64 	{%temp, %r90}, %fd76;
	}
	and.b32  	%r3, %r90, 2146435072;
	selp.b32 	%r91, %r78, %r75, %p37;
	mov.b64 	%fd10, {%r73, %r91};
	cvt.f64.f32 	%fd11, %f36;
	cvt.f64.f32 	%fd12, %f37;
	cvt.f64.f32 	%fd77, %f111;
	{
	.reg .b32 %temp; 
	mov.b64 	{%temp, %r92}, %fd77;
	}
	abs.f64 	%fd13, %fd77;
	setp.lt.s32 	%p38, %r92, 0;
	and.pred  	%p4, %p38, %p29;
	selp.b32 	%r93, %r92, 0, %p29;
	or.b32  	%r94, %r93, 2146435072;
	selp.b32 	%r95, %r94, %r93, %p32;
	mov.b64 	%fd14, {%r73, %r95};
	add.f64 	%fd78, %fd77, 0d4000000000000000;
	{
	.reg .b32 %temp; 
	mov.b64 	{%temp, %r96}, %fd78;
	}
	and.b32  	%r4, %r96, 2146435072;
	selp.b32 	%r97, %r78, %r75, %p38;
	mov.b64 	%fd15, {%r73, %r97};
	cvt.f64.f32 	%fd16, %f33;
	cvt.f64.f32 	%fd17, %f34;
	mov.f64 	%fd79, 0d4010000000000000;
	{
	.reg .b32 %temp; 
	mov.b64 	{%temp, %r98}, %fd79;
	}
	and.b32  	%r99, %r98, 2146435072;
	setp.eq.s32 	%p39, %r99, 1072693248;
	and.pred  	%p5, %p31, %p39;
	selp.b32 	%r100, %r67, 0, %p39;
	setp.lt.s32 	%p41, %r98, 0;
	or.b32  	%r101, %r100, 2146435072;
	selp.b32 	%r102, %r101, %r100, %p41;
	mov.b64 	%fd18, {%r73, %r102};
	add.f64 	%fd80, %fd70, 0d4010000000000000;
	{
	.reg .b32 %temp; 
	mov.b64 	{%temp, %r103}, %fd80;
	}
	and.b32  	%r5, %r103, 2146435072;
	selp.b32 	%r104, 0, 2146435072, %p41;
	and.b32  	%r105, %r98, 2147483647;
	setp.ne.s32 	%p42, %r105, 1071644672;
	and.pred  	%p43, %p39, %p42;
	or.b32  	%r106, %r104, -2147483648;
	selp.b32 	%r107, %r106, %r104, %p43;
	selp.b32 	%r108, %r107, %r104, %p31;
	mov.b64 	%fd19, {%r73, %r108};
	and.pred  	%p6, %p36, %p39;
	selp.b32 	%r109, %r80, 0, %p39;
	or.b32  	%r110, %r109, 2146435072;
	selp.b32 	%r111, %r110, %r109, %p41;
	mov.b64 	%fd20, {%r73, %r111};
	add.f64 	%fd81, %fd73, 0d4010000000000000;
	{
	.reg .b32 %temp; 
	mov.b64 	{%temp, %r112}, %fd81;
	}
	and.b32  	%r6, %r112, 2146435072;
	selp.b32 	%r113, %r107, %r104, %p36;
	mov.b64 	%fd21, {%r73, %r113};
	and.pred  	%p7, %p37, %p39;
	selp.b32 	%r114, %r86, 0, %p39;
	or.b32  	%r115, %r114, 2146435072;
	selp.b32 	%r116, %r115, %r114, %p41;
	mov.b64 	%fd22, {%r73, %r116};
	add.f64 	%fd82, %fd75, 0d4010000000000000;
	{
	.reg .b32 %temp; 
	mov.b64 	{%temp, %r117}, %fd82;
	}
	and.b32  	%r7, %r117, 2146435072;
	selp.b32 	%r118, %r107, %r104, %p37;
	mov.b64 	%fd23, {%r73, %r118};
	and.pred  	%p8, %p38, %p39;
	selp.b32 	%r119, %r92, 0, %p39;
	or.b32  	%r120, %r119, 2146435072;
	selp.b32 	%r121, %r120, %r119, %p41;
	mov.b64 	%fd24, {%r73, %r121};
	add.f64 	%fd83, %fd77, 0d4010000000000000;
	{
	.reg .b32 %temp; 
	mov.b64 	{%temp, %r122}, %fd83;
	}
	and.b32  	%r8, %r122, 2146435072;
	selp.b32 	%r123, %r107, %r104, %p38;
	mov.b64 	%fd25, {%r73, %r123};
	mov.f64 	%fd84, 0d4018000000000000;
	{
	.reg .b32 %temp; 
	mov.b64 	{%temp, %r124}, %fd84;
	}
	and.b32  	%r125, %r124, 2146435072;
	setp.eq.s32 	%p45, %r125, 1073741824;
	and.pred  	%p9, %p31, %p45;
	selp.b32 	%r126, %r67, 0, %p45;
	setp.lt.s32 	%p47, %r124, 0;
	or.b32  	%r127, %r126, 2146435072;
	selp.b32 	%r128, %r127, %r126, %p47;
	mov.b64 	%fd26, {%r73, %r128};
	add.f64 	%fd85, %fd70, 0d4018000000000000;
	{
	.reg .b32 %temp; 
	mov.b64 	{%temp, %r129}, %fd85;
	}
	and.b32  	%r9, %r129, 2146435072;
	selp.b32 	%r130, 0, 2146435072, %p47;
	and.b32  	%r131, %r124, 2147483647;
	setp.ne.s32 	%p48, %r131, 1071644672;
	and.pred  	%p49, %p45, %p48;
	or.b32  	%r132, %r130, -2147483648;
	selp.b32 	%r133, %r132, %r130, %p49;
	selp.b32 	%r134, %r133, %r130, %p31;
	mov.b64 	%fd27, {%r73, %r134};
	and.pred  	%p10, %p36, %p45;
	selp.b32 	%r135, %r80, 0, %p45;
	or.b32  	%r136, %r135, 2146435072;
	selp.b32 	%r137, %r136, %r135, %p47;
	mov.b64 	%fd28, {%r73, %r137};
	add.f64 	%fd86, %fd73, 0d4018000000000000;
	{
	.reg .b32 %temp; 
	mov.b64 	{%temp, %r138}, %fd86;
	}
	and.b32  	%r10, %r138, 2146435072;
	selp.b32 	%r139, %r133, %r130, %p36;
	mov.b64 	%fd29, {%r73, %r139};
	and.pred  	%p11, %p37, %p45;
	selp.b32 	%r140, %r86, 0, %p45;
	or.b32  	%r141, %r140, 2146435072;
	selp.b32 	%r142, %r141, %r140, %p47;
	mov.b64 	%fd30, {%r73, %r142};
	add.f64 	%fd87, %fd75, 0d4018000000000000;
	{
	.reg .b32 %temp; 
	mov.b64 	{%temp, %r143}, %fd87;
	}
	and.b32  	%r11, %r143, 2146435072;
	selp.b32 	%r144, %r133, %r130, %p37;
	mov.b64 	%fd31, {%r73, %r144};
	and.pred  	%p12, %p38, %p45;
	selp.b32 	%r145, %r92, 0, %p45;
	or.b32  	%r146, %r145, 2146435072;
	selp.b32 	%r147, %r146, %r145, %p47;
	mov.b64 	%fd32, {%r73, %r147};
	add.f64 	%fd88, %fd77, 0d4018000000000000;
	{
	.reg .b32 %temp; 
	mov.b64 	{%temp, %r148}, %fd88;
	}
	and.b32  	%r12, %r148, 2146435072;
	selp.b32 	%r149, %r133, %r130, %p38;
	mov.b64 	%fd33, {%r73, %r149};
	mov.f64 	%fd89, 0d4020000000000000;
	{
	.reg .b32 %temp; 
	mov.b64 	{%temp, %r150}, %fd89;
	}
	and.b32  	%r151, %r150, 2146435072;
	setp.eq.s32 	%p51, %r151, 1071644672;
	and.pred  	%p13, %p31, %p51;
	selp.b32 	%r152, %r67, 0, %p51;
	setp.lt.s32 	%p53, %r150, 0;
	or.b32  	%r153, %r152, 2146435072;
	selp.b32 	%r154, %r153, %r152, %p53;
	mov.b64 	%fd34, {%r73, %r154};
	add.f64 	%fd90, %fd70, 0d4020000000000000;
	{
	.reg .b32 %temp; 
	mov.b64 	{%temp, %r155}, %fd90;
	}
	and.b32  	%r13, %r155, 2146435072;
	selp.b32 	%r156, 0, 2146435072, %p53;
	and.b32  	%r157, %r150, 2147483647;
	setp.ne.s32 	%p54, %r157, 1071644672;
	and.pred  	%p55, %p51, %p54;
	or.b32  	%r158, %r156, -2147483648;
	selp.b32 	%r159, %r158, %r156, %p55;
	selp.b32 	%r160, %r159, %r156, %p31;
	mov.b64 	%fd35, {%r73, %r160};
	and.pred  	%p14, %p36, %p51;
	selp.b32 	%r161, %r80, 0, %p51;
	or.b32  	%r162, %r161, 2146435072;
	selp.b32 	%r163, %r162, %r161, %p53;
	mov.b64 	%fd36, {%r73, %r163};
	add.f64 	%fd91, %fd73, 0d4020000000000000;
	{
	.reg .b32 %temp; 
	mov.b64 	{%temp, %r164}, %fd91;
	}
	and.b32  	%r14, %r164, 2146435072;
	selp.b32 	%r165, %r159, %r156, %p36;
	mov.b64 	%fd37, {%r73, %r165};
	and.pred  	%p15, %p37, %p51;
	selp.b32 	%r166, %r86, 0, %p51;
	or.b32  	%r167, %r166, 2146435072;
	selp.b32 	%r168, %r167, %r166, %p53;
	mov.b64 	%fd38, {%r73, %r168};
	add.f64 	%fd92, %fd75, 0d4020000000000000;
	{
	.reg .b32 %temp; 
	mov.b64 	{%temp, %r169}, %fd92;
	}
	and.b32  	%r15, %r169, 2146435072;
	selp.b32 	%r170, %r159, %r156, %p37;
	mov.b64 	%fd39, {%r73, %r170};
	and.pred  	%p16, %p38, %p51;
	selp.b32 	%r171, %r92, 0, %p51;
	or.b32  	%r172, %r171, 2146435072;
	selp.b32 	%r173, %r172, %r171, %p53;
	mov.b64 	%fd40, {%r73, %r173};
	add.f64 	%fd93, %fd77, 0d4020000000000000;
	{
	.reg .b32 %temp; 
	mov.b64 	{%temp, %r174}, %fd93;
	}
	and.b32  	%r16, %r174, 2146435072;
	selp.b32 	%r175, %r159, %r156, %p38;
	mov.b64 	%fd41, {%r73, %r175};
	mov.f64 	%fd94, 0d4024000000000000;
	{
	.reg .b32 %temp; 
	mov.b64 	{%temp, %r176}, %fd94;
	}
	and.b32  	%r177, %r176, 2146435072;
	setp.eq.s32 	%p57, %r177, 1074790400;
	and.pred  	%p17, %p31, %p57;
	selp.b32 	%r178, %r67, 0, %p57;
	setp.lt.s32 	%p59, %r176, 0;
	or.b32  	%r179, %r178, 2146435072;
	selp.b32 	%r180, %r179, %r178, %p59;
	mov.b64 	%fd42, {%r73, %r180};
	add.f64 	%fd95, %fd70, 0d4024000000000000;
	{
	.reg .b32 %temp; 
	mov.b64 	{%temp, %r181}, %fd95;
	}
	and.b32  	%r17, %r181, 2146435072;
	selp.b32 	%r182, 0, 2146435072, %p59;
	and.b32  	%r183, %r176, 2147483647;
	setp.ne.s32 	%p60, %r183, 1071644672;
	and.pred  	%p61, %p57, %p60;
	or.b32  	%r184, %r182, -2147483648;
	selp.b32 	%r185, %r184, %r182, %p61;
	selp.b32 	%r186, %r185, %r182, %p31;
	mov.b64 	%fd43, {%r73, %r186};
	and.pred  	%p18, %p36, %p57;
	selp.b32 	%r187, %r80, 0, %p57;
	or.b32  	%r188, %r187, 2146435072;
	selp.b32 	%r189, %r188, %r187, %p59;
	mov.b64 	%fd44, {%r73, %r189};
	add.f64 	%fd96, %fd73, 0d4024000000000000;
	{
	.reg .b32 %temp; 
	mov.b64 	{%temp, %r190}, %fd96;
	}
	and.b32  	%r18, %r190, 2146435072;
	selp.b32 	%r191, %r185, %r182, %p36;
	mov.b64 	%fd45, {%r73, %r191};
	and.pred  	%p19, %p37, %p57;
	selp.b32 	%r192, %r86, 0, %p57;
	or.b32  	%r193, %r192, 2146435072;
	selp.b32 	%r194, %r193, %r192, %p59;
	mov.b64 	%fd46, {%r73, %r194};
	add.f64 	%fd97, %fd75, 0d4024000000000000;
	{
	.reg .b32 %temp; 
	mov.b64 	{%temp, %r195}, %fd97;
	}
	and.b32  	%r19, %r195, 2146435072;
	selp.b32 	%r196, %r185, %r182, %p37;
	mov.b64 	%fd47, {%r73, %r196};
	and.pred  	%p20, %p38, %p57;
	selp.b32 	%r197, %r92, 0, %p57;
	or.b32  	%r198, %r197, 2146435072;
	selp.b32 	%r199, %r198, %r197, %p59;
	mov.b64 	%fd48, {%r73, %r199};
	add.f64 	%fd98, %fd77, 0d4024000000000000;
	{
	.reg .b32 %temp; 
	mov.b64 	{%temp, %r200}, %fd98;
	}
	and.b32  	%r20, %r200, 2146435072;
	selp.b32 	%r201, %r185, %r182, %p38;
	mov.b64 	%fd49, {%r73, %r201};
	mov.f64 	%fd99, 0d4028000000000000;
	{
	.reg .b32 %temp; 
	mov.b64 	{%temp, %r202}, %fd99;
	}
	and.b32  	%r203, %r202, 2146435072;
	setp.eq.s32 	%p63, %r203, 1073741824;
	and.pred  	%p21, %p31, %p63;
	selp.b32 	%r204, %r67, 0, %p63;
	setp.lt.s32 	%p65, %r202, 0;
	or.b32  	%r205, %r204, 2146435072;
	selp.b32 	%r206, %r205, %r204, %p65;
	mov.b64 	%fd50, {%r73, %r206};
	add.f64 	%fd100, %fd70, 0d4028000000000000;
	{
	.reg .b32 %temp; 
	mov.b64 	{%temp, %r207}, %fd100;
	}
	and.b32  	%r21, %r207, 2146435072;
	selp.b32 	%r208, 0, 2146435072, %p65;
	and.b32  	%r209, %r202, 2147483647;
	setp.ne.s32 	%p66, %r209, 1071644672;
	and.pred  	%p67, %p63, %p66;
	or.b32  	%r210, %r208, -2147483648;
	selp.b32 	%r211, %r210, %r208, %p67;
	selp.b32 	%r212, %r211, %r208, %p31;
	mov.b64 	%fd51, {%r73, %r212};
	and.pred  	%p22, %p37, %p63;
	selp.b32 	%r213, %r86, 0, %p63;
	or.b32  	%r214, %r213, 2146435072;
	selp.b32 	%r215, %r214, %r213, %p65;
	mov.b64 	%fd52, {%r73, %r215};
	add.f64 	%fd101, %fd75, 0d4028000000000000;
	{
	.reg .b32 %temp; 
	mov.b64 	{%temp, %r216}, %fd101;
	}
	and.b32  	%r22, %r216, 2146435072;
	selp.b32 	%r217, %r211, %r208, %p37;
	mov.b64 	%fd53, {%r73, %r217};
	and.pred  	%p23, %p36, %p63;
	selp.b32 	%r218, %r80, 0, %p63;
	or.b32  	%r219, %r218, 2146435072;
	selp.b32 	%r220, %r219, %r218, %p65;
	mov.b64 	%fd54, {%r73, %r220};
	add.f64 	%fd102, %fd73, 0d4028000000000000;
	{
	.reg .b32 %temp; 
	mov.b64 	{%temp, %r221}, %fd102;
	}
	and.b32  	%r23, %r221, 2146435072;
	selp.b32 	%r222, %r211, %r208, %p36;
	mov.b64 	%fd55, {%r73, %r222};
	and.pred  	%p24, %p38, %p63;
	selp.b32 	%r223, %r92, 0, %p63;
	or.b32  	%r224, %r223, 2146435072;
	selp.b32 	%r225, %r224, %r223, %p65;
	mov.b64 	%fd56, {%r73, %r225};
	add.f64 	%fd103, %fd77, 0d4028000000000000;
	{
	.reg .b32 %temp; 
	mov.b64 	{%temp, %r226}, %fd103;
	}
	and.b32  	%r24, %r226, 2146435072;
	selp.b32 	%r227, %r211, %r208, %p38;
	mov.b64 	%fd57, {%r73, %r227};
	mad.lo.s32 	%r228, %r43, 12, %r64;
	mad.lo.s32 	%r265, %r257, %r228, %r59;
	mad.lo.s32 	%r229, %r43, 6, %r63;
	add.s32 	%r230, %r229, 6;
	mad.lo.s32 	%r264, %r257, %r230, %r59;
	add.s32 	%r231, %r229, 38;
	mad.lo.s32 	%r263, %r257, %r231, %r59;
	mad.lo.s32 	%r262, %r257, %r229, %r59;
	neg.s32 	%r261, %r260;
$L__BB4_3:
	mov.f32 	%f16, %f129;
	mov.f32 	%f129, %f128;
	mov.f32 	%f128, %f127;
	mov.f32 	%f127, %f126;
	mov.f32 	%f126, %f125;
	mov.f32 	%f125, %f124;
	mov.f32 	%f124, %f123;
	mov.f32 	%f123, %f122;
	mov.f32 	%f122, %f121;
	mov.f32 	%f121, %f120;
	mov.f32 	%f120, %f119;
	ld.param.u64 	%rd44, [_Z15Sigma_3D_SolverifififfPfS_S__param_8];
	mov.u32 	%r232, %tid.y;
	setp.gt.u32 	%p69, %r232, 5;
	mul.wide.s32 	%rd21, %r265, 4;
	cvta.to.global.u64 	%rd22, %rd44;
	add.s64 	%rd23, %rd22, %rd21;
	ld.global.nc.f32 	%f119, [%rd23];
	bar.sync 	0;
	@%p69 bra 	$L__BB4_5;
	ld.param.u64 	%rd45, [_Z15Sigma_3D_SolverifififfPfS_S__param_8];
	mul.wide.s32 	%rd24, %r262, 4;
	cvta.to.global.u64 	%rd25, %rd45;
	add.s64 	%rd26, %rd25, %rd24;
	ld.global.nc.f32 	%f51, [%rd26];
	mov.u32 	%r233, %tid.y;
	mov.u32 	%r234, _ZZ15Sigma_3D_SolverifififfPfS_S_E6s_data;
	mad.lo.s32 	%r235, %r233, 176, %r234;
	mov.u32 	%r236, %tid.x;
	shl.b32 	%r237, %r236, 2;
	add.s32 	%r238, %r235, %r237;
	st.shared.f32 	[%r238+24], %f51;
	mul.wide.s32 	%rd27, %r263, 4;
	add.s64 	%rd28, %rd25, %rd27;
	ld.global.nc.f32 	%f52, [%rd28];
	st.shared.f32 	[%r238+6712], %f52;
$L__BB4_5:
	mov.u32 	%r239, %tid.x;
	setp.gt.u32 	%p70, %r239, 5;
	@%p70 bra 	$L__BB4_7;
	ld.param.u64 	%rd46, [_Z15Sigma_3D_SolverifififfPfS_S__param_8];
	cvta.to.global.u64 	%rd29, %rd46;
	mul.wide.s32 	%rd30, %r264, 4;
	add.s64 	%rd31, %rd29, %rd30;
	ld.global.nc.f32 	%f53, [%rd31+-24];
	mov.u32 	%r240, %tid.y;
	mov.u32 	%r241, _ZZ15Sigma_3D_SolverifififfPfS_S_E6s_data;
	mad.lo.s32 	%r242, %r240, 176, %r241;
	mov.u32 	%r243, %tid.x;
	shl.b32 	%r244, %r243, 2;
	add.s32 	%r245, %r242, %r244;
	st.shared.f32 	[%r245+1056], %f53;
	ld.global.nc.f32 	%f54, [%rd31+128];
	st.shared.f32 	[%r245+1208], %f54;
$L__BB4_7:
	ld.param.u64 	%rd47, [_Z15Sigma_3D_SolverifififfPfS_S__param_9];
	ld.param.u64 	%rd42, [_Z15Sigma_3D_SolverifififfPfS_S__param_7];
	ld.param.f32 	%f118, [_Z15Sigma_3D_SolverifififfPfS_S__param_6];
	ld.param.f32 	%f116, [_Z15Sigma_3D_SolverifififfPfS_S__param_5];
	ld.param.f32 	%f114, [_Z15Sigma_3D_SolverifififfPfS_S__param_3];
	ld.param.f32 	%f112, [_Z15Sigma_3D_SolverifififfPfS_S__param_1];
	ld.param.u32 	%r258, [_Z15Sigma_3D_SolverifififfPfS_S__param_0];
	mul.wide.s32 	%rd32, %r264, 4;
	cvta.to.global.u64 	%rd33, %rd47;
	add.s64 	%rd34, %rd33, %rd32;
	setp.eq.s32 	%p71, %r24, 2146435072;
	setp.eq.s32 	%p72, %r23, 2146435072;
	setp.eq.s32 	%p73, %r22, 2146435072;
	setp.eq.s32 	%p74, %r21, 2146435072;
	setp.eq.s32 	%p75, %r20, 2146435072;
	setp.eq.s32 	%p76, %r19, 2146435072;
	setp.eq.s32 	%p77, %r18, 2146435072;
	setp.eq.s32 	%p78, %r17, 2146435072;
	setp.eq.s32 	%p79, %r16, 2146435072;
	setp.eq.s32 	%p80, %r15, 2146435072;
	setp.eq.s32 	%p81, %r14, 2146435072;
	setp.eq.s32 	%p82, %r13, 2146435072;
	setp.eq.s32 	%p83, %r12, 2146435072;
	setp.eq.s32 	%p84, %r11, 2146435072;
	setp.eq.s32 	%p85, %r10, 2146435072;
	setp.eq.s32 	%p86, %r9, 2146435072;
	setp.eq.s32 	%p87, %r8, 2146435072;
	setp.eq.s32 	%p88, %r7, 2146435072;
	setp.eq.s32 	%p89, %r6, 2146435072;
	setp.eq.s32 	%p90, %r5, 2146435072;
	setp.eq.f32 	%p91, %f112, 0f3F800000;
	setp.neu.f64 	%p92, %fd13, 0d7FF0000000000000;
	setp.nan.f32 	%p93, %f112, %f112;
	setp.eq.s32 	%p94, %r4, 2146435072;
	setp.eq.f32 	%p95, %f112, 0f00000000;
	setp.eq.f32 	%p96, %f114, 0f3F800000;
	setp.neu.f64 	%p97, %fd8, 0d7FF0000000000000;
	setp.nan.f32 	%p98, %f114, %f114;
	setp.eq.s32 	%p99, %r3, 2146435072;
	setp.eq.f32 	%p100, %f114, 0f00000000;
	setp.eq.f32 	%p101, %f118, 0f3F800000;
	setp.neu.f64 	%p102, %fd4, 0d7FF0000000000000;
	setp.nan.f32 	%p103, %f118, %f118;
	setp.eq.s32 	%p104, %r2, 2146435072;
	setp.eq.f32 	%p105, %f118, 0f00000000;
	setp.eq.f32 	%p106, %f116, 0f3F800000;
	setp.neu.f64 	%p107, %fd1, 0d7FF0000000000000;
	setp.nan.f32 	%p108, %f116, %f116;
	setp.eq.s32 	%p109, %r1, 2146435072;
	setp.eq.f32 	%p110, %f116, 0f00000000;
	mov.u32 	%r246, %tid.y;
	mov.u32 	%r247, _ZZ15Sigma_3D_SolverifififfPfS_S_E6s_data;
	mad.lo.s32 	%r248, %r246, 176, %r247;
	mov.u32 	%r249, %tid.x;
	shl.b32 	%r250, %r249, 2;
	add.s32 	%r251, %r248, %r250;
	st.shared.f32 	[%r251+1080], %f125;
	bar.sync 	0;
	mul.f32 	%f55, %f13, %f125;
	{ // callseq 72, 0
	.param .b64 param0;
	st.param.f64 	[param0], %fd1;
	.param .b64 param1;
	st.param.f64 	[param1], 0d4000000000000000;
	.param .b64 retval0;
	call.uni (retval0), 
	__internal_accurate_pow, 
	(
	param0, 
	param1
	);
	ld.param.f64 	%fd104, [retval0];
	} // callseq 72
	neg.f64 	%fd106, %fd104;
	selp.f64 	%fd107, %fd106, %fd104, %p1;
	selp.f64 	%fd108, %fd2, %fd107, %p110;
	selp.f64 	%fd109, %fd108, %fd3, %p107;
	cvt.f64.f32 	%fd110, %f116;
	mov.f64 	%fd111, 0d4000000000000000;
	add.rn.f64 	%fd112, %fd110, %fd111;
	selp.f64 	%fd113, %fd112, %fd109, %p108;
	selp.f64 	%fd114, %fd113, %fd108, %p109;
	add.f64 	%fd115, %fd114, %fd114;
	mul.f64 	%fd116, %fd115, 0d3FE0000000000000;
	selp.f64 	%fd117, 0d3FF0000000000000, %fd116, %p106;
	{ // callseq 73, 0
	.param .b64 param0;
	st.param.f64 	[param0], %fd4;
	.param .b64 param1;
	st.param.f64 	[param1], 0d4000000000000000;
	.param .b64 retval0;
	call.uni (retval0), 
	__internal_accurate_pow, 
	(
	param0, 
	param1
	);
	ld.param.f64 	%fd118, [retval0];
	} // callseq 73
	neg.f64 	%fd120, %fd118;
	selp.f64 	%fd121, %fd120, %fd118, %p2;
	selp.f64 	%fd122, %fd5, %fd121, %p105;
	selp.f64 	%fd123, %fd122, %fd6, %p102;
	cvt.f64.f32 	%fd124, %f118;
	add.rn.f64 	%fd125, %fd124, %fd111;
	selp.f64 	%fd126, %fd125, %fd123, %p103;
	selp.f64 	%fd127, %fd126, %fd122, %p104;
	add.f64 	%fd128, %fd127, %fd127;
	mul.f64 	%fd129, %fd128, 0d3FE0000000000000;
	selp.f64 	%fd130, 0d3FF0000000000000, %fd129, %p101;
	add.f64 	%fd131, %fd117, %fd130;
	mul.f64 	%fd132, %fd131, %fd7;
	add.f32 	%f56, %f124, %f126;
	cvt.f64.f32 	%fd133, %f56;
	{ // callseq 74, 0
	.param .b64 param0;
	st.param.f64 	[param0], %fd8;
	.param .b64 param1;
	st.param.f64 	[param1], 0d4000000000000000;
	.param .b64 retval0;
	call.uni (retval0), 
	__internal_accurate_pow, 
	(
	param0, 
	param1
	);
	ld.param.f64 	%fd134, [retval0];
	} // callseq 74
	neg.f64 	%fd136, %fd134;
	selp.f64 	%fd137, %fd136, %fd134, %p3;
	selp.f64 	%fd138, %fd9, %fd137, %p100;
	selp.f64 	%fd139, %fd138, %fd10, %p97;
	cvt.f64.f32 	%fd140, %f114;
	add.rn.f64 	%fd141, %fd140, %fd111;
	selp.f64 	%fd142, %fd141, %fd139, %p98;
	selp.f64 	%fd143, %fd142, %fd138, %p99;
	add.f64 	%fd144, %fd143, %fd143;
	mul.f64 	%fd145, %fd144, 0d3FE0000000000000;
	selp.f64 	%fd146, 0d3FF0000000000000, %fd145, %p96;
	add.f64 	%fd147, %fd130, %fd146;
	mul.f64 	%fd148, %fd147, %fd11;
	ld.shared.f32 	%f57, [%r251+904];
	ld.shared.f32 	%f58, [%r251+1256];
	add.f32 	%f59, %f57, %f58;
	cvt.f64.f32 	%fd149, %f59;
	mul.f64 	%fd150, %fd146, %fd12;
	mul.f64 	%fd151, %fd150, %fd149;
	fma.rn.f64 	%fd152, %fd148, %fd149, %fd151;
	fma.rn.f64 	%fd153, %fd132, %fd133, %fd152;
	{ // callseq 75, 0
	.param .b64 param0;
	st.param.f64 	[param0], %fd13;
	.param .b64 param1;
	st.param.f64 	[param1], 0d4000000000000000;
	.param .b64 retval0;
	call.uni (retval0), 
	__internal_accurate_pow, 
	(
	param0, 
	param1
	);
	ld.param.f64 	%fd154, [retval0];
	} // callseq 75
	neg.f64 	%fd156, %fd154;
	selp.f64 	%fd157, %fd156, %fd154, %p4;
	selp.f64 	%fd158, %fd14, %fd157, %p95;
	selp.f64 	%fd159, %fd158, %fd15, %p92;
	cvt.f64.f32 	%fd160, %f112;
	add.rn.f64 	%fd161, %fd160, %fd111;
	selp.f64 	%fd162, %fd161, %fd159, %p93;
	selp.f64 	%fd163, %fd162, %fd158, %p94;
	add.f64 	%fd164, %fd163, %fd163;
	mul.f64 	%fd165, %fd164, 0d3FE0000000000000;
	selp.f64 	%fd166, 0d3FF0000000000000, %fd165, %p91;
	add.f64 	%fd167, %fd130, %fd166;
	mul.f64 	%fd168, %fd167, %fd16;
	ld.shared.f32 	%f60, [%r251+1076];
	ld.shared.f32 	%f61, [%r251+1084];
	add.f32 	%f62, %f60, %f61;
	cvt.f64.f32 	%fd169, %f62;
	mul.f64 	%fd170, %fd166, %fd17;
	mul.f64 	%fd171, %fd170, %fd169;
	fma.rn.f64 	%fd172, %fd168, %fd169, %fd171;
	add.f64 	%fd173, %fd153, %fd172;
	cvt.f64.f32 	%fd174, %f55;
	add.f64 	%fd175, %fd173, %fd174;
	cvt.rn.f32.f64 	%f63, %fd175;
	{ // callseq 76, 0
	.param .b64 param0;
	st.param.f64 	[param0], %fd1;
	.param .b64 param1;
	st.param.f64 	[param1], 0d4010000000000000;
	.param .b64 retval0;
	call.uni (retval0), 
	__internal_accurate_pow, 
	(
	param0, 
	param1
	);
	ld.param.f64 	%fd176, [retval0];
	} // callseq 76
	neg.f64 	%fd178, %fd176;
	selp.f64 	%fd179, %fd178, %fd176, %p5;
	selp.f64 	%fd180, %fd18, %fd179, %p110;
	selp.f64 	%fd181, %fd180, %fd19, %p107;
	mov.f64 	%fd182, 0d4010000000000000;
	add.rn.f64 	%fd183, %fd110, %fd182;
	selp.f64 	%fd184, %fd183, %fd181, %p108;
	selp.f64 	%fd185, %fd184, %fd180, %p90;
	add.f64 	%fd186, %fd185, %fd185;
	div.rn.f64 	%fd187, %fd186, 0d4038000000000000;
	selp.f64 	%fd188, 0d3FB5555555555555, %fd187, %p106;
	{ // callseq 77, 0
	.param .b64 param0;
	st.param.f64 	[param0], %fd4;
	.param .b64 param1;
	st.param.f64 	[param1], 0d4010000000000000;
	.param .b64 retval0;
	call.uni (retval0), 
	__internal_accurate_pow, 
	(
	param0, 
	param1
	);
	ld.param.f64 	%fd189, [retval0];
	} // callseq 77
	neg.f64 	%fd191, %fd189;
	selp.f64 	%fd192, %fd191, %fd189, %p6;
	selp.f64 	%fd193, %fd20, %fd192, %p105;
	selp.f64 	%fd194, %fd193, %fd21, %p102;
	add.rn.f64 	%fd195, %fd124, %fd182;
	selp.f64 	%fd196, %fd195, %fd194, %p103;
	selp.f64 	%fd197, %fd196, %fd193, %p89;
	add.f64 	%fd198, %fd197, %fd197;
	div.rn.f64 	%fd199, %fd198, 0d4038000000000000;
	selp.f64 	%fd200, 0d3FB5555555555555, %fd199, %p101;
	add.f64 	%fd201, %fd188, %fd200;
	mul.f64 	%fd202, %fd201, %fd7;
	add.f32 	%f64, %f123, %f127;
	cvt.f64.f32 	%fd203, %f64;
	{ // callseq 78, 0
	.param .b64 param0;
	st.param.f64 	[param0], %fd8;
	.param .b64 param1;
	st.param.f64 	[param1], 0d4010000000000000;
	.param .b64 retval0;
	call.uni (retval0), 
	__internal_accurate_pow, 
	(
	param0, 
	param1
	);
	ld.param.f64 	%fd204, [retval0];
	} // callseq 78
	neg.f64 	%fd206, %fd204;
	selp.f64 	%fd207, %fd206, %fd204, %p7;
	selp.f64 	%fd208, %fd22, %fd207, %p100;
	selp.f64 	%fd209, %fd208, %fd23, %p97;
	add.rn.f64 	%fd210, %fd140, %fd182;
	selp.f64 	%fd211, %fd210, %fd209, %p98;
	selp.f64 	%fd212, %fd211, %fd208, %p88;
	add.f64 	%fd213, %fd212, %fd212;
	div.rn.f64 	%fd214, %fd213, 0d4038000000000000;
	selp.f64 	%fd215, 0d3FB5555555555555, %fd214, %p96;
	add.f64 	%fd216, %fd200, %fd215;
	mul.f64 	%fd217, %fd216, %fd11;
	ld.shared.f32 	%f65, [%r251+728];
	ld.shared.f32 	%f66, [%r251+1432];
	add.f32 	%f67, %f65, %f66;
	cvt.f64.f32 	%fd218, %f67;
	mul.f64 	%fd219, %fd215, %fd12;
	mul.f64 	%fd220, %fd219, %fd218;
	fma.rn.f64 	%fd221, %fd217, %fd218, %fd220;
	fma.rn.f64 	%fd222, %fd202, %fd203, %fd221;
	{ // callseq 79, 0
	.param .b64 param0;
	st.param.f64 	[param0], %fd13;
	.param .b64 param1;
	st.param.f64 	[param1], 0d4010000000000000;
	.param .b64 retval0;
	call.uni (retval0), 
	__internal_accurate_pow, 
	(
	param0, 
	param1
	);
	ld.param.f64 	%fd223, [retval0];
	} // callseq 79
	neg.f64 	%fd225, %fd223;
	selp.f64 	%fd226, %fd225, %fd223, %p8;
	selp.f64 	%fd227, %fd24, %fd226, %p95;
	selp.f64 	%fd228, %fd227, %fd25, %p92;
	add.rn.f64 	%fd229, %fd160, %fd182;
	selp.f64 	%fd230, %fd229, %fd228, %p93;
	selp.f64 	%fd231, %fd230, %fd227, %p87;
	add.f64 	%fd232, %fd231, %fd231;
	div.rn.f64 	%fd233, %fd232, 0d4038000000000000;
	selp.f64 	%fd234, 0d3FB5555555555555, %fd233, %p91;
	add.f64 	%fd235, %fd200, %fd234;
	mul.f64 	%fd236, %fd235, %fd16;
	ld.shared.f32 	%f68, [%r251+1072];
	ld.shared.f32 	%f69, [%r251+1088];
	add.f32 	%f70, %f68, %f69;
	cvt.f64.f32 	%fd237, %f70;
	mul.f64 	%fd238, %fd234, %fd17;
	mul.f64 	%fd239, %fd238, %fd237;
	fma.rn.f64 	%fd240, %fd236, %fd237, %fd239;
	add.f64 	%fd241, %fd222, %fd240;
	cvt.f64.f32 	%fd242, %f63;
	add.f64 	%fd243, %fd241, %fd242;
	cvt.rn.f32.f64 	%f71, %fd243;
	{ // callseq 80, 0
	.param .b64 param0;
	st.param.f64 	[param0], %fd1;
	.param .b64 param1;
	st.param.f64 	[param1], 0d4018000000000000;
	.param .b64 retval0;
	call.uni (retval0), 
	__internal_accurate_pow, 
	(
	param0, 
	param1
	);
	ld.param.f64 	%fd244, [retval0];
	} // callseq 80
	neg.f64 	%fd246, %fd244;
	selp.f64 	%fd247, %fd246, %fd244, %p9;
	selp.f64 	%fd248, %fd26, %fd247, %p110;
	selp.f64 	%fd249, %fd248, %fd27, %p107;
	mov.f64 	%fd250, 0d4018000000000000;
	add.rn.f64 	%fd251, %fd110, %fd250;
	selp.f64 	%fd252, %fd251, %fd249, %p108;
	selp.f64 	%fd253, %fd252, %fd248, %p86;
	add.f64 	%fd254, %fd253, %fd253;
	div.rn.f64 	%fd255, %fd254, 0d4086800000000000;
	selp.f64 	%fd256, 0d3F66C16C16C16C17, %fd255, %p106;
	{ // callseq 81, 0
	.param .b64 param0;
	st.param.f64 	[param0], %fd4;
	.param .b64 param1;
	st.param.f64 	[param1], 0d4018000000000000;
	.param .b64 retval0;
	call.uni (retval0), 
	__internal_accurate_pow, 
	(
	param0, 
	param1
	);
	ld.param.f64 	%fd257, [retval0];
	} // callseq 81
	neg.f64 	%fd259, %fd257;
	selp.f64 	%fd260, %fd259, %fd257, %p10;
	selp.f64 	%fd261, %fd28, %fd260, %p105;
	selp.f64 	%fd262, %fd261, %fd29, %p102;
	add.rn.f64 	%fd263, %fd124, %fd250;
	selp.f64 	%fd264, %fd263, %fd262, %p103;
	selp.f64 	%fd265, %fd264, %fd261, %p85;
	add.f64 	%fd266, %fd265, %fd265;
	div.rn.f64 	%fd267, %fd266, 0d4086800000000000;
	selp.f64 	%fd268, 0d3F66C16C16C16C17, %fd267, %p101;
	add.f64 	%fd269, %fd256, %fd268;
	mul.f64 	%fd270, %fd269, %fd7;
	add.f32 	%f72, %f122, %f128;
	cvt.f64.f32 	%fd271, %f72;
	{ // callseq 82, 0
	.param .b64 param0;
	st.param.f64 	[param0], %fd8;
	.param .b64 param1;
	st.param.f64 	[param1], 0d4018000000000000;
	.param .b64 retval0;
	call.uni (retval0), 
	__internal_accurate_pow, 
	(
	param0, 
	param1
	);
	ld.param.f64 	%fd272, [retval0];
	} // callseq 82
	neg.f64 	%fd274, %fd272;
	selp.f64 	%fd275, %fd274, %fd272, %p11;
	selp.f64 	%fd276, %fd30, %fd275, %p100;
	selp.f64 	%fd277, %fd276, %fd31, %p97;
	add.rn.f64 	%fd278, %fd140, %fd250;
	selp.f64 	%fd279, %fd278, %fd277, %p98;
	selp.f64 	%fd280, %fd279, %fd276, %p84;
	add.f64 	%fd281, %fd280, %fd280;
	div.rn.f64 	%fd282, %fd281, 0d4086800000000000;
	selp.f64 	%fd283, 0d3F66C16C16C16C17, %fd282, %p96;
	add.f64 	%fd284, %fd268, %fd283;
	mul.f64 	%fd285, %fd284, %fd11;
	ld.shared.f32 	%f73, [%r251+552];
	ld.shared.f32 	%f74, [%r251+1608];
	add.f32 	%f75, %f73, %f74;
	cvt.f64.f32 	%fd286, %f75;
	mul.f64 	%fd287, %fd283, %fd12;
	mul.f64 	%fd288, %fd287, %fd286;
	fma.rn.f64 	%fd289, %fd285, %fd286, %fd288;
	fma.rn.f64 	%fd290, %fd270, %fd271, %fd289;
	{ // callseq 83, 0
	.param .b64 param0;
	st.param.f64 	[param0], %fd13;
	.param .b64 param1;
	st.param.f64 	[param1], 0d4018000000000000;
	.param .b64 retval0;
	call.uni (retval0), 
	__internal_accurate_pow, 
	(
	param0, 
	param1
	);
	ld.param.f64 	%fd291, [retval0];
	} // callseq 83
	neg.f64 	%fd293, %fd291;
	selp.f64 	%fd294, %fd293, %fd291, %p12;
	selp.f64 	%fd295, %fd32, %fd294, %p95;
	selp.f64 	%fd296, %fd295, %fd33, %p92;
	add.rn.f64 	%fd297, %fd160, %fd250;
	selp.f64 	%fd298, %fd297, %fd296, %p93;
	selp.f64 	%fd299, %fd298, %fd295, %p83;
	add.f64 	%fd300, %fd299, %fd299;
	div.rn.f64 	%fd301, %fd300, 0d4086800000000000;
	selp.f64 	%fd302, 0d3F66C16C16C16C17, %fd301, %p91;
	add.f64 	%fd303, %fd268, %fd302;
	mul.f64 	%fd304, %fd303, %fd16;
	ld.shared.f32 	%f76, [%r251+1068];
	ld.shared.f32 	%f77, [%r251+1092];
	add.f32 	%f78, %f76, %f77;
	cvt.f64.f32 	%fd305, %f78;
	mul.f64 	%fd306, %fd302, %fd17;
	mul.f64 	%fd307, %fd306, %fd305;
	fma.rn.f64 	%fd308, %fd304, %fd305, %fd307;
	add.f64 	%fd309, %fd290, %fd308;
	cvt.f64.f32 	%fd310, %f71;
	add.f64 	%fd311, %fd309, %fd310;
	cvt.rn.f32.f64 	%f79, %fd311;
	{ // callseq 84, 0
	.param .b64 param0;
	st.param.f64 	[param0], %fd1;
	.param .b64 param1;
	st.param.f64 	[param1], 0d4020000000000000;
	.param .b64 retval0;
	call.uni (retval0), 
	__internal_accurate_pow, 
	(
	param0, 
	param1
	);
	ld.param.f64 	%fd312, [retval0];
	} // callseq 84
	neg.f64 	%fd314, %fd312;
	selp.f64 	%fd315, %fd314, %fd312, %p13;
	selp.f64 	%fd316, %fd34, %fd315, %p110;
	selp.f64 	%fd317, %fd316, %fd35, %p107;
	mov.f64 	%fd318, 0d4020000000000000;
	add.rn.f64 	%fd319, %fd110, %fd318;
	selp.f64 	%fd320, %fd319, %fd317, %p108;
	selp.f64 	%fd321, %fd320, %fd316, %p82;
	add.f64 	%fd322, %fd321, %fd321;
	div.rn.f64 	%fd323, %fd322, 0d40E3B00000000000;
	selp.f64 	%fd324, 0d3F0A01A01A01A01A, %fd323, %p106;
	{ // callseq 85, 0
	.param .b64 param0;
	st.param.f64 	[param0], %fd4;
	.param .b64 param1;
	st.param.f64 	[param1], 0d4020000000000000;
	.param .b64 retval0;
	call.uni (retval0), 
	__internal_accurate_pow, 
	(
	param0, 
	param1
	);
	ld.param.f64 	%fd325, [retval0];
	} // callseq 85
	neg.f64 	%fd327, %fd325;
	selp.f64 	%fd328, %fd327, %fd325, %p14;
	selp.f64 	%fd329, %fd36, %fd328, %p105;
	selp.f64 	%fd330, %fd329, %fd37, %p102;
	add.rn.f64 	%fd331, %fd124, %fd318;
	selp.f64 	%fd332, %fd331, %fd330, %p103;
	selp.f64 	%fd333, %fd332, %fd329, %p81;
	add.f64 	%fd334, %fd333, %fd333;
	div.rn.f64 	%fd335, %fd334, 0d40E3B00000000000;
	selp.f64 	%fd336, 0d3F0A01A01A01A01A, %fd335, %p101;
	add.f64 	%fd337, %fd324, %fd336;
	mul.f64 	%fd338, %fd337, %fd7;
	add.f32 	%f80, %f121, %f129;
	cvt.f64.f32 	%fd339, %f80;
	{ // callseq 86, 0
	.param .b64 param0;
	st.param.f64 	[param0], %fd8;
	.param .b64 param1;
	st.param.f64 	[param1], 0d4020000000000000;
	.param .b64 retval0;
	call.uni (retval0), 
	__internal_accurate_pow, 
	(
	param0, 
	param1
	);
	ld.param.f64 	%fd340, [retval0];
	} // callseq 86
	neg.f64 	%fd342, %fd340;
	selp.f64 	%fd343, %fd342, %fd340, %p15;
	selp.f64 	%fd344, %fd38, %fd343, %p100;
	selp.f64 	%fd345, %fd344, %fd39, %p97;
	add.rn.f64 	%fd346, %fd140, %fd318;
	selp.f64 	%fd347, %fd346, %fd345, %p98;
	selp.f64 	%fd348, %fd347, %fd344, %p80;
	add.f64 	%fd349, %fd348, %fd348;
	div.rn.f64 	%fd350, %fd349, 0d40E3B00000000000;
	selp.f64 	%fd351, 0d3F0A01A01A01A01A, %fd350, %p96;
	add.f64 	%fd352, %fd336, %fd351;
	mul.f64 	%fd353, %fd352, %fd11;
	ld.shared.f32 	%f81, [%r251+376];
	ld.shared.f32 	%f82, [%r251+1784];
	add.f32 	%f83, %f81, %f82;
	cvt.f64.f32 	%fd354, %f83;
	mul.f64 	%fd355, %fd351, %fd12;
	mul.f64 	%fd356, %fd355, %fd354;
	fma.rn.f64 	%fd357, %fd353, %fd354, %fd356;
	fma.rn.f64 	%fd358, %fd338, %fd339, %fd357;
	{ // callseq 87, 0
	.param .b64 param0;
	st.param.f64 	[param0], %fd13;
	.param .b64 param1;
	st.param.f64 	[param1], 0d4020000000000000;
	.param .b64 retval0;
	call.uni (retval0), 
	__internal_accurate_pow, 
	(
	param0, 
	param1
	);
	ld.param.f64 	%fd359, [retval0];
	} // callseq 87
	neg.f64 	%fd361, %fd359;
	selp.f64 	%fd362, %fd361, %fd359, %p16;
	selp.f64 	%fd363, %fd40, %fd362, %p95;
	selp.f64 	%fd364, %fd363, %fd41, %p92;
	add.rn.f64 	%fd365, %fd160, %fd318;
	selp.f64 	%fd366, %fd365, %fd364, %p93;
	selp.f64 	%fd367, %fd366, %fd363, %p79;
	add.f64 	%fd368, %fd367, %fd367;
	div.rn.f64 	%fd369, %fd368, 0d40E3B00000000000;
	selp.f64 	%fd370, 0d3F0A01A01A01A01A, %fd369, %p91;
	add.f64 	%fd371, %fd336, %fd370;
	mul.f64 	%fd372, %fd371, %fd16;
	ld.shared.f32 	%f84, [%r251+1064];
	ld.shared.f32 	%f85, [%r251+1096];
	add.f32 	%f86, %f84, %f85;
	cvt.f64.f32 	%fd373, %f86;
	mul.f64 	%fd374, %fd370, %fd16;
	mul.f64 	%fd375, %fd374, %fd373;
	fma.rn.f64 	%fd376, %fd372, %fd373, %fd375;
	add.f64 	%fd377, %fd358, %fd376;
	cvt.f64.f32 	%fd378, %f79;
	add.f64 	%fd379, %fd377, %fd378;
	cvt.rn.f32.f64 	%f87, %fd379;
	{ // callseq 88, 0
	.param .b64 param0;
	st.param.f64 	[param0], %fd1;
	.param .b64 param1;
	st.param.f64 	[param1], 0d4024000000000000;
	.param .b64 retval0;
	call.uni (retval0), 
	__internal_accurate_pow, 
	(
	param0, 
	param1
	);
	ld.param.f64 	%fd380, [retval0];
	} // callseq 88
	neg.f64 	%fd382, %fd380;
	selp.f64 	%fd383, %fd382, %fd380, %p17;
	selp.f64 	%fd384, %fd42, %fd383, %p110;
	selp.f64 	%fd385, %fd384, %fd43, %p107;
	mov.f64 	%fd386, 0d4024000000000000;
	add.rn.f64 	%fd387, %fd110, %fd386;
	selp.f64 	%fd388, %fd387, %fd385, %p108;
	selp.f64 	%fd389, %fd388, %fd384, %p78;
	add.f64 	%fd390, %fd389, %fd389;
	div.rn.f64 	%fd391, %fd390, 0d414BAF8000000000;
	selp.f64 	%fd392, 0d3EA27E4FB7789F5C, %fd391, %p106;
	{ // callseq 89, 0
	.param .b64 param0;
	st.param.f64 	[param0], %fd4;
	.param .b64 param1;
	st.param.f64 	[param1], 0d4024000000000000;
	.param .b64 retval0;
	call.uni (retval0), 
	__internal_accurate_pow, 
	(
	param0, 
	param1
	);
	ld.param.f64 	%fd393, [retval0];
	} // callseq 89
	neg.f64 	%fd395, %fd393;
	selp.f64 	%fd396, %fd395, %fd393, %p18;
	selp.f64 	%fd397, %fd44, %fd396, %p105;
	selp.f64 	%fd398, %fd397, %fd45, %p102;
	add.rn.f64 	%fd399, %fd124, %fd386;
	selp.f64 	%fd400, %fd399, %fd398, %p103;
	selp.f64 	%fd401, %fd400, %fd397, %p77;
	add.f64 	%fd402, %fd401, %fd401;
	div.rn.f64 	%fd403, %fd402, 0d414BAF8000000000;
	selp.f64 	%fd404, 0d3EA27E4FB7789F5C, %fd403, %p101;
	add.f64 	%fd405, %fd392, %fd404;
	mul.f64 	%fd406, %fd405, %fd7;
	add.f32 	%f88, %f120, %f16;
	cvt.f64.f32 	%fd407, %f88;
	{ // callseq 90, 0
	.param .b64 param0;
	st.param.f64 	[param0], %fd8;
	.param .b64 param1;
	st.param.f64 	[param1], 0d4024000000000000;
	.param .b64 retval0;
	call.uni (retval0), 
	__internal_accurate_pow, 
	(
	param0, 
	param1
	);
	ld.param.f64 	%fd408, [retval0];
	} // callseq 90
	neg.f64 	%fd410, %fd408;
	selp.f64 	%fd411, %fd410, %fd408, %p19;
	selp.f64 	%fd412, %fd46, %fd411, %p100;
	selp.f64 	%fd413, %fd412, %fd47, %p97;
	add.rn.f64 	%fd414, %fd140, %fd386;
	selp.f64 	%fd415, %fd414, %fd413, %p98;
	selp.f64 	%fd416, %fd415, %fd412, %p76;
	add.f64 	%fd417, %fd416, %fd416;
	div.rn.f64 	%fd418, %fd417, 0d414BAF8000000000;
	selp.f64 	%fd419, 0d3EA27E4FB7789F5C, %fd418, %p96;
	add.f64 	%fd420, %fd404, %fd419;
	mul.f64 	%fd421, %fd420, %fd11;
	ld.shared.f32 	%f89, [%r251+200];
	ld.shared.f32 	%f90, [%r251+1960];
	add.f32 	%f91, %f89, %f90;
	cvt.f64.f32 	%fd422, %f91;
	mul.f64 	%fd423, %fd419, %fd12;
	mul.f64 	%fd424, %fd423, %fd422;
	fma.rn.f64 	%fd425, %fd421, %fd422, %fd424;
	fma.rn.f64 	%fd426, %fd406, %fd407, %fd425;
	{ // callseq 91, 0
	.param .b64 param0;
	st.param.f64 	[param0], %fd13;
	.param .b64 param1;
	st.param.f64 	[param1], 0d4024000000000000;
	.param .b64 retval0;
	call.uni (retval0), 
	__internal_accurate_pow, 
	(
	param0, 
	param1
	);
	ld.param.f64 	%fd427, [retval0];
	} // callseq 91
	neg.f64 	%fd429, %fd427;
	selp.f64 	%fd430, %fd429, %fd427, %p20;
	selp.f64 	%fd431, %fd48, %fd430, %p95;
	selp.f64 	%fd432, %fd431, %fd49, %p92;
	add.rn.f64 	%fd433, %fd160, %fd386;
	selp.f64 	%fd434, %fd433, %fd432, %p93;
	selp.f64 	%fd435, %fd434, %fd431, %p75;
	add.f64 	%fd436, %fd435, %fd435;
	div.rn.f64 	%fd437, %fd436, 0d414BAF8000000000;
	selp.f64 	%fd438, 0d3EA27E4FB7789F5C, %fd437, %p91;
	add.f64 	%fd439, %fd404, %fd438;
	mul.f64 	%fd440, %fd439, %fd16;
	ld.shared.f32 	%f92, [%r251+1060];
	ld.shared.f32 	%f93, [%r251+1100];
	add.f32 	%f94, %f92, %f93;
	cvt.f64.f32 	%fd441, %f94;
	mul.f64 	%fd442, %fd438, %fd17;
	mul.f64 	%fd443, %fd442, %fd441;
	fma.rn.f64 	%fd444, %fd440, %fd441, %fd443;
	add.f64 	%fd445, %fd426, %fd444;
	cvt.f64.f32 	%fd446, %f87;
	add.f64 	%fd447, %fd445, %fd446;
	cvt.rn.f32.f64 	%f95, %fd447;
	{ // callseq 92, 0
	.param .b64 param0;
	st.param.f64 	[param0], %fd1;
	.param .b64 param1;
	st.param.f64 	[param1], 0d4028000000000000;
	.param .b64 retval0;
	call.uni (retval0), 
	__internal_accurate_pow, 
	(
	param0, 
	param1
	);
	ld.param.f64 	%fd448, [retval0];
	} // callseq 92
	neg.f64 	%fd450, %fd448;
	selp.f64 	%fd451, %fd450, %fd448, %p21;
	selp.f64 	%fd452, %fd50, %fd451, %p110;
	selp.f64 	%fd453, %fd452, %fd51, %p107;
	mov.f64 	%fd454, 0d4028000000000000;
	add.rn.f64 	%fd455, %fd110, %fd454;
	selp.f64 	%fd456, %fd455, %fd453, %p108;
	selp.f64 	%fd457, %fd456, %fd452, %p74;
	add.f64 	%fd458, %fd457, %fd457;
	div.rn.f64 	%fd459, %fd458, 0d41BC8CFC00000000;
	selp.f64 	%fd460, 0d3E31EED8EFF8D898, %fd459, %p106;
	add.f64 	%fd461, %fd460, %fd460;
	mul.f64 	%fd462, %fd461, %fd7;
	add.f32 	%f96, %f130, %f119;
	cvt.f64.f32 	%fd463, %f96;
	{ // callseq 93, 0
	.param .b64 param0;
	st.param.f64 	[param0], %fd8;
	.param .b64 param1;
	st.param.f64 	[param1], 0d4028000000000000;
	.param .b64 retval0;
	call.uni (retval0), 
	__internal_accurate_pow, 
	(
	param0, 
	param1
	);
	ld.param.f64 	%fd464, [retval0];
	} // callseq 93
	neg.f64 	%fd466, %fd464;
	selp.f64 	%fd467, %fd466, %fd464, %p22;
	selp.f64 	%fd468, %fd52, %fd467, %p100;
	selp.f64 	%fd469, %fd468, %fd53, %p97;
	add.rn.f64 	%fd470, %fd140, %fd454;
	selp.f64 	%fd471, %fd470, %fd469, %p98;
	selp.f64 	%fd472, %fd471, %fd468, %p73;
	add.f64 	%fd473, %fd472, %fd472;
	div.rn.f64 	%fd474, %fd473, 0d41BC8CFC00000000;
	selp.f64 	%fd475, 0d3E31EED8EFF8D898, %fd474, %p96;
	{ // callseq 94, 0
	.param .b64 param0;
	st.param.f64 	[param0], %fd4;
	.param .b64 param1;
	st.param.f64 	[param1], 0d4028000000000000;
	.param .b64 retval0;
	call.uni (retval0), 
	__internal_accurate_pow, 
	(
	param0, 
	param1
	);
	ld.param.f64 	%fd476, [retval0];
	} // callseq 94
	neg.f64 	%fd478, %fd476;
	selp.f64 	%fd479, %fd478, %fd476, %p23;
	selp.f64 	%fd480, %fd54, %fd479, %p105;
	selp.f64 	%fd481, %fd480, %fd55, %p102;
	add.rn.f64 	%fd482, %fd124, %fd454;
	selp.f64 	%fd483, %fd482, %fd481, %p103;
	selp.f64 	%fd484, %fd483, %fd480, %p72;
	add.f64 	%fd485, %fd484, %fd484;
	div.rn.f64 	%fd486, %fd485, 0d41BC8CFC00000000;
	selp.f64 	%fd487, 0d3E31EED8EFF8D898, %fd486, %p101;
	add.f64 	%fd488, %fd475, %fd487;
	mul.f64 	%fd489, %fd488, %fd11;
	ld.shared.f32 	%f97, [%r251+24];
	ld.shared.f32 	%f98, [%r251+2136];
	add.f32 	%f99, %f97, %f98;
	cvt.f64.f32 	%fd490, %f99;
	mul.f64 	%fd491, %fd475, %fd12;
	mul.f64 	%fd492, %fd491, %fd490;
	fma.rn.f64 	%fd493, %fd489, %fd490, %fd492;
	fma.rn.f64 	%fd494, %fd462, %fd463, %fd493;
	{ // callseq 95, 0
	.param .b64 param0;
	st.param.f64 	[param0], %fd13;
	.param .b64 param1;
	st.param.f64 	[param1], 0d4028000000000000;
	.param .b64 retval0;
	call.uni (retval0), 
	__internal_accurate_pow, 
	(
	param0, 
	param1
	);
	ld.param.f64 	%fd495, [retval0];
	} // callseq 95
	neg.f64 	%fd497, %fd495;
	selp.f64 	%fd498, %fd497, %fd495, %p24;
	selp.f64 	%fd499, %fd56, %fd498, %p95;
	selp.f64 	%fd500, %fd499, %fd57, %p92;
	add.rn.f64 	%fd501, %fd160, %fd454;
	selp.f64 	%fd502, %fd501, %fd500, %p93;
	selp.f64 	%fd503, %fd502, %fd499, %p71;
	add.f64 	%fd504, %fd503, %fd503;
	div.rn.f64 	%fd505, %fd504, 0d41BC8CFC00000000;
	selp.f64 	%fd506, 0d3E31EED8EFF8D898, %fd505, %p91;
	add.f64 	%fd507, %fd487, %fd506;
	mul.f64 	%fd508, %fd507, %fd16;
	ld.shared.f32 	%f100, [%r251+1056];
	ld.shared.f32 	%f101, [%r251+1104];
	add.f32 	%f102, %f100, %f101;
	cvt.f64.f32 	%fd509, %f102;
	mul.f64 	%fd510, %fd506, %fd17;
	mul.f64 	%fd511, %fd510, %fd509;
	fma.rn.f64 	%fd512, %fd508, %fd509, %fd511;
	add.f64 	%fd513, %fd494, %fd512;
	cvt.f64.f32 	%fd514, %f95;
	add.f64 	%fd515, %fd513, %fd514;
	cvt.rn.f32.f64 	%f103, %fd515;
	add.f32 	%f104, %f125, %f125;
	ld.global.f32 	%f105, [%rd34];
	sub.f32 	%f106, %f104, %f105;
	cvta.to.global.u64 	%rd35, %rd42;
	add.s64 	%rd36, %rd35, %rd32;
	ld.global.nc.f32 	%f107, [%rd36];
	fma.rn.f32 	%f108, %f107, %f103, %f106;
	st.global.f32 	[%rd34], %f108;
	mul.lo.s32 	%r252, %r43, %r258;
	add.s32 	%r265, %r265, %r252;
	add.s32 	%r264, %r264, %r252;
	add.s32 	%r263, %r263, %r252;
	add.s32 	%r262, %r262, %r252;
	add.s32 	%r261, %r261, 1;
	setp.ne.s32 	%p111, %r261, -12;
	mov.f32 	%f130, %f16;
	@%p111 bra 	$L__BB4_3;
$L__BB4_8:
	// begin inline asm
	mov.u64 	%rd37, %clock64;
	// end inline asm
	sub.s64 	%rd38, %rd37, %rd5;
	cvt.rn.f32.s64 	%f109, %rd38;
	cvt.f64.f32 	%fd516, %f109;
	mul.f64 	%fd517, %fd516, 0d408F400000000000;
	div.rn.f64 	%fd518, %fd517, 0d412E848000000000;
	cvt.rn.f32.f64 	%f110, %fd518;
	mov.u32 	%r253, %ntid.x;
	mov.u32 	%r254, %ctaid.x;
	mov.u32 	%r255, %tid.x;
	mad.lo.s32 	%r256, %r253, %r254, %r255;
	mul.wide.s32 	%rd39, %r256, 4;
	mov.u64 	%rd40, Sigma_time;
	add.s64 	%rd41, %rd40, %rd39;
	st.global.f32 	[%rd41], %f110;
	ret;

}
	// .globl	_Z21LaxWendroff_3D_SolverifififfPfS_S_
.visible .entry _Z21LaxWendroff_3D_SolverifififfPfS_S_(
	.param .u32 _Z21LaxWendroff_3D_SolverifififfPfS_S__param_0,
	.param .f32 _Z21LaxWendroff_3D_SolverifififfPfS_S__param_1,
	.param .u32 _Z21LaxWendroff_3D_SolverifififfPfS_S__param_2,
	.param .f32 _Z21LaxWendroff_3D_SolverifififfPfS_S__param_3,
	.param .u32 _Z21LaxWendroff_3D_SolverifififfPfS_S__param_4,
	.param .f32 _Z21LaxWendroff_3D_SolverifififfPfS_S__param_5,
	.param .f32 _Z21LaxWendroff_3D_SolverifififfPfS_S__param_6,
	.param .u64 .ptr .align 1 _Z21LaxWendroff_3D_SolverifififfPfS_S__param_7,
	.param .u64 .ptr .align 1 _Z21LaxWendroff_3D_SolverifififfPfS_S__param_8,
	.param .u64 .ptr .align 1 _Z21LaxWendroff_3D_SolverifififfPfS_S__param_9
)
{
	.reg .pred 	%p<167>;
	.reg .b32 	%r<365>;
	.reg .b32 	%f<127>;
	.reg .b64 	%rd<44>;
	.reg .b64 	%fd<687>;
	// demoted variable
	.shared .align 4 .b8 _ZZ21LaxWendroff_3D_SolverifififfPfS_S_E6s_data[7744];
	ld.param.u32 	%r54, [_Z21LaxWendroff_3D_SolverifififfPfS_S__param_0];
	ld.param.u32 	%r57, [_Z21LaxWendroff_3D_SolverifififfPfS_S__param_2];
	// begin inline asm
	mov.u64 	%rd6, %clock64;
	// end inline asm
	mov.u32 	%r58, %ntid.x;
	mov.u32 	%r59, %ctaid.x;
	mov.u32 	%r60, %tid.x;
	mad.lo.s32 	%r61, %r58, %r59, %r60;
	mov.u32 	%r62, %ntid.y;
	mov.u32 	%r63, %ctaid.y;
	mov.u32 	%r64, %tid.y;
	mad.lo.s32 	%r65, %r62, %r63, %r64;
	add.s32 	%r67, %r54, -12;
	setp.ge.s32 	%p37, %r61, %r67;
	add.s32 	%r68, %r57, -12;
	setp.ge.s32 	%p38, %r65, %r68;
	or.pred  	%p39, %p37, %p38;
	@%p39 bra 	$L__BB5_8;
	ld.param.u32 	%r358, [_Z21LaxWendroff_3D_SolverifififfPfS_S__param_4];
	setp.lt.s32 	%p40, %r358, 13;
	@%p40 bra 	$L__BB5_8;
	ld.param.u64 	%rd41, [_Z21LaxWendroff_3D_SolverifififfPfS_S__param_8];
	ld.param.f32 	%f114, [_Z21LaxWendroff_3D_SolverifififfPfS_S__param_6];
	ld.param.f32 	%f112, [_Z21LaxWendroff_3D_SolverifififfPfS_S__param_5];
	ld.param.u32 	%r359, [_Z21LaxWendroff_3D_SolverifififfPfS_S__param_4];
	ld.param.f32 	%f110, [_Z21LaxWendroff_3D_SolverifififfPfS_S__param_3];
	ld.param.f32 	%f108, [_Z21LaxWendroff_3D_SolverifififfPfS_S__param_1];
	ld.param.u32 	%r356, [_Z21LaxWendroff_3D_SolverifififfPfS_S__param_0];
	mov.u32 	%r69, %ntid.x;
	mov.u32 	%r70, %ctaid.x;
	mov.u32 	%r71, %tid.x;
	mad.lo.s32 	%r72, %r69, %r70, %r71;
	add.s32 	%r73, %r72, 6;
	mov.u32 	%r74, %ntid.y;
	mov.u32 	%r75, %ctaid.y;
	mov.u32 	%r76, %tid.y;
	mad.lo.s32 	%r77, %r74, %r75, %r76;
	add.s32 	%r78, %r77, 6;
	mad.lo.s32 	%r79, %r78, %r356, %r73;
	cvta.to.global.u64 	%rd7, %rd41;
	mul.wide.s32 	%rd8, %r79, 4;
	add.s64 	%rd9, %rd7, %rd8;
	mul.lo.s32 	%r80, %r57, %r356;
	mul.wide.s32 	%rd10, %r80, 4;
	add.s64 	%rd11, %rd9, %rd10;
	add.s64 	%rd12, %rd11, %rd10;
	add.s64 	%rd13, %rd12, %rd10;
	add.s64 	%rd14, %rd13, %rd10;
	add.s64 	%rd15, %rd14, %rd10;
	add.s64 	%rd16, %rd15, %rd10;
	add.s64 	%rd17, %rd16, %rd10;
	add.s64 	%rd18, %rd17, %rd10;
	add.s64 	%rd19, %rd18, %rd10;
	add.s64 	%rd20, %rd19, %rd10;
	cvt.f64.f32 	%fd81, %f108;
	cvt.f64.f32 	%fd82, %f114;
	mul.f64 	%fd83, %fd82, 0d3FE0000000000000;
	div.rn.f64 	%fd84, %fd83, %fd81;
	cvt.rn.f32.f64 	%f31, %fd84;
	mul.f32 	%f32, %f114, %f114;
	cvt.f64.f32 	%fd85, %f32;
	mul.f64 	%fd86, %fd85, 0d3FE0000000000000;
	mul.f32 	%f33, %f108, %f108;
	cvt.f64.f32 	%fd87, %f33;
	div.rn.f64 	%fd88, %fd86, %fd87;
	cvt.rn.f32.f64 	%f34, %fd88;
	cvt.f64.f32 	%fd89, %f110;
	div.rn.f64 	%fd90, %fd83, %fd89;
	cvt.rn.f32.f64 	%f35, %fd90;
	mul.f32 	%f36, %f110, %f110;
	cvt.f64.f32 	%fd91, %f36;
	div.rn.f64 	%fd92, %fd86, %fd91;
	cvt.rn.f32.f64 	%f37, %fd92;
	cvt.f64.f32 	%fd93, %f112;
	div.rn.f64 	%fd94, %fd83, %fd93;
	cvt.rn.f32.f64 	%f38, %fd94;
	mul.f32 	%f39, %f112, %f112;
	cvt.f64.f32 	%fd95, %f39;
	div.rn.f64 	%fd96, %fd86, %fd95;
	cvt.rn.f32.f64 	%f40, %fd96;
	add.s64 	%rd21, %rd20, %rd10;
	ld.global.nc.f32 	%f115, [%rd21];
	ld.global.nc.f32 	%f116, [%rd20];
	ld.global.nc.f32 	%f117, [%rd19];
	ld.global.nc.f32 	%f118, [%rd18];
	ld.global.nc.f32 	%f119, [%rd17];
	ld.global.nc.f32 	%f120, [%rd16];
	ld.global.nc.f32 	%f121, [%rd15];
	ld.global.nc.f32 	%f122, [%rd14];
	ld.global.nc.f32 	%f123, [%rd13];
	ld.global.nc.f32 	%f124, [%rd12];
	ld.global.nc.f32 	%f125, [%rd11];
	ld.global.nc.f32 	%f126, [%rd9];
	mul.f32 	%f41, %f110, %f37;
	fma.rn.f32 	%f42, %f108, %f34, %f41;
	fma.rn.f32 	%f43, %f112, %f40, %f42;
	mul.f32 	%f44, %f110, %f35;
	fma.rn.f32 	%f45, %f108, %f31, %f44;
	fma.rn.f32 	%f46, %f112, %f38, %f45;
	add.f32 	%f13, %f46, %f43;
	{
	.reg .b32 %temp; 
	mov.b64 	{%temp, %r81}, %fd93;
	}
	mov.f64 	%fd97, 0d4000000000000000;
	{
	.reg .b32 %temp; 
	mov.b64 	{%temp, %r82}, %fd97;
	}
	and.b32  	%r83, %r82, 2146435072;
	setp.eq.s32 	%p41, %r83, 1062207488;
	abs.f64 	%fd1, %fd93;
	setp.lt.s32 	%p43, %r81, 0;
	and.pred  	%p1, %p43, %p41;
	selp.b32 	%r84, %r81, 0, %p41;
	setp.lt.s32 	%p44, %r82, 0;
	or.b32  	%r85, %r84, 2146435072;
	selp.b32 	%r86, %r85, %r84, %p44;
	mov.b32 	%r87, 0;
	mov.b64 	%fd2, {%r87, %r86};
	add.f64 	%fd98, %fd93, 0d4000000000000000;
	{
	.reg .b32 %temp; 
	mov.b64 	{%temp, %r88}, %fd98;
	}
	and.b32  	%r1, %r88, 2146435072;
	selp.b32 	%r89, 0, 2146435072, %p44;
	and.b32  	%r90, %r82, 2147483647;
	setp.ne.s32 	%p45, %r90, 1071644672;
	and.pred  	%p46, %p41, %p45;
	or.b32  	%r91, %r89, -2147483648;
	selp.b32 	%r92, %r91, %r89, %p46;
	selp.b32 	%r93, %r92, %r89, %p43;
	mov.b64 	%fd3, {%r87, %r93};
	mov.f64 	%fd99, 0d3FF0000000000000;
	{
	.reg .b32 %temp; 
	mov.b64 	{%temp, %r94}, %fd99;
	}
	and.b32  	%r95, %r94, 2146435072;
	setp.eq.s32 	%p48, %r95, 1072693248;
	and.pred  	%p2, %p43, %p48;
	selp.b32 	%r96, %r81, 0, %p48;
	setp.lt.s32 	%p50, %r94, 0;
	or.b32  	%r97, %r96, 2146435072;
	selp.b32 	%r98, %r97, %r96, %p50;
	mov.b64 	%fd4, {%r87, %r98};
	add.f64 	%fd100, %fd93, 0d3FF0000000000000;
	{
	.reg .b32 %temp; 
	mov.b64 	{%temp, %r99}, %fd100;
	}
	and.b32  	%r2, %r99, 2146435072;
	selp.b32 	%r100, 0, 2146435072, %p50;
	and.b32  	%r101, %r94, 2147483647;
	setp.ne.s32 	%p51, %r101, 1071644672;
	and.pred  	%p52, %p48, %p51;
	or.b32  	%r102, %r100, -2147483648;
	selp.b32 	%r103, %r102, %r100, %p52;
	selp.b32 	%r104, %r103, %r100, %p43;
	mov.b64 	%fd5, {%r87, %r104};
	add.f32 	%f47, %f38, %f40;
	cvt.f64.f32 	%fd6, %f47;
	{
	.reg .b32 %temp; 
	mov.b64 	{%temp, %r105}, %fd89;
	}
	abs.f64 	%fd7, %fd89;
	setp.lt.s32 	%p54, %r105, 0;
	and.pred  	%p3, %p54, %p48;
	selp.b32 	%r106, %r105, 0, %p48;
	or.b32  	%r107, %r106, 2146435072;
	selp.b32 	%r108, %r107, %r106, %p50;
	mov.b64 	%fd8, {%r87, %r108};
	add.f64 	%fd101, %fd89, 0d3FF0000000000000;
	{
	.reg .b32 %temp; 
	mov.b64 	{%temp, %r109}, %fd101;
	}
	and.b32  	%r3, %r109, 2146435072;
	selp.b32 	%r110, %r103, %r100, %p54;
	mov.b64 	%fd9, {%r87, %r110};
	cvt.f64.f32 	%fd10, %f35;
	and.pred  	%p4, %p54, %p41;
	selp.b32 	%r111, %r105, 0, %p41;
	or.b32  	%r112, %r111, 2146435072;
	selp.b32 	%r113, %r112, %r111, %p44;
	mov.b64 	%fd11, {%r87, %r113};
	add.f64 	%fd102, %fd89, 0d4000000000000000;
	{
	.reg .b32 %temp; 
	mov.b64 	{%temp, %r114}, %fd102;
	}
	and.b32  	%r4, %r114, 2146435072;
	selp.b32 	%r115, %r92, %r89, %p54;
	mov.b64 	%fd12, {%r87, %r115};
	cvt.f64.f32 	%fd13, %f37;
	{
	.reg .b32 %temp; 
	mov.b64 	{%temp, %r116}, %fd81;
	}
	abs.f64 	%fd14, %fd81;
	setp.lt.s32 	%p55, %r116, 0;
	and.pred  	%p5, %p55, %p48;
	selp.b32 	%r117, %r116, 0, %p48;
	or.b32  	%r118, %r117, 2146435072;
	selp.b32 	%r119, %r118, %r117, %p50;
	mov.b64 	%fd15, {%r87, %r119};
	add.f64 	%fd103, %fd81, 0d3FF0000000000000;
	{
	.reg .b32 %temp; 
	mov.b64 	{%temp, %r120}, %fd103;
	}
	and.b32  	%r5, %r120, 2146435072;
	selp.b32 	%r121, %r103, %r100, %p55;
	mov.b64 	%fd16, {%r87, %r121};
	cvt.f64.f32 	%fd17, %f31;
	and.pred  	%p6, %p55, %p41;
	selp.b32 	%r122, %r116, 0, %p41;
	or.b32  	%r123, %r122, 2146435072;
	selp.b32 	%r124, %r123, %r122, %p44;
	mov.b64 	%fd18, {%r87, %r124};
	add.f64 	%fd104, %fd81, 0d4000000000000000;
	{
	.reg .b32 %temp; 
	mov.b64 	{%temp, %r125}, %fd104;
	}
	and.b32  	%r6, %r125, 2146435072;
	selp.b32 	%r126, %r92, %r89, %p55;
	mov.b64 	%fd19, {%r87, %r126};
	cvt.f64.f32 	%fd20, %f34;
	mov.f64 	%fd105, 0d4010000000000000;
	{
	.reg .b32 %temp; 
	mov.b64 	{%temp, %r127}, %fd105;
	}
	and.b32  	%r128, %r127, 2146435072;
	setp.eq.s32 	%p56, %r128, 1072693248;
	and.pred  	%p7, %p43, %p56;
	selp.b32 	%r129, %r81, 0, %p56;
	setp.lt.s32 	%p58, %r127, 0;
	or.b32  	%r130, %r129, 2146435072;
	selp.b32 	%r131, %r130, %r129, %p58;
	mov.b64 	%fd21, {%r87, %r131};
	add.f64 	%fd106, %fd93, 0d4010000000000000;
	{
	.reg .b32 %temp; 
	mov.b64 	{%temp, %r132}, %fd106;
	}
	and.b32  	%r7, %r132, 2146435072;
	selp.b32 	%r133, 0, 2146435072, %p58;
	and.b32  	%r134, %r127, 2147483647;
	setp.ne.s32 	%p59, %r134, 1071644672;
	and.pred  	%p60, %p56, %p59;
	or.b32  	%r135, %r133, -2147483648;
	selp.b32 	%r136, %r135, %r133, %p60;
	selp.b32 	%r137, %r136, %r133, %p43;
	mov.b64 	%fd22, {%r87, %r137};
	mov.f64 	%fd107, 0d4008000000000000;
	{
	.reg .b32 %temp; 
	mov.b64 	{%temp, %r138}, %fd107;
	}
	and.b32  	%r139, %r138, 2146435072;
	setp.eq.s32 	%p62, %r139, 1073741824;
	and.pred  	%p8, %p43, %p62;
	selp.b32 	%r140, %r81, 0, %p62;
	setp.lt.s32 	%p64, %r138, 0;
	or.b32  	%r141, %r140, 2146435072;
	selp.b32 	%r142, %r141, %r140, %p64;
	mov.b64 	%fd23, {%r87, %r142};
	add.f64 	%fd108, %fd93, 0d4008000000000000;
	{
	.reg .b32 %temp; 
	mov.b64 	{%temp, %r143}, %fd108;
	}
	and.b32  	%r8, %r143, 2146435072;
	selp.b32 	%r144, 0, 2146435072, %p64;
	and.b32  	%r145, %r138, 2147483647;
	setp.ne.s32 	%p65, %r145, 1071644672;
	and.pred  	%p66, %p62, %p65;
	or.b32  	%r146, %r144, -2147483648;
	selp.b32 	%r147, %r146, %r144, %p66;
	selp.b32 	%r148, %r147, %r144, %p43;
	mov.b64 	%fd24, {%r87, %r148};
	and.pred  	%p9, %p54, %p62;
	selp.b32 	%r149, %r105, 0, %p62;
	or.b32  	%r150, %r149, 2146435072;
	selp.b32 	%r151, %r150, %r149, %p64;
	mov.b64 	%fd25, {%r87, %r151};
	add.f64 	%fd109, %fd89, 0d4008000000000000;
	{
	.reg .b32 %temp; 
	mov.b64 	{%temp, %r152}, %fd109;
	}
	and.b32  	%r9, %r152, 2146435072;
	selp.b32 	%r153, %r147, %r144, %p54;
	mov.b64 	%fd26, {%r87, %r153};
	and.pred  	%p10, %p54, %p56;
	selp.b32 	%r154, %r105, 0, %p56;
	or.b32  	%r155, %r154, 2146435072;
	selp.b32 	%r156, %r155, %r154, %p58;
	mov.b64 	%fd27, {%r87, %r156};
	add.f64 	%fd110, %fd89, 0d4010000000000000;
	{
	.reg .b32 %temp; 
	mov.b64 	{%temp, %r157}, %fd110;
	}
	and.b32  	%r10, %r157, 2146435072;
	selp.b32 	%r158, %r136, %r133, %p54;
	mov.b64 	%fd28, {%r87, %r158};
	and.pred  	%p11, %p55, %p62;
	selp.b32 	%r159, %r116, 0, %p62;
	or.b32  	%r160, %r159, 2146435072;
	selp.b32 	%r161, %r160, %r159, %p64;
	mov.b64 	%fd29, {%r87, %r161};
	add.f64 	%fd111, %fd81, 0d4008000000000000;
	{
	.reg .b32 %temp; 
	mov.b64 	{%temp, %r162}, %fd111;
	}
	and.b32  	%r11, %r162, 2146435072;
	selp.b32 	%r163, %r147, %r144, %p55;
	mov.b64 	%fd30, {%r87, %r163};
	and.pred  	%p12, %p55, %p56;
	selp.b32 	%r164, %r116, 0, %p56;
	or.b32  	%r165, %r164, 2146435072;
	selp.b32 	%r166, %r165, %r164, %p58;
	mov.b64 	%fd31, {%r87, %r166};
	add.f64 	%fd112, %fd81, 0d4010000000000000;
	{
	.reg .b32 %temp; 
	mov.b64 	{%temp, %r167}, %fd112;
	}
	and.b32  	%r12, %r167, 2146435072;
	selp.b32 	%r168, %r136, %r133, %p55;
	mov.b64 	%fd32, {%r87, %r168};
	mov.f64 	%fd113, 0d4018000000000000;
	{
	.reg .b32 %temp; 
	mov.b64 	{%temp, %r169}, %fd113;
	}
	and.b32  	%r170, %r169, 2146435072;
	setp.eq.s32 	%p68, %r170, 1073741824;
	and.pred  	%p13, %p43, %p68;
	selp.b32 	%r171, %r81, 0, %p68;
	setp.lt.s32 	%p70, %r169, 0;
	or.b32  	%r172, %r171, 2146435072;
	selp.b32 	%r173, %r172, %r171, %p70;
	mov.b64 	%fd33, {%r87, %r173};
	add.f64 	%fd114, %fd93, 0d4018000000000000;
	{
	.reg .b32 %temp; 
	mov.b64 	{%temp, %r174}, %fd114;
	}
	and.b32  	%r13, %r174, 2146435072;
	selp.b32 	%r175, 0, 2146435072, %p70;
	and.b32  	%r176, %r169, 2147483647;
	setp.ne.s32 	%p71, %r176, 1071644672;
	and.pred  	%p72, %p68, %p71;
	or.b32  	%r177, %r175, -2147483648;
	selp.b32 	%r178, %r177, %r175, %p72;
	selp.b32 	%r179, %r178, %r175, %p43;
	mov.b64 	%fd34, {%r87, %r179};
	mov.f64 	%fd115, 0d4014000000000000;
	{
	.reg .b32 %temp; 
	mov.b64 	{%temp, %r180}, %fd115;
	}
	and.b32  	%r181, %r180, 2146435072;
	setp.eq.s32 	%p74, %r181, 1074790400;
	and.pred  	%p14, %p43, %p74;
	selp.b32 	%r182, %r81, 0, %p74;
	setp.lt.s32 	%p76, %r180, 0;
	or.b32  	%r183, %r182, 2146435072;
	selp.b32 	%r184, %r183, %r182, %p76;
	mov.b64 	%fd35, {%r87, %r184};
	add.f64 	%fd116, %fd93, 0d4014000000000000;
	{
	.reg .b32 %temp; 
	mov.b64 	{%temp, %r185}, %fd116;
	}
	and.b32  	%r14, %r185, 2146435072;
	selp.b32 	%r186, 0, 2146435072, %p76;
	and.b32  	%r187, %r180, 2147483647;
	setp.ne.s32 	%p77, %r187, 1071644672;
	and.pred  	%p78, %p74, %p77;
	or.b32  	%r188, %r186, -2147483648;
	selp.b32 	%r189, %r188, %r186, %p78;
	selp.b32 	%r190, %r189, %r186, %p43;
	mov.b64 	%fd36, {%r87, %r190};
	and.pred  	%p15, %p54, %p74;
	selp.b32 	%r191, %r105, 0, %p74;
	or.b32  	%r192, %r191, 2146435072;
	selp.b32 	%r193, %r192, %r191, %p76;
	mov.b64 	%fd37, {%r87, %r193};
	add.f64 	%fd117, %fd89, 0d4014000000000000;
	{
	.reg .b32 %temp; 
	mov.b64 	{%temp, %r194}, %fd117;
	}
	and.b32  	%r15, %r194, 2146435072;
	selp.b32 	%r195, %r189, %r186, %p54;
	mov.b64 	%fd38, {%r87, %r195};
	and.pred  	%p16, %p54, %p68;
	selp.b32 	%r196, %r105, 0, %p68;
	or.b32  	%r197, %r196, 2146435072;
	selp.b32 	%r198, %r197, %r196, %p70;
	mov.b64 	%fd39, {%r87, %r198};
	add.f64 	%fd118, %fd89, 0d4018000000000000;
	{
	.reg .b32 %temp; 
	mov.b64 	{%temp, %r199}, %fd118;
	}
	and.b32  	%r16, %r199, 2146435072;
	selp.b32 	%r200, %r178, %r175, %p54;
	mov.b64 	%fd40, {%r87, %r200};
	and.pred  	%p17, %p55, %p74;
	selp.b32 	%r201, %r116, 0, %p74;
	or.b32  	%r202, %r201, 2146435072;
	selp.b32 	%r203, %r202, %r201, %p76;
	mov.b64 	%fd41, {%r87, %r203};
	add.f64 	%fd119, %fd81, 0d4014000000000000;
	{
	.reg .b32 %temp; 
	mov.b64 	{%temp, %r204}, %fd119;
	}
	and.b32  	%r17, %r204, 2146435072;
	selp.b32 	%r205, %r189, %r186, %p55;
	mov.b64 	%fd42, {%r87, %r205};
	and.pred  	%p18, %p55, %p68;
	selp.b32 	%r206, %r116, 0, %p68;
	or.b32  	%r207, %r206, 2146435072;
	selp.b32 	%r208, %r207, %r206, %p70;
	mov.b64 	%fd43, {%r87, %r208};
	add.f64 	%fd120, %fd81, 0d4018000000000000;
	{
	.reg .b32 %temp; 
	mov.b64 	{%temp, %r209}, %fd120;
	}
	and.b32  	%r18, %r209, 2146435072;
	selp.b32 	%r210, %r178, %r175, %p55;
	mov.b64 	%fd44, {%r87, %r210};
	mov.f64 	%fd121, 0d4020000000000000;
	{
	.reg .b32 %temp; 
	mov.b64 	{%temp, %r211}, %fd121;
	}
	and.b32  	%r212, %r211, 2146435072;
	setp.eq.s32 	%p80, %r212, 1071644672;
	and.pred  	%p19, %p43, %p80;
	selp.b32 	%r213, %r81, 0, %p80;
	setp.lt.s32 	%p82, %r211, 0;
	or.b32  	%r214, %r213, 2146435072;
	selp.b32 	%r215, %r214, %r213, %p82;
	mov.b64 	%fd45, {%r87, %r215};
	add.f64 	%fd122, %fd93, 0d4020000000000000;
	{
	.reg .b32 %temp; 
	mov.b64 	{%temp, %r216}, %fd122;
	}
	and.b32  	%r19, %r216, 2146435072;
	selp.b32 	%r217, 0, 2146435072, %p82;
	and.b32  	%r218, %r211, 2147483647;
	setp.ne.s32 	%p83, %r218, 1071644672;
	and.pred  	%p84, %p80, %p83;
	or.b32  	%r219, %r217, -2147483648;
	selp.b32 	%r220, %r219, %r217, %p84;
	selp.b32 	%r221, %r220, %r217, %p43;
	mov.b64 	%fd46, {%r87, %r221};
	mov.f64 	%fd123, 0d401C000000000000;
	{
	.reg .b32 %temp; 
	mov.b64 	{%temp, %r222}, %fd123;
	}
	and.b32  	%r223, %r222, 2146435072;
	setp.eq.s32 	%p86, %r223, 1074790400;
	and.pred  	%p20, %p43, %p86;
	selp.b32 	%r224, %r81, 0, %p86;
	setp.lt.s32 	%p88, %r222, 0;
	or.b32  	%r225, %r224, 2146435072;
	selp.b32 	%r226, %r225, %r224, %p88;
	mov.b64 	%fd47, {%r87, %r226};
	add.f64 	%fd124, %fd93, 0d401C000000000000;
	{
	.reg .b32 %temp; 
	mov.b64 	{%temp, %r227}, %fd124;
	}
	and.b32  	%r20, %r227, 2146435072;
	selp.b32 	%r228, 0, 2146435072, %p88;
	and.b32  	%r229, %r222, 2147483647;
	setp.ne.s32 	%p89, %r229, 1071644672;
	and.pred  	%p90, %p86, %p89;
	or.b32  	%r230, %r228, -2147483648;
	selp.b32 	%r231, %r230, %r228, %p90;
	selp.b32 	%r232, %r231, %r228, %p43;
	mov.b64 	%fd48, {%r87, %r232};
	and.pred  	%p21, %p54, %p86;
	selp.b32 	%r233, %r105, 0, %p86;
	or.b32  	%r234, %r233, 2146435072;
	selp.b32 	%r235, %r234, %r233, %p88;
	mov.b64 	%fd49, {%r87, %r235};
	add.f64 	%fd125, %fd89, 0d401C000000000000;
	{
	.reg .b32 %temp; 
	mov.b64 	{%temp, %r236}, %fd125;
	}
	and.b32  	%r21, %r236, 2146435072;
	selp.b32 	%r237, %r231, %r228, %p54;
	mov.b64 	%fd50, {%r87, %r237};
	and.pred  	%p22, %p54, %p80;
	selp.b32 	%r238, %r105, 0, %p80;
	or.b32  	%r239, %r238, 2146435072;
	selp.b32 	%r240, %r239, %r238, %p82;
	mov.b64 	%fd51, {%r87, %r240};
	add.f64 	%fd126, %fd89, 0d4020000000000000;
	{
	.reg .b32 %temp; 
	mov.b64 	{%temp, %r241}, %fd126;
	}
	and.b32  	%r22, %r241, 2146435072;
	selp.b32 	%r242, %r220, %r217, %p54;
	mov.b64 	%fd52, {%r87, %r242};
	and.pred  	%p23, %p55, %p86;
	selp.b32 	%r243, %r116, 0, %p86;
	or.b32  	%r244, %r243, 2146435072;
	selp.b32 	%r245, %r244, %r243, %p88;
	mov.b64 	%fd53, {%r87, %r245};
	add.f64 	%fd127, %fd81, 0d401C000000000000;
	{
	.reg .b32 %temp; 
	mov.b64 	{%temp, %r246}, %fd127;
	}
	and.b32  	%r23, %r246, 2146435072;
	selp.b32 	%r247, %r231, %r228, %p55;
	mov.b64 	%fd54, {%r87, %r247};
	and.pred  	%p24, %p55, %p80;
	selp.b32 	%r248, %r116, 0, %p80;
	or.b32  	%r249, %r248, 2146435072;
	selp.b32 	%r250, %r249, %r248, %p82;
	mov.b64 	%fd55, {%r87, %r250};
	add.f64 	%fd128, %fd81, 0d4020000000000000;
	{
	.reg .b32 %temp; 
	mov.b64 	{%temp, %r251}, %fd128;
	}
	and.b32  	%r24, %r251, 2146435072;
	selp.b32 	%r252, %r220, %r217, %p55;
	mov.b64 	%fd56, {%r87, %r252};
	mov.f64 	%fd129, 0d4024000000000000;
	{
	.reg .b32 %temp; 
	mov.b64 	{%temp, %r253}, %fd129;
	}
	and.b32  	%r254, %r253, 2146435072;
	setp.eq.s32 	%p92, %r254, 1074790400;
	and.pred  	%p25, %p43, %p92;
	selp.b32 	%r255, %r81, 0, %p92;
	setp.lt.s32 	%p94, %r253, 0;
	or.b32  	%r256, %r255, 2146435072;
	selp.b32 	%r257, %r256, %r255, %p94;
	mov.b64 	%fd57, {%r87, %r257};
	add.f64 	%fd130, %fd93, 0d4024000000000000;
	{
	.reg .b32 %temp; 
	mov.b64 	{%temp, %r258}, %fd130;
	}
	and.b32  	%r25, %r258, 2146435072;
	selp.b32 	%r259, 0, 2146435072, %p94;
	and.b32  	%r260, %r253, 2147483647;
	setp.ne.s32 	%p95, %r260, 1071644672;
	and.pred  	%p96, %p92, %p95;
	or.b32  	%r261, %r259, -2147483648;
	selp.b32 	%r262, %r261, %r259, %p96;
	selp.b32 	%r263, %r262, %r259, %p43;
	mov.b64 	%fd58, {%r87, %r263};
	mov.f64 	%fd131, 0d4022000000000000;
	{
	.reg .b32 %temp; 
	mov.b64 	{%temp, %r264}, %fd131;
	}
	and.b32  	%r265, %r264, 2146435072;
	setp.eq.s32 	%p98, %r265, 1075838976;
	and.pred  	%p26, %p43, %p98;
	selp.b32 	%r266, %r81, 0, %p98;
	setp.lt.s32 	%p100, %r264, 0;
	or.b32  	%r267, %r266, 2146435072;
	selp.b32 	%r268, %r267, %r266, %p100;
	mov.b64 	%fd59, {%r87, %r268};
	add.f64 	%fd132, %fd93, 0d4022000000000000;
	{
	.reg .b32 %temp; 
	mov.b64 	{%temp, %r269}, %fd132;
	}
	and.b32  	%r26, %r269, 2146435072;
	selp.b32 	%r270, 0, 2146435072, %p100;
	and.b32  	%r271, %r264, 2147483647;
	setp.ne.s32 	%p101, %r271, 1071644672;
	and.pred  	%p102, %p98, %p101;
	or.b32  	%r272, %r270, -2147483648;
	selp.b32 	%r273, %r272, %r270, %p102;
	selp.b32 	%r274, %r273, %r270, %p43;
	mov.b64 	%fd60, {%r87, %r274};
	and.pred  	%p27, %p54, %p98;
	selp.b32 	%r275, %r105, 0, %p98;
	or.b32  	%r276, %r275, 2146435072;
	selp.b32 	%r277, %r276, %r275, %p100;
	mov.b64 	%fd61, {%r87, %r277};
	add.f64 	%fd133, %fd89, 0d4022000000000000;
	{
	.reg .b32 %temp; 
	mov.b64 	{%temp, %r278}, %fd133;
	}
	and.b32  	%r27, %r278, 2146435072;
	selp.b32 	%r279, %r273, %r270, %p54;
	mov.b64 	%fd62, {%r87, %r279};
	and.pred  	%p28, %p54, %p92;
	selp.b32 	%r280, %r105, 0, %p92;
	or.b32  	%r281, %r280, 2146435072;
	selp.b32 	%r282, %r281, %r280, %p94;
	mov.b64 	%fd63, {%r87, %r282};
	add.f64 	%fd134, %fd89, 0d4024000000000000;
	{
	.reg .b32 %temp; 
	mov.b64 	{%temp, %r283}, %fd134;
	}
	and.b32  	%r28, %r283, 2146435072;
	selp.b32 	%r284, %r262, %r259, %p54;
	mov.b64 	%fd64, {%r87, %r284};
	and.pred  	%p29, %p55, %p98;
	selp.b32 	%r285, %r116, 0, %p98;
	or.b32  	%r286, %r285, 2146435072;
	selp.b32 	%r287, %r286, %r285, %p100;
	mov.b64 	%fd65, {%r87, %r287};
	add.f64 	%fd135, %fd81, 0d4022000000000000;
	{
	.reg .b32 %temp; 
	mov.b64 	{%temp, %r288}, %fd135;
	}
	and.b32  	%r29, %r288, 2146435072;
	selp.b32 	%r289, %r273, %r270, %p55;
	mov.b64 	%fd66, {%r87, %r289};
	and.pred  	%p30, %p55, %p92;
	selp.b32 	%r290, %r116, 0, %p92;
	or.b32  	%r291, %r290, 2146435072;
	selp.b32 	%r292, %r291, %r290, %p94;
	mov.b64 	%fd67, {%r87, %r292};
	add.f64 	%fd136, %fd81, 0d4024000000000000;
	{
	.reg .b32 %temp; 
	mov.b64 	{%temp, %r293}, %fd136;
	}
	and.b32  	%r30, %r293, 2146435072;
	selp.b32 	%r294, %r262, %r259, %p55;
	mov.b64 	%fd68, {%r87, %r294};
	mov.f64 	%fd137, 0d4028000000000000;
	{
	.reg .b32 %temp; 
	mov.b64 	{%temp, %r295}, %fd137;
	}
	and.b32  	%r296, %r295, 2146435072;
	setp.eq.s32 	%p104, %r296, 1073741824;
	and.pred  	%p31, %p43, %p104;
	selp.b32 	%r297, %r81, 0, %p104;
	setp.lt.s32 	%p106, %r295, 0;
	or.b32  	%r298, %r297, 2146435072;
	selp.b32 	%r299, %r298, %r297, %p106;
	mov.b64 	%fd69, {%r87, %r299};
	add.f64 	%fd138, %fd93, 0d4028000000000000;
	{
	.reg .b32 %temp; 
	mov.b64 	{%temp, %r300}, %fd138;
	}
	and.b32  	%r31, %r300, 2146435072;
	selp.b32 	%r301, 0, 2146435072, %p106;
	and.b32  	%r302, %r295, 2147483647;
	setp.ne.s32 	%p107, %r302, 1071644672;
	and.pred  	%p108, %p104, %p107;
	or.b32  	%r303, %r301, -2147483648;
	selp.b32 	%r304, %r303, %r301, %p108;
	selp.b32 	%r305, %r304, %r301, %p43;
	mov.b64 	%fd70, {%r87, %r305};
	mov.f64 	%fd139, 0d4026000000000000;
	{
	.reg .b32 %temp; 
	mov.b64 	{%temp, %r306}, %fd139;
	}
	and.b32  	%r307, %r306, 2146435072;
	setp.eq.s32 	%p110, %r307, 1075838976;
	and.pred  	%p32, %p43, %p110;
	selp.b32 	%r308, %r81, 0, %p110;
	setp.lt.s32 	%p112, %r306, 0;
	or.b32  	%r309, %r308, 2146435072;
	selp.b32 	%r310, %r309, %r308, %p112;
	mov.b64 	%fd71, {%r87, %r310};
	add.f64 	%fd140, %fd93, 0d4026000000000000;
	{
	.reg .b32 %temp; 
	mov.b64 	{%temp, %r311}, %fd140;
	}
	and.b32  	%r32, %r311, 2146435072;
	selp.b32 	%r312, 0, 2146435072, %p112;
	and.b32  	%r313, %r306, 2147483647;
	setp.ne.s32 	%p113, %r313, 1071644672;
	and.pred  	%p114, %p110, %p113;
	or.b32  	%r314, %r312, -2147483648;
	selp.b32 	%r315, %r314, %r312, %p114;
	selp.b32 	%r316, %r315, %r312, %p43;
	mov.b64 	%fd72, {%r87, %r316};
	and.pred  	%p33, %p54, %p110;
	selp.b32 	%r317, %r105, 0, %p110;
	or.b32  	%r318, %r317, 2146435072;
	selp.b32 	%r319, %r318, %r317, %p112;
	mov.b64 	%fd73, {%r87, %r319};
	add.f64 	%fd141, %fd89, 0d4026000000000000;
	{
	.reg .b32 %temp; 
	mov.b64 	{%temp, %r320}, %fd141;
	}
	and.b32  	%r33, %r320, 2146435072;
	selp.b32 	%r321, %r315, %r312, %p54;
	mov.b64 	%fd74, {%r87, %r321};
	and.pred  	%p34, %p54, %p104;
	selp.b32 	%r322, %r105, 0, %p104;
	or.b32  	%r323, %r322, 2146435072;
	selp.b32 	%r324, %r323, %r322, %p106;
	mov.b64 	%fd75, {%r87, %r324};
	add.f64 	%fd142, %fd89, 0d4028000000000000;
	{
	.reg .b32 %temp; 
	mov.b64 	{%temp, %r325}, %fd142;
	}
	and.b32  	%r34, %r325, 2146435072;
	selp.b32 	%r326, %r304, %r301, %p54;
	mov.b64 	%fd76, {%r87, %r326};
	and.pred  	%p35, %p55, %p110;
	selp.b32 	%r327, %r116, 0, %p110;
	or.b32  	%r328, %r327, 2146435072;
	selp.b32 	%r329, %r328, %r327, %p112;
	mov.b64 	%fd77, {%r87, %r329};
	add.f64 	%fd143, %fd81, 0d4026000000000000;
	{
	.reg .b32 %temp; 
	mov.b64 	{%temp, %r330}, %fd143;
	}
	and.b32  	%r35, %r330, 2146435072;
	selp.b32 	%r331, %r315, %r312, %p55;
	mov.b64 	%fd78, {%r87, %r331};
	and.pred  	%p36, %p55, %p104;
	selp.b32 	%r332, %r116, 0, %p104;
	or.b32  	%r333, %r332, 2146435072;
	selp.b32 	%r334, %r333, %r332, %p106;
	mov.b64 	%fd79, {%r87, %r334};
	add.f64 	%fd144, %fd81, 0d4028000000000000;
	{
	.reg .b32 %temp; 
	mov.b64 	{%temp, %r335}, %fd144;
	}
	and.b32  	%r36, %r335, 2146435072;
	selp.b32 	%r336, %r304, %r301, %p55;
	mov.b64 	%fd80, {%r87, %r336};
	mad.lo.s32 	%r337, %r57, 12, %r78;
	mad.lo.s32 	%r364, %r356, %r337, %r73;
	mad.lo.s32 	%r338, %r57, 6, %r77;
	add.s32 	%r339, %r338, 6;
	mad.lo.s32 	%r363, %r356, %r339, %r73;
	add.s32 	%r340, %r338, 38;
	mad.lo.s32 	%r362, %r356, %r340, %r73;
	mad.lo.s32 	%r361, %r356, %r338, %r73;
	neg.s32 	%r360, %r359;
$L__BB5_3:
	mov.f32 	%f16, %f125;
	mov.f32 	%f125, %f124;
	mov.f32 	%f124, %f123;
	mov.f32 	%f123, %f122;
	mov.f32 	%f122, %f121;
	mov.f32 	%f121, %f120;
	mov.f32 	%f120, %f119;
	mov.f32 	%f119, %f118;
	mov.f32 	%f118, %f117;
	mov.f32 	%f117, %f116;
	mov.f32 	%f116, %f115;
	ld.param.u64 	%rd42, [_Z21LaxWendroff_3D_SolverifififfPfS_S__param_8];
	mov.u32 	%r341, %tid.y;
	mov.u32 	%r342, _ZZ21LaxWendroff_3D_SolverifififfPfS_S_E6s_data;
	mad.lo.s32 	%r343, %r341, 176, %r342;
	mov.u32 	%r47, %tid.x;
	shl.b32 	%r344, %r47, 2;
	add.s32 	%r48, %r343, %r344;
	setp.gt.u32 	%p116, %r341, 5;
	mul.wide.s32 	%rd22, %r364, 4;
	cvta.to.global.u64 	%rd2, %rd42;
	add.s64 	%rd23, %rd2, %rd22;
	ld.global.nc.f32 	%f115, [%rd23];
	bar.sync 	0;
	@%p116 bra 	$L__BB5_5;
	mul.wide.s32 	%rd24, %r361, 4;
	add.s64 	%rd25, %rd2, %rd24;
	ld.global.nc.f32 	%f48, [%rd25];
	st.shared.f32 	[%r48+24], %f48;
	mul.wide.s32 	%rd26, %r362, 4;
	add.s64 	%rd27, %rd2, %rd26;
	ld.global.nc.f32 	%f49, [%rd27];
	st.shared.f32 	[%r48+6712], %f49;
$L__BB5_5:
	setp.gt.u32 	%p117, %r47, 5;
	@%p117 bra 	$L__BB5_7;
	mul.wide.s32 	%rd28, %r363, 4;
	add.s64 	%rd29, %rd2, %rd28;
	ld.global.nc.f32 	%f50, [%rd29+-24];
	st.shared.f32 	[%r48+1056], %f50;
	ld.global.nc.f32 	%f51, [%rd29+128];
	st.shared.f32 	[%r48+1208], %f51;
$L__BB5_7:
	ld.param.u64 	%rd43, [_Z21LaxWendroff_3D_SolverifififfPfS_S__param_9];
	ld.param.u64 	%rd40, [_Z21LaxWendroff_3D_SolverifififfPfS_S__param_7];
	ld.param.f32 	%f113, [_Z21LaxWendroff_3D_SolverifififfPfS_S__param_5];
	ld.param.f32 	%f111, [_Z21LaxWendroff_3D_SolverifififfPfS_S__param_3];
	ld.param.f32 	%f109, [_Z21LaxWendroff_3D_SolverifififfPfS_S__param_1];
	ld.param.u32 	%r357, [_Z21LaxWendroff_3D_SolverifififfPfS_S__param_0];
	mul.wide.s32 	%rd30, %r363, 4;
	cvta.to.global.u64 	%rd31, %rd43;
	add.s64 	%rd32, %rd31, %rd30;
	setp.eq.s32 	%p118, %r36, 2146435072;
	setp.eq.s32 	%p119, %r35, 2146435072;
	setp.eq.s32 	%p120, %r34, 2146435072;
	setp.eq.s32 	%p121, %r33, 2146435072;
	setp.eq.s32 	%p122, %r32, 2146435072;
	setp.eq.s32 	%p123, %r31, 2146435072;
	setp.eq.s32 	%p124, %r30, 2146435072;
	setp.eq.s32 	%p125, %r29, 2146435072;
	setp.eq.s32 	%p126, %r28, 2146435072;
	setp.eq.s32 	%p127, %r27, 2146435072;
	setp.eq.s32 	%p128, %r26, 2146435072;
	setp.eq.s32 	%p129, %r25, 2146435072;
	setp.eq.s32 	%p130, %r24, 2146435072;
	setp.eq.s32 	%p131, %r23, 2146435072;
	setp.eq.s32 	%p132, %r22, 2146435072;
	setp.eq.s32 	%p133, %r21, 2146435072;
	setp.eq.s32 	%p134, %r20, 2146435072;
	setp.eq.s32 	%p135, %r19, 2146435072;
	setp.eq.s32 	%p136, %r18, 2146435072;
	setp.eq.s32 	%p137, %r17, 2146435072;
	setp.eq.s32 	%p138, %r16, 2146435072;
	setp.eq.s32 	%p139, %r15, 2146435072;
	setp.eq.s32 	%p140, %r14, 2146435072;
	setp.eq.s32 	%p141, %r13, 2146435072;
	setp.eq.s32 	%p142, %r12, 2146435072;
	setp.eq.s32 	%p143, %r11, 2146435072;
	setp.eq.s32 	%p144, %r10, 2146435072;
	setp.eq.s32 	%p145, %r9, 2146435072;
	setp.eq.s32 	%p146, %r8, 2146435072;
	setp.eq.s32 	%p147, %r7, 2146435072;
	setp.eq.s32 	%p148, %r6, 2146435072;
	setp.eq.f32 	%p149, %f109, 0f3F800000;
	setp.neu.f64 	%p150, %fd14, 0d7FF0000000000000;
	setp.nan.f32 	%p151, %f109, %f109;
	setp.eq.s32 	%p152, %r5, 2146435072;
	setp.eq.f32 	%p153, %f109, 0f00000000;
	setp.eq.s32 	%p154, %r4, 2146435072;
	setp.eq.f32 	%p155, %f111, 0f3F800000;
	setp.neu.f64 	%p156, %fd7, 0d7FF0000000000000;
	setp.nan.f32 	%p157, %f111, %f111;
	setp.eq.s32 	%p158, %r3, 2146435072;
	setp.eq.f32 	%p159, %f111, 0f00000000;
	setp.eq.s32 	%p160, %r2, 2146435072;
	setp.eq.f32 	%p161, %f113, 0f3F800000;
	setp.neu.f64 	%p162, %fd1, 0d7FF0000000000000;
	setp.nan.f32 	%p163, %f113, %f113;
	setp.eq.s32 	%p164, %r1, 2146435072;
	setp.eq.f32 	%p165, %f113, 0f00000000;
	mov.u32 	%r345, %tid.y;
	mov.u32 	%r346, _ZZ21LaxWendroff_3D_SolverifififfPfS_S_E6s_data;
	mad.lo.s32 	%r347, %r345, 176, %r346;
	mov.u32 	%r348, %tid.x;
	shl.b32 	%r349, %r348, 2;
	add.s32 	%r350, %r347, %r349;
	st.shared.f32 	[%r350+1080], %f121;
	bar.sync 	0;
	mul.f32 	%f52, %f13, %f121;
	{ // callseq 96, 0
	.param .b64 param0;
	st.param.f64 	[param0], %fd1;
	.param .b64 param1;
	st.param.f64 	[param1], 0d4000000000000000;
	.param .b64 retval0;
	call.uni (retval0), 
	__internal_accurate_pow, 
	(
	param0, 
	param1
	);
	ld.param.f64 	%fd145, [retval0];
	} // callseq 96
	neg.f64 	%fd147, %fd145;
	selp.f64 	%fd148, %fd147, %fd145, %p1;
	selp.f64 	%fd149, %fd2, %fd148, %p165;
	selp.f64 	%fd150, %fd149, %fd3, %p162;
	cvt.f64.f32 	%fd151, %f113;
	mov.f64 	%fd152, 0d4000000000000000;
	add.rn.f64 	%fd153, %fd151, %fd152;
	selp.f64 	%fd154, %fd153, %fd150, %p163;
	selp.f64 	%fd155, %fd154, %fd149, %p164;
	add.f64 	%fd156, %fd155, %fd155;
	{ // callseq 97, 0
	.param .b64 param0;
	st.param.f64 	[param0], %fd1;
	.param .b64 param1;
	st.param.f64 	[param1], 0d3FF0000000000000;
	.param .b64 retval0;
	call.uni (retval0), 
	__internal_accurate_pow, 
	(
	param0, 
	param1
	);
	ld.param.f64 	%fd157, [retval0];
	} // callseq 97
	neg.f64 	%fd159, %fd157;
	selp.f64 	%fd160, %fd159, %fd157, %p2;
	selp.f64 	%fd161, %fd4, %fd160, %p165;
	selp.f64 	%fd162, %fd161, %fd5, %p162;
	mov.f64 	%fd163, 0d3FF0000000000000;
	add.rn.f64 	%fd164, %fd151, %fd163;
	selp.f64 	%fd165, %fd164, %fd162, %p163;
	selp.f64 	%fd166, %fd165, %fd161, %p160;
	add.f64 	%fd167, %fd166, %fd166;
	fma.rn.f64 	%fd168, %fd156, 0d3FE0000000000000, %fd167;
	selp.f64 	%fd169, 0d4008000000000000, %fd168, %p161;
	mul.f64 	%fd170, %fd169, %fd6;
	add.f32 	%f53, %f120, %f122;
	cvt.f64.f32 	%fd171, %f53;
	{ // callseq 98, 0
	.param .b64 param0;
	st.param.f64 	[param0], %fd7;
	.param .b64 param1;
	st.param.f64 	[param1], 0d3FF0000000000000;
	.param .b64 retval0;
	call.uni (retval0), 
	__internal_accurate_pow, 
	(
	param0, 
	param1
	);
	ld.param.f64 	%fd172, [retval0];
	} // callseq 98
	neg.f64 	%fd174, %fd172;
	selp.f64 	%fd175, %fd174, %fd172, %p3;
	selp.f64 	%fd176, %fd8, %fd175, %p159;
	selp.f64 	%fd177, %fd176, %fd9, %p156;
	cvt.f64.f32 	%fd178, %f111;
	add.rn.f64 	%fd179, %fd178, %fd163;
	selp.f64 	%fd180, %fd179, %fd177, %p157;
	selp.f64 	%fd181, %fd180, %fd176, %p158;
	add.f64 	%fd182, %fd181, %fd181;
	selp.f64 	%fd183, 0d4000000000000000, %fd182, %p155;
	mul.f64 	%fd184, %fd183, %fd10;
	ld.shared.f32 	%f54, [%r350+904];
	ld.shared.f32 	%f55, [%r350+1256];
	add.f32 	%f56, %f54, %f55;
	cvt.f64.f32 	%fd185, %f56;
	{ // callseq 99, 0
	.param .b64 param0;
	st.param.f64 	[param0], %fd7;
	.param .b64 param1;
	st.param.f64 	[param1], 0d4000000000000000;
	.param .b64 retval0;
	call.uni (retval0), 
	__internal_accurate_pow, 
	(
	param0, 
	param1
	);
	ld.param.f64 	%fd186, [retval0];
	} // callseq 99
	neg.f64 	%fd188, %fd186;
	selp.f64 	%fd189, %fd188, %fd186, %p4;
	selp.f64 	%fd190, %fd11, %fd189, %p159;
	selp.f64 	%fd191, %fd190, %fd12, %p156;
	add.rn.f64 	%fd192, %fd178, %fd152;
	selp.f64 	%fd193, %fd192, %fd191, %p157;
	selp.f64 	%fd194, %fd193, %fd190, %p154;
	add.f64 	%fd195, %fd194, %fd194;
	mul.f64 	%fd196, %fd195, 0d3FE0000000000000;
	selp.f64 	%fd197, 0d3FF0000000000000, %fd196, %p155;
	mul.f64 	%fd198, %fd197, %fd13;
	mul.f64 	%fd199, %fd198, %fd185;
	fma.rn.f64 	%fd200, %fd184, %fd185, %fd199;
	fma.rn.f64 	%fd201, %fd170, %fd171, %fd200;
	{ // callseq 100, 0
	.param .b64 param0;
	st.param.f64 	[param0], %fd14;
	.param .b64 param1;
	st.param.f64 	[param1], 0d3FF0000000000000;
	.param .b64 retval0;
	call.uni (retval0), 
	__internal_accurate_pow, 
	(
	param0, 
	param1
	);
	ld.param.f64 	%fd202, [retval0];
	} // callseq 100
	neg.f64 	%fd204, %fd202;
	selp.f64 	%fd205, %fd204, %fd202, %p5;
	selp.f64 	%fd206, %fd15, %fd205, %p153;
	selp.f64 	%fd207, %fd206, %fd16, %p150;
	cvt.f64.f32 	%fd208, %f109;
	add.rn.f64 	%fd209, %fd208, %fd163;
	selp.f64 	%fd210, %fd209, %fd207, %p151;
	selp.f64 	%fd211, %fd210, %fd206, %p152;
	add.f64 	%fd212, %fd211, %fd211;
	selp.f64 	%fd213, 0d4000000000000000, %fd212, %p149;
	mul.f64 	%fd214, %fd213, %fd17;
	ld.shared.f32 	%f57, [%r350+1076];
	ld.shared.f32 	%f58, [%r350+1084];
	add.f32 	%f59, %f57, %f58;
	cvt.f64.f32 	%fd215, %f59;
	{ // callseq 101, 0
	.param .b64 param0;
	st.param.f64 	[param0], %fd14;
	.param .b64 param1;
	st.param.f64 	[param1], 0d4000000000000000;
	.param .b64 retval0;
	call.uni (retval0), 
	__internal_accurate_pow, 
	(
	param0, 
	param1
	);
	ld.param.f64 	%fd216, [retval0];
	} // callseq 101
	neg.f64 	%fd218, %fd216;
	selp.f64 	%fd219, %fd218, %fd216, %p6;
	selp.f64 	%fd220, %fd18, %fd219, %p153;
	selp.f64 	%fd221, %fd220, %fd19, %p150;
	add.rn.f64 	%fd222, %fd208, %fd152;
	selp.f64 	%fd223, %fd222, %fd221, %p151;
	selp.f64 	%fd224, %fd223, %fd220, %p148;
	add.f64 	%fd225, %fd224, %fd224;
	mul.f64 	%fd226, %fd225, 0d3FE0000000000000;
	selp.f64 	%fd227, 0d3FF0000000000000, %fd226, %p149;
	mul.f64 	%fd228, %fd227, %fd20;
	mul.f64 	%fd229, %fd228, %fd215;
	fma.rn.f64 	%fd230, %fd214, %fd215, %fd229;
	add.f64 	%fd231, %fd201, %fd230;
	cvt.f64.f32 	%fd232, %f52;
	add.f64 	%fd233, %fd231, %fd232;
	cvt.rn.f32.f64 	%f60, %fd233;
	{ // callseq 102, 0
	.param .b64 param0;
	st.param.f64 	[param0], %fd1;
	.param .b64 param1;
	st.param.f64 	[param1], 0d4010000000000000;
	.param .b64 retval0;
	call.uni (retval0), 
	__internal_accurate_pow, 
	(
	param0, 
	param1
	);
	ld.param.f64 	%fd234, [retval0];
	} // callseq 102
	neg.f64 	%fd236, %fd234;
	selp.f64 	%fd237, %fd236, %fd234, %p7;
	selp.f64 	%fd238, %fd21, %fd237, %p165;
	selp.f64 	%fd239, %fd238, %fd22, %p162;
	mov.f64 	%fd240, 0d4010000000000000;
	add.rn.f64 	%fd241, %fd151, %fd240;
	selp.f64 	%fd242, %fd241, %fd239, %p163;
	selp.f64 	%fd243, %fd242, %fd238, %p147;
	add.f64 	%fd244, %fd243, %fd243;
	div.rn.f64 	%fd245, %fd244, 0d4038000000000000;
	{ // callseq 103, 0
	.param .b64 param0;
	st.param.f64 	[param0], %fd1;
	.param .b64 param1;
	st.param.f64 	[param1], 0d4008000000000000;
	.param .b64 retval0;
	call.uni (retval0), 
	__internal_accurate_pow, 
	(
	param0, 
	param1
	);
	ld.param.f64 	%fd246, [retval0];
	} // callseq 103
	neg.f64 	%fd248, %fd246;
	selp.f64 	%fd249, %fd248, %fd246, %p8;
	selp.f64 	%fd250, %fd23, %fd249, %p165;
	selp.f64 	%fd251, %fd250, %fd24, %p162;
	mov.f64 	%fd252, 0d4008000000000000;
	add.rn.f64 	%fd253, %fd151, %fd252;
	selp.f64 	%fd254, %fd253, %fd251, %p163;
	selp.f64 	%fd255, %fd254, %fd250, %p146;
	add.f64 	%fd256, %fd255, %fd255;
	div.rn.f64 	%fd257, %fd256, 0d4018000000000000;
	add.f64 	%fd258, %fd245, %fd257;
	selp.f64 	%fd259, 0d3FDAAAAAAAAAAAAA, %fd258, %p161;
	mul.f64 	%fd260, %fd259, %fd6;
	add.f32 	%f61, %f119, %f123;
	cvt.f64.f32 	%fd261, %f61;
	{ // callseq 104, 0
	.param .b64 param0;
	st.param.f64 	[param0], %fd7;
	.param .b64 param1;
	st.param.f64 	[param1], 0d4008000000000000;
	.param .b64 retval0;
	call.uni (retval0), 
	__internal_accurate_pow, 
	(
	param0, 
	param1
	);
	ld.param.f64 	%fd262, [retval0];
	} // callseq 104
	neg.f64 	%fd264, %fd262;
	selp.f64 	%fd265, %fd264, %fd262, %p9;
	selp.f64 	%fd266, %fd25, %fd265, %p159;
	selp.f64 	%fd267, %fd266, %fd26, %p156;
	add.rn.f64 	%fd268, %fd178, %fd252;
	selp.f64 	%fd269, %fd268, %fd267, %p157;
	selp.f64 	%fd270, %fd269, %fd266, %p145;
	add.f64 	%fd271, %fd270, %fd270;
	div.rn.f64 	%fd272, %fd271, 0d4018000000000000;
	selp.f64 	%fd273, 0d3FD5555555555555, %fd272, %p155;
	mul.f64 	%fd274, %fd273, %fd10;
	ld.shared.f32 	%f62, [%r350+728];
	ld.shared.f32 	%f63, [%r350+1432];
	add.f32 	%f64, %f62, %f63;
	cvt.f64.f32 	%fd275, %f64;
	{ // callseq 105, 0
	.param .b64 param0;
	st.param.f64 	[param0], %fd7;
	.param .b64 param1;
	st.param.f64 	[param1], 0d4010000000000000;
	.param .b64 retval0;
	call.uni (retval0), 
	__internal_accurate_pow, 
	(
	param0, 
	param1
	);
	ld.param.f64 	%fd276, [retval0];
	} // callseq 105
	neg.f64 	%fd278, %fd276;
	selp.f64 	%fd279, %fd278, %fd276, %p10;
	selp.f64 	%fd280, %fd27, %fd279, %p159;
	selp.f64 	%fd281, %fd280, %fd28, %p156;
	add.rn.f64 	%fd282, %fd178, %fd240;
	selp.f64 	%fd283, %fd282, %fd281, %p157;
	selp.f64 	%fd284, %fd283, %fd280, %p144;
	add.f64 	%fd285, %fd284, %fd284;
	div.rn.f64 	%fd286, %fd285, 0d4038000000000000;
	selp.f64 	%fd287, 0d3FB5555555555555, %fd286, %p155;
	mul.f64 	%fd288, %fd287, %fd13;
	mul.f64 	%fd289, %fd288, %fd275;
	fma.rn.f64 	%fd290, %fd274, %fd275, %fd289;
	fma.rn.f64 	%fd291, %fd260, %fd261, %fd290;
	{ // callseq 106, 0
	.param .b64 param0;
	st.param.f64 	[param0], %fd14;
	.param .b64 param1;
	st.param.f64 	[param1], 0d4008000000000000;
	.param .b64 retval0;
	call.uni (retval0), 
	__internal_accurate_pow, 
	(
	param0, 
	param1
	);
	ld.param.f64 	%fd292, [retval0];
	} // callseq 106
	neg.f64 	%fd294, %fd292;
	selp.f64 	%fd295, %fd294, %fd292, %p11;
	selp.f64 	%fd296, %fd29, %fd295, %p153;
	selp.f64 	%fd297, %fd296, %fd30, %p150;
	add.rn.f64 	%fd298, %fd208, %fd252;
	selp.f64 	%fd299, %fd298, %fd297, %p151;
	selp.f64 	%fd300, %fd299, %fd296, %p143;
	add.f64 	%fd301, %fd300, %fd300;
	div.rn.f64 	%fd302, %fd301, 0d4018000000000000;
	selp.f64 	%fd303, 0d3FD5555555555555, %fd302, %p149;
	mul.f64 	%fd304, %fd303, %fd17;
	ld.shared.f32 	%f65, [%r350+1072];
	ld.shared.f32 	%f66, [%r350+1088];
	add.f32 	%f67, %f65, %f66;
	cvt.f64.f32 	%fd305, %f67;
	{ // callseq 107, 0
	.param .b64 param0;
	st.param.f64 	[param0], %fd14;
	.param .b64 param1;
	st.param.f64 	[param1], 0d4010000000000000;
	.param .b64 retval0;
	call.uni (retval0), 
	__internal_accurate_pow, 
	(
	param0, 
	param1
	);
	ld.param.f64 	%fd306, [retval0];
	} // callseq 107
	neg.f64 	%fd308, %fd306;
	selp.f64 	%fd309, %fd308, %fd306, %p12;
	selp.f64 	%fd310, %fd31, %fd309, %p153;
	selp.f64 	%fd311, %fd310, %fd32, %p150;
	add.rn.f64 	%fd312, %fd208, %fd240;
	selp.f64 	%fd313, %fd312, %fd311, %p151;
	selp.f64 	%fd314, %fd313, %fd310, %p142;
	add.f64 	%fd315, %fd314, %fd314;
	div.rn.f64 	%fd316, %fd315, 0d4038000000000000;
	selp.f64 	%fd317, 0d3FB5555555555555, %fd316, %p149;
	mul.f64 	%fd318, %fd317, %fd20;
	mul.f64 	%fd319, %fd318, %fd305;
	fma.rn.f64 	%fd320, %fd304, %fd305, %fd319;
	add.f64 	%fd321, %fd291, %fd320;
	cvt.f64.f32 	%fd322, %f60;
	add.f64 	%fd323, %fd321, %fd322;
	cvt.rn.f32.f64 	%f68, %fd323;
	{ // callseq 108, 0
	.param .b64 param0;
	st.param.f64 	[param0], %fd1;
	.param .b64 param1;
	st.param.f64 	[param1], 0d4018000000000000;
	.param .b64 retval0;
	call.uni (retval0), 
	__internal_accurate_pow, 
	(
	param0, 
	param1
	);
	ld.param.f64 	%fd324, [retval0];
	} // callseq 108
	neg.f64 	%fd326, %fd324;
	selp.f64 	%fd327, %fd326, %fd324, %p13;
	selp.f64 	%fd328, %fd33, %fd327, %p165;
	selp.f64 	%fd329, %fd328, %fd34, %p162;
	mov.f64 	%fd330, 0d4018000000000000;
	add.rn.f64 	%fd331, %fd151, %fd330;
	selp.f64 	%fd332, %fd331, %fd329, %p163;
	selp.f64 	%fd333, %fd332, %fd328, %p141;
	add.f64 	%fd334, %fd333, %fd333;
	div.rn.f64 	%fd335, %fd334, 0d4086800000000000;
	{ // callseq 109, 0
	.param .b64 param0;
	st.param.f64 	[param0], %fd1;
	.param .b64 param1;
	st.param.f64 	[param1], 0d4014000000000000;
	.param .b64 retval0;
	call.uni (retval0), 
	__internal_accurate_pow, 
	(
	param0, 
	param1
	);
	ld.param.f64 	%fd336, [retval0];
	} // callseq 109
	neg.f64 	%fd338, %fd336;
	selp.f64 	%fd339, %fd338, %fd336, %p14;
	selp.f64 	%fd340, %fd35, %fd339, %p165;
	selp.f64 	%fd341, %fd340, %fd36, %p162;
	mov.f64 	%fd342, 0d4014000000000000;
	add.rn.f64 	%fd343, %fd151, %fd342;
	selp.f64 	%fd344, %fd343, %fd341, %p163;
	selp.f64 	%fd345, %fd344, %fd340, %p140;
	add.f64 	%fd346, %fd345, %fd345;
	div.rn.f64 	%fd347, %fd346, 0d405E000000000000;
	add.f64 	%fd348, %fd335, %fd347;
	selp.f64 	%fd349, 0d3F93E93E93E93E94, %fd348, %p161;
	mul.f64 	%fd350, %fd349, %fd6;
	add.f32 	%f69, %f118, %f124;
	cvt.f64.f32 	%fd351, %f69;
	{ // callseq 110, 0
	.param .b64 param0;
	st.param.f64 	[param0], %fd7;
	.param .b64 param1;
	st.param.f64 	[param1], 0d4014000000000000;
	.param .b64 retval0;
	call.uni (retval0), 
	__internal_accurate_pow, 
	(
	param0, 
	param1
	);
	ld.param.f64 	%fd352, [retval0];
	} // callseq 110
	neg.f64 	%fd354, %fd352;
	selp.f64 	%fd355, %fd354, %fd352, %p15;
	selp.f64 	%fd356, %fd37, %fd355, %p159;
	selp.f64 	%fd357, %fd356, %fd38, %p156;
	add.rn.f64 	%fd358, %fd178, %fd342;
	selp.f64 	%fd359, %fd358, %fd357, %p157;
	selp.f64 	%fd360, %fd359, %fd356, %p139;
	add.f64 	%fd361, %fd360, %fd360;
	div.rn.f64 	%fd362, %fd361, 0d405E000000000000;
	selp.f64 	%fd363, 0d3F91111111111111, %fd362, %p155;
	mul.f64 	%fd364, %fd363, %fd10;
	ld.shared.f32 	%f70, [%r350+552];
	ld.shared.f32 	%f71, [%r350+1608];
	add.f32 	%f72, %f70, %f71;
	cvt.f64.f32 	%fd365, %f72;
	{ // callseq 111, 0
	.param .b64 param0;
	st.param.f64 	[param0], %fd7;
	.param .b64 param1;
	st.param.f64 	[param1], 0d4018000000000000;
	.param .b64 retval0;
	call.uni (retval0), 
	__internal_accurate_pow, 
	(
	param0, 
	param1
	);
	ld.param.f64 	%fd366, [retval0];
	} // callseq 111
	neg.f64 	%fd368, %fd366;
	selp.f64 	%fd369, %fd368, %fd366, %p16;
	selp.f64 	%fd370, %fd39, %fd369, %p159;
	selp.f64 	%fd371, %fd370, %fd40, %p156;
	add.rn.f64 	%fd372, %fd178, %fd330;
	selp.f64 	%fd373, %fd372, %fd371, %p157;
	selp.f64 	%fd374, %fd373, %fd370, %p138;
	add.f64 	%fd375, %fd374, %fd374;
	div.rn.f64 	%fd376, %fd375, 0d4086800000000000;
	selp.f64 	%fd377, 0d3F66C16C16C16C17, %fd376, %p155;
	mul.f64 	%fd378, %fd377, %fd13;
	mul.f64 	%fd379, %fd378, %fd365;
	fma.rn.f64 	%fd380, %fd364, %fd365, %fd379;
	fma.rn.f64 	%fd381, %fd350, %fd351, %fd380;
	{ // callseq 112, 0
	.param .b64 param0;
	st.param.f64 	[param0], %fd14;
	.param .b64 param1;
	st.param.f64 	[param1], 0d4014000000000000;
	.param .b64 retval0;
	call.uni (retval0), 
	__internal_accurate_pow, 
	(
	param0, 
	param1
	);
	ld.param.f64 	%fd382, [retval0];
	} // callseq 112
	neg.f64 	%fd384, %fd382;
	selp.f64 	%fd385, %fd384, %fd382, %p17;
	selp.f64 	%fd386, %fd41, %fd385, %p153;
	selp.f64 	%fd387, %fd386, %fd42, %p150;
	add.rn.f64 	%fd388, %fd208, %fd342;
	selp.f64 	%fd389, %fd388, %fd387, %p151;
	selp.f64 	%fd390, %fd389, %fd386, %p137;
	add.f64 	%fd391, %fd390, %fd390;
	div.rn.f64 	%fd392, %fd391, 0d405E000000000000;
	selp.f64 	%fd393, 0d3F91111111111111, %fd392, %p149;
	mul.f64 	%fd394, %fd393, %fd17;
	ld.shared.f32 	%f73, [%r350+1068];
	ld.shared.f32 	%f74, [%r350+1092];
	add.f32 	%f75, %f73, %f74;
	cvt.f64.f32 	%fd395, %f75;
	{ // callseq 113, 0
	.param .b64 param0;
	st.param.f64 	[param0], %fd14;
	.param .b64 param1;
	st.param.f64 	[param1], 0d4018000000000000;
	.param .b64 retval0;
	call.uni (retval0), 
	__internal_accurate_pow, 
	(
	param0, 
	param1
	);
	ld.param.f64 	%fd396, [retval0];
	} // callseq 113
	neg.f64 	%fd398, %fd396;
	selp.f64 	%fd399, %fd398, %fd396, %p18;
	selp.f64 	%fd400, %fd43, %fd399, %p153;
	selp.f64 	%fd401, %fd400, %fd44, %p150;
	add.rn.f64 	%fd402, %fd208, %fd330;
	selp.f64 	%fd403, %fd402, %fd401, %p151;
	selp.f64 	%fd404, %fd403, %fd400, %p136;
	add.f64 	%fd405, %fd404, %fd404;
	div.rn.f64 	%fd406, %fd405, 0d4086800000000000;
	selp.f64 	%fd407, 0d3F66C16C16C16C17, %fd406, %p149;
	mul.f64 	%fd408, %fd407, %fd20;
	mul.f64 	%fd409, %fd408, %fd395;
	fma.rn.f64 	%fd410, %fd394, %fd395, %fd409;
	add.f64 	%fd411, %fd381, %fd410;
	cvt.f64.f32 	%fd412, %f68;
	add.f64 	%fd413, %fd411, %fd412;
	cvt.rn.f32.f64 	%f76, %fd413;
	{ // callseq 114, 0
	.param .b64 param0;
	st.param.f64 	[param0], %fd1;
	.param .b64 param1;
	st.param.f64 	[param1], 0d4020000000000000;
	.param .b64 retval0;
	call.uni (retval0), 
	__internal_accurate_pow, 
	(
	param0, 
	param1
	);
	ld.param.f64 	%fd414, [retval0];
	} // callseq 114
	neg.f64 	%fd416, %fd414;
	selp.f64 	%fd417, %fd416, %fd414, %p19;
	selp.f64 	%fd418, %fd45, %fd417, %p165;
	selp.f64 	%fd419, %fd418, %fd46, %p162;
	mov.f64 	%fd420, 0d4020000000000000;
	add.rn.f64 	%fd421, %fd151, %fd420;
	selp.f64 	%fd422, %fd421, %fd419, %p163;
	selp.f64 	%fd423, %fd422, %fd418, %p135;
	add.f64 	%fd424, %fd423, %fd423;
	div.rn.f64 	%fd425, %fd424, 0d40E3B00000000000;
	{ // callseq 115, 0
	.param .b64 param0;
	st.param.f64 	[param0], %fd1;
	.param .b64 param1;
	st.param.f64 	[param1], 0d401C000000000000;
	.param .b64 retval0;
	call.uni (retval0), 
	__internal_accurate_pow, 
	(
	param0, 
	param1
	);
	ld.param.f64 	%fd426, [retval0];
	} // callseq 115
	neg.f64 	%fd428, %fd426;
	selp.f64 	%fd429, %fd428, %fd426, %p20;
	selp.f64 	%fd430, %fd47, %fd429, %p165;
	selp.f64 	%fd431, %fd430, %fd48, %p162;
	mov.f64 	%fd432, 0d401C000000000000;
	add.rn.f64 	%fd433, %fd151, %fd432;
	selp.f64 	%fd434, %fd433, %fd431, %p163;
	selp.f64 	%fd435, %fd434, %fd430, %p134;
	add.f64 	%fd436, %fd435, %fd435;
	div.rn.f64 	%fd437, %fd436, 0d40B3B00000000000;
	add.f64 	%fd438, %fd425, %fd437;
	selp.f64 	%fd439, 0d3F3D41D41D41D41D, %fd438, %p161;
	mul.f64 	%fd440, %fd439, %fd6;
	add.f32 	%f77, %f117, %f125;
	cvt.f64.f32 	%fd441, %f77;
	{ // callseq 116, 0
	.param .b64 param0;
	st.param.f64 	[param0], %fd7;
	.param .b64 param1;
	st.param.f64 	[param1], 0d401C000000000000;
	.param .b64 retval0;
	call.uni (retval0), 
	__internal_accurate_pow, 
	(
	param0, 
	param1
	);
	ld.param.f64 	%fd442, [retval0];
	} // callseq 116
	neg.f64 	%fd444, %fd442;
	selp.f64 	%fd445, %fd444, %fd442, %p21;
	selp.f64 	%fd446, %fd49, %fd445, %p159;
	selp.f64 	%fd447, %fd446, %fd50, %p156;
	add.rn.f64 	%fd448, %fd178, %fd432;
	selp.f64 	%fd449, %fd448, %fd447, %p157;
	selp.f64 	%fd450, %fd449, %fd446, %p133;
	add.f64 	%fd451, %fd450, %fd450;
	div.rn.f64 	%fd452, %fd451, 0d40B3B00000000000;
	selp.f64 	%fd453, 0d3F3A01A01A01A01A, %fd452, %p155;
	mul.f64 	%fd454, %fd453, %fd10;
	ld.shared.f32 	%f78, [%r350+376];
	ld.shared.f32 	%f79, [%r350+1784];
	add.f32 	%f80, %f78, %f79;
	cvt.f64.f32 	%fd455, %f80;
	{ // callseq 117, 0
	.param .b64 param0;
	st.param.f64 	[param0], %fd7;
	.param .b64 param1;
	st.param.f64 	[param1], 0d4020000000000000;
	.param .b64 retval0;
	call.uni (retval0), 
	__internal_accurate_pow, 
	(
	param0, 
	param1
	);
	ld.param.f64 	%fd456, [retval0];
	} // callseq 117
	neg.f64 	%fd458, %fd456;
	selp.f64 	%fd459, %fd458, %fd456, %p22;
	selp.f64 	%fd460, %fd51, %fd459, %p159;
	selp.f64 	%fd461, %fd460, %fd52, %p156;
	add.rn.f64 	%fd462, %fd178, %fd420;
	selp.f64 	%fd463, %fd462, %fd461, %p157;
	selp.f64 	%fd464, %fd463, %fd460, %p132;
	add.f64 	%fd465, %fd464, %fd464;
	div.rn.f64 	%fd466, %fd465, 0d40E3B00000000000;
	selp.f64 	%fd467, 0d3F0A01A01A01A01A, %fd466, %p155;
	mul.f64 	%fd468, %fd467, %fd13;
	mul.f64 	%fd469, %fd468, %fd455;
	fma.rn.f64 	%fd470, %fd454, %fd455, %fd469;
	fma.rn.f64 	%fd471, %fd440, %fd441, %fd470;
	{ // callseq 118, 0
	.param .b64 param0;
	st.param.f64 	[param0], %fd14;
	.param .b64 param1;
	st.param.f64 	[param1], 0d401C000000000000;
	.param .b64 retval0;
	call.uni (retval0), 
	__internal_accurate_pow, 
	(
	param0, 
	param1
	);
	ld.param.f64 	%fd472, [retval0];
	} // callseq 118
	neg.f64 	%fd474, %fd472;
	selp.f64 	%fd475, %fd474, %fd472, %p23;
	selp.f64 	%fd476, %fd53, %fd475, %p153;
	selp.f64 	%fd477, %fd476, %fd54, %p150;
	add.rn.f64 	%fd478, %fd208, %fd432;
	selp.f64 	%fd479, %fd478, %fd477, %p151;
	selp.f64 	%fd480, %fd479, %fd476, %p131;
	add.f64 	%fd481, %fd480, %fd480;
	div.rn.f64 	%fd482, %fd481, 0d40B3B00000000000;
	selp.f64 	%fd483, 0d3F3A01A01A01A01A, %fd482, %p149;
	mul.f64 	%fd484, %fd483, %fd17;
	ld.shared.f32 	%f81, [%r350+1064];
	ld.shared.f32 	%f82, [%r350+1096];
	add.f32 	%f83, %f81, %f82;
	cvt.f64.f32 	%fd485, %f83;
	{ // callseq 119, 0
	.param .b64 param0;
	st.param.f64 	[param0], %fd14;
	.param .b64 param1;
	st.param.f64 	[param1], 0d4020000000000000;
	.param .b64 retval0;
	call.uni (retval0), 
	__internal_accurate_pow, 
	(
	param0, 
	param1
	);
	ld.param.f64 	%fd486, [retval0];
	} // callseq 119
	neg.f64 	%fd488, %fd486;
	selp.f64 	%fd489, %fd488, %fd486, %p24;
	selp.f64 	%fd490, %fd55, %fd489, %p153;
	selp.f64 	%fd491, %fd490, %fd56, %p150;
	add.rn.f64 	%fd492, %fd208, %fd420;
	selp.f64 	%fd493, %fd492, %fd491, %p151;
	selp.f64 	%fd494, %fd493, %fd490, %p130;
	add.f64 	%fd495, %fd494, %fd494;
	div.rn.f64 	%fd496, %fd495, 0d40E3B00000000000;
	selp.f64 	%fd497, 0d3F0A01A01A01A01A, %fd496, %p149;
	mul.f64 	%fd498, %fd497, %fd20;
	mul.f64 	%fd499, %fd498, %fd485;
	fma.rn.f64 	%fd500, %fd484, %fd485, %fd499;
	add.f64 	%fd501, %fd471, %fd500;
	cvt.f64.f32 	%fd502, %f76;
	add.f64 	%fd503, %fd501, %fd502;
	cvt.rn.f32.f64 	%f84, %fd503;
	{ // callseq 120, 0
	.param .b64 param0;
	st.param.f64 	[param0], %fd1;
	.param .b64 param1;
	st.param.f64 	[param1], 0d4024000000000000;
	.param .b64 retval0;
	call.uni (retval0), 
	__internal_accurate_pow, 
	(
	param0, 
	param1
	);
	ld.param.f64 	%fd504, [retval0];
	} // callseq 120
	neg.f64 	%fd506, %fd504;
	selp.f64 	%fd507, %fd506, %fd504, %p25;
	selp.f64 	%fd508, %fd57, %fd507, %p165;
	selp.f64 	%fd509, %fd508, %fd58, %p162;
	mov.f64 	%fd510, 0d4024000000000000;
	add.rn.f64 	%fd511, %fd151, %fd510;
	selp.f64 	%fd512, %fd511, %fd509, %p163;
	selp.f64 	%fd513, %fd512, %fd508, %p129;
	add.f64 	%fd514, %fd513, %fd513;
	div.rn.f64 	%fd515, %fd514, 0d414BAF8000000000;
	{ // callseq 121, 0
	.param .b64 param0;
	st.param.f64 	[param0], %fd1;
	.param .b64 param1;
	st.param.f64 	[param1], 0d4022000000000000;
	.param .b64 retval0;
	call.uni (retval0), 
	__internal_accurate_pow, 
	(
	param0, 
	param1
	);
	ld.param.f64 	%fd516, [retval0];
	} // callseq 121
	neg.f64 	%fd518, %fd516;
	selp.f64 	%fd519, %fd518, %fd516, %p26;
	selp.f64 	%fd520, %fd59, %fd519, %p165;
	selp.f64 	%fd521, %fd520, %fd60, %p162;
	mov.f64 	%fd522, 0d4022000000000000;
	add.rn.f64 	%fd523, %fd151, %fd522;
	selp.f64 	%fd524, %fd523, %fd521, %p163;
	selp.f64 	%fd525, %fd524, %fd520, %p128;
	add.f64 	%fd526, %fd525, %fd525;
	div.rn.f64 	%fd527, %fd526, 0d4116260000000000;
	add.f64 	%fd528, %fd515, %fd527;
	selp.f64 	%fd529, 0d3ED96DAD9C45DB20, %fd528, %p161;
	mul.f64 	%fd530, %fd529, %fd6;
	add.f32 	%f85, %f116, %f16;
	cvt.f64.f32 	%fd531, %f85;
	{ // callseq 122, 0
	.param .b64 param0;
	st.param.f64 	[param0], %fd7;
	.param .b64 param1;
	st.param.f64 	[param1], 0d4022000000000000;
	.param .b64 retval0;
	call.uni (retval0), 
	__internal_accurate_pow, 
	(
	param0, 
	param1
	);
	ld.param.f64 	%fd532, [retval0];
	} // callseq 122
	neg.f64 	%fd534, %fd532;
	selp.f64 	%fd535, %fd534, %fd532, %p27;
	selp.f64 	%fd536, %fd61, %fd535, %p159;
	selp.f64 	%fd537, %fd536, %fd62, %p156;
	add.rn.f64 	%fd538, %fd178, %fd522;
	selp.f64 	%fd539, %fd538, %fd537, %p157;
	selp.f64 	%fd540, %fd539, %fd536, %p127;
	add.f64 	%fd541, %fd540, %fd540;
	div.rn.f64 	%fd542, %fd541, 0d4116260000000000;
	selp.f64 	%fd543, 0d3ED71DE3A556C734, %fd542, %p155;
	mul.f64 	%fd544, %fd543, %fd10;
	ld.shared.f32 	%f86, [%r350+200];
	ld.shared.f32 	%f87, [%r350+1960];
	add.f32 	%f88, %f86, %f87;
	cvt.f64.f32 	%fd545, %f88;
	{ // callseq 123, 0
	.param .b64 param0;
	st.param.f64 	[param0], %fd7;
	.param .b64 param1;
	st.param.f64 	[param1], 0d4024000000000000;
	.param .b64 retval0;
	call.uni (retval0), 
	__internal_accurate_pow, 
	(
	param0, 
	param1
	);
	ld.param.f64 	%fd546, [retval0];
	} // callseq 123
	neg.f64 	%fd548, %fd546;
	selp.f64 	%fd549, %fd548, %fd546, %p28;
	selp.f64 	%fd550, %fd63, %fd549, %p159;
	selp.f64 	%fd551, %fd550, %fd64, %p156;
	add.rn.f64 	%fd552, %fd178, %fd510;
	selp.f64 	%fd553, %fd552, %fd551, %p157;
	selp.f64 	%fd554, %fd553, %fd550, %p126;
	add.f64 	%fd555, %fd554, %fd554;
	div.rn.f64 	%fd556, %fd555, 0d414BAF8000000000;
	selp.f64 	%fd557, 0d3EA27E4FB7789F5C, %fd556, %p155;
	mul.f64 	%fd558, %fd557, %fd13;
	mul.f64 	%fd559, %fd558, %fd545;
	fma.rn.f64 	%fd560, %fd544, %fd545, %fd559;
	fma.rn.f64 	%fd561, %fd530, %fd531, %fd560;
	{ // callseq 124, 0
	.param .b64 param0;
	st.param.f64 	[param0], %fd14;
	.param .b64 param1;
	st.param.f64 	[param1], 0d4022000000000000;
	.param .b64 retval0;
	call.uni (retval0), 
	__internal_accurate_pow, 
	(
	param0, 
	param1
	);
	ld.param.f64 	%fd562, [retval0];
	} // callseq 124
	neg.f64 	%fd564, %fd562;
	selp.f64 	%fd565, %fd564, %fd562, %p29;
	selp.f64 	%fd566, %fd65, %fd565, %p153;
	selp.f64 	%fd567, %fd566, %fd66, %p150;
	add.rn.f64 	%fd568, %fd208, %fd522;
	selp.f64 	%fd569, %fd568, %fd567, %p151;
	selp.f64 	%fd570, %fd569, %fd566, %p125;
	add.f64 	%fd571, %fd570, %fd570;
	div.rn.f64 	%fd572, %fd571, 0d4116260000000000;
	selp.f64 	%fd573, 0d3ED71DE3A556C734, %fd572, %p149;
	mul.f64 	%fd574, %fd573, %fd17;
	ld.shared.f32 	%f89, [%r350+1060];
	ld.shared.f32 	%f90, [%r350+1100];
	add.f32 	%f91, %f89, %f90;
	cvt.f64.f32 	%fd575, %f91;
	{ // callseq 125, 0
	.param .b64 param0;
	st.param.f64 	[param0], %fd14;
	.param .b64 param1;
	st.param.f64 	[param1], 0d4024000000000000;
	.param .b64 retval0;
	call.uni (retval0), 
	__internal_accurate_pow, 
	(
	param0, 
	param1
	);
	ld.param.f64 	%fd576, [retval0];
	} // callseq 125
	neg.f64 	%fd578, %fd576;
	selp.f64 	%fd579, %fd578, %fd576, %p30;
	selp.f64 	%fd580, %fd67, %fd579, %p153;
	selp.f64 	%fd581, %fd580, %fd68, %p150;
	add.rn.f64 	%fd582, %fd208, %fd510;
	selp.f64 	%fd583, %fd582, %fd581, %p151;
	selp.f64 	%fd584, %fd583, %fd580, %p124;
	add.f64 	%fd585, %fd584, %fd584;
	div.rn.f64 	%fd586, %fd585, 0d414BAF8000000000;
	selp.f64 	%fd587, 0d3EA27E4FB7789F5C, %fd586, %p149;
	mul.f64 	%fd588, %fd587, %fd20;
	mul.f64 	%fd589, %fd588, %fd575;
	fma.rn.f64 	%fd590, %fd574, %fd575, %fd589;
	add.f64 	%fd591, %fd561, %fd590;
	cvt.f64.f32 	%fd592, %f84;
	add.f64 	%fd593, %fd591, %fd592;
	cvt.rn.f32.f64 	%f92, %fd593;
	{ // callseq 126, 0
	.param .b64 param0;
	st.param.f64 	[param0], %fd1;
	.param .b64 param1;
	st.param.f64 	[param1], 0d4028000000000000;
	.param .b64 retval0;
	call.uni (retval0), 
	__internal_accurate_pow, 
	(
	param0, 
	param1
	);
	ld.param.f64 	%fd594, [retval0];
	} // callseq 126
	neg.f64 	%fd596, %fd594;
	selp.f64 	%fd597, %fd596, %fd594, %p31;
	selp.f64 	%fd598, %fd69, %fd597, %p165;
	selp.f64 	%fd599, %fd598, %fd70, %p162;
	mov.f64 	%fd600, 0d4028000000000000;
	add.rn.f64 	%fd601, %fd151, %fd600;
	selp.f64 	%fd602, %fd601, %fd599, %p163;
	selp.f64 	%fd603, %fd602, %fd598, %p123;
	add.f64 	%fd604, %fd603, %fd603;
	div.rn.f64 	%fd605, %fd604, 0d41BC8CFC00000000;
	{ // callseq 127, 0
	.param .b64 param0;
	st.param.f64 	[param0], %fd1;
	.param .b64 param1;
	st.param.f64 	[param1], 0d4026000000000000;
	.param .b64 retval0;
	call.uni (retval0), 
	__internal_accurate_pow, 
	(
	param0, 
	param1
	);
	ld.param.f64 	%fd606, [retval0];
	} // callseq 127
	neg.f64 	%fd608, %fd606;
	selp.f64 	%fd609, %fd608, %fd606, %p32;
	selp.f64 	%fd610, %fd71, %fd609, %p165;
	selp.f64 	%fd611, %fd610, %fd72, %p162;
	mov.f64 	%fd612, 0d4026000000000000;
	add.rn.f64 	%fd613, %fd151, %fd612;
	selp.f64 	%fd614, %fd613, %fd611, %p163;
	selp.f64 	%fd615, %fd614, %fd610, %p122;
	add.f64 	%fd616, %fd615, %fd615;
	div.rn.f64 	%fd617, %fd616, 0d418308A800000000;
	add.f64 	%fd618, %fd605, %fd617;
	selp.f64 	%fd619, 0d3E6D242085F45FF7, %fd618, %p161;
	mul.f64 	%fd620, %fd619, %fd6;
	add.f32 	%f93, %f126, %f115;
	cvt.f64.f32 	%fd621, %f93;
	{ // callseq 128, 0
	.param .b64 param0;
	st.param.f64 	[param0], %fd7;
	.param .b64 param1;
	st.param.f64 	[param1], 0d4026000000000000;
	.param .b64 retval0;
	call.uni (retval0), 
	__internal_accurate_pow, 
	(
	param0, 
	param1
	);
	ld.param.f64 	%fd622, [retval0];
	} // callseq 128
	neg.f64 	%fd624, %fd622;
	selp.f64 	%fd625, %fd624, %fd622, %p33;
	selp.f64 	%fd626, %fd73, %fd625, %p159;
	selp.f64 	%fd627, %fd626, %fd74, %p156;
	add.rn.f64 	%fd628, %fd178, %fd612;
	selp.f64 	%fd629, %fd628, %fd627, %p157;
	selp.f64 	%fd630, %fd629, %fd626, %p121;
	add.f64 	%fd631, %fd630, %fd630;
	div.rn.f64 	%fd632, %fd631, 0d418308A800000000;
	selp.f64 	%fd633, 0d3E6AE64567F544E4, %fd632, %p155;
	mul.f64 	%fd634, %fd633, %fd10;
	ld.shared.f32 	%f94, [%r350+24];
	ld.shared.f32 	%f95, [%r350+2136];
	add.f32 	%f96, %f94, %f95;
	cvt.f64.f32 	%fd635, %f96;
	{ // callseq 129, 0
	.param .b64 param0;
	st.param.f64 	[param0], %fd7;
	.param .b64 param1;
	st.param.f64 	[param1], 0d4028000000000000;
	.param .b64 retval0;
	call.uni (retval0), 
	__internal_accurate_pow, 
	(
	param0, 
	param1
	);
	ld.param.f64 	%fd636, [retval0];
	} // callseq 129
	neg.f64 	%fd638, %fd636;
	selp.f64 	%fd639, %fd638, %fd636, %p34;
	selp.f64 	%fd640, %fd75, %fd639, %p159;
	selp.f64 	%fd641, %fd640, %fd76, %p156;
	add.rn.f64 	%fd642, %fd178, %fd600;
	selp.f64 	%fd643, %fd642, %fd641, %p157;
	selp.f64 	%fd644, %fd643, %fd640, %p120;
	add.f64 	%fd645, %fd644, %fd644;
	div.rn.f64 	%fd646, %fd645, 0d41BC8CFC00000000;
	selp.f64 	%fd647, 0d3E31EED8EFF8D898, %fd646, %p155;
	mul.f64 	%fd648, %fd647, %fd13;
	mul.f64 	%fd649, %fd648, %fd635;
	fma.rn.f64 	%fd650, %fd634, %fd635, %fd649;
	fma.rn.f64 	%fd651, %fd620, %fd621, %fd650;
	{ // callseq 130, 0
	.param .b64 param0;
	st.param.f64 	[param0], %fd14;
	.param .b64 param1;
	st.param.f64 	[param1], 0d4026000000000000;
	.param .b64 retval0;
	call.uni (retval0), 
	__internal_accurate_pow, 
	(
	param0, 
	param1
	);
	ld.param.f64 	%fd652, [retval0];
	} // callseq 130
	neg.f64 	%fd654, %fd652;
	selp.f64 	%fd655, %fd654, %fd652, %p35;
	selp.f64 	%fd656, %fd77, %fd655, %p153;
	selp.f64 	%fd657, %fd656, %fd78, %p150;
	add.rn.f64 	%fd658, %fd208, %fd612;
	selp.f64 	%fd659, %fd658, %fd657, %p151;
	selp.f64 	%fd660, %fd659, %fd656, %p119;
	add.f64 	%fd661, %fd660, %fd660;
	div.rn.f64 	%fd662, %fd661, 0d418308A800000000;
	selp.f64 	%fd663, 0d3E6AE64567F544E4, %fd662, %p149;
	mul.f64 	%fd664, %fd663, %fd17;
	ld.shared.f32 	%f97, [%r350+1056];
	ld.shared.f32 	%f98, [%r350+1104];
	add.f32 	%f99, %f97, %f98;
	cvt.f64.f32 	%fd665, %f99;
	{ // callseq 131, 0
	.param .b64 param0;
	st.param.f64 	[param0], %fd14;
	.param .b64 param1;
	st.param.f64 	[param1], 0d4028000000000000;
	.param .b64 retval0;
	call.uni (retval0), 
	__internal_accurate_pow, 
	(
	param0, 
	param1
	);
	ld.param.f64 	%fd666, [retval0];
	} // callseq 131
	neg.f64 	%fd668, %fd666;
	selp.f64 	%fd669, %fd668, %fd666, %p36;
	selp.f64 	%fd670, %fd79, %fd669, %p153;
	selp.f64 	%fd671, %fd670, %fd80, %p150;
	add.rn.f64 	%fd672, %fd208, %fd600;
	selp.f64 	%fd673, %fd672, %fd671, %p151;
	selp.f64 	%fd674, %fd673, %fd670, %p118;
	add.f64 	%fd675, %fd674, %fd674;
	div.rn.f64 	%fd676, %fd675, 0d41BC8CFC00000000;
	selp.f64 	%fd677, 0d3E31EED8EFF8D898, %fd676, %p149;
	mul.f64 	%fd678, %fd677, %fd20;
	mul.f64 	%fd679, %fd678, %fd665;
	fma.rn.f64 	%fd680, %fd664, %fd665, %fd679;
	add.f64 	%fd681, %fd651, %fd680;
	cvt.f64.f32 	%fd682, %f92;
	add.f64 	%fd683, %fd681, %fd682;
	cvt.rn.f32.f64 	%f100, %fd683;
	add.f32 	%f101, %f121, %f121;
	ld.global.f32 	%f102, [%rd32];
	sub.f32 	%f103, %f101, %f102;
	cvta.to.global.u64 	%rd33, %rd40;
	add.s64 	%rd34, %rd33, %rd30;
	ld.global.nc.f32 	%f104, [%rd34];
	fma.rn.f32 	%f105, %f104, %f100, %f103;
	st.global.f32 	[%rd32], %f105;
	mul.lo.s32 	%r351, %r57, %r357;
	add.s32 	%r364, %r364, %r351;
	add.s32 	%r363, %r363, %r351;
	add.s32 	%r362, %r362, %r351;
	add.s32 	%r361, %r361, %r351;
	add.s32 	%r360, %r360, 1;
	setp.ne.s32 	%p166, %r360, -12;
	mov.f32 	%f126, %f16;
	@%p166 bra 	$L__BB5_3;
$L__BB5_8:
	// begin inline asm
	mov.u64 	%rd35, %clock64;
	// end inline asm
	sub.s64 	%rd36, %rd35, %rd6;
	cvt.rn.f32.s64 	%f106, %rd36;
	cvt.f64.f32 	%fd684, %f106;
	mul.f64 	%fd685, %fd684, 0d408F400000000000;
	div.rn.f64 	%fd686, %fd685, 0d412E848000000000;
	cvt.rn.f32.f64 	%f107, %fd686;
	mov.u32 	%r352, %ntid.x;
	mov.u32 	%r353, %ctaid.x;
	mov.u32 	%r354, %tid.x;
	mad.lo.s32 	%r355, %r352, %r353, %r354;
	mul.wide.s32 	%rd37, %r355, 4;
	mov.u64 	%rd38, LaxWendroff_time;
	add.s64 	%rd39, %rd38, %rd37;
	st.global.f32 	[%rd39], %f107;
	ret;

}
	// .globl	_Z24FractionalStep_3D_SolverifififfPfS_S_
.visible .entry _Z24FractionalStep_3D_SolverifififfPfS_S_(
	.param .u32 _Z24FractionalStep_3D_SolverifififfPfS_S__param_0,
	.param .f32 _Z24FractionalStep_3D_SolverifififfPfS_S__param_1,
	.param .u32 _Z24FractionalStep_3D_SolverifififfPfS_S__param_2,
	.param .f32 _Z24FractionalStep_3D_SolverifififfPfS_S__param_3,
	.param .u32 _Z24FractionalStep_3D_SolverifififfPfS_S__param_4,
	.param .f32 _Z24FractionalStep_3D_SolverifififfPfS_S__param_5,
	.param .f32 _Z24FractionalStep_3D_SolverifififfPfS_S__param_6,
	.param .u64 .ptr .align 1 _Z24FractionalStep_3D_SolverifififfPfS_S__param_7,
	.param .u64 .ptr .align 1 _Z24FractionalStep_3D_SolverifififfPfS_S__param_8,
	.param .u64 .ptr .align 1 _Z24FractionalStep_3D_SolverifififfPfS_S__param_9
)
{
	.reg .pred 	%p<129>;
	.reg .b32 	%r<274>;
	.reg .b32 	%f<131>;
	.reg .b64 	%rd<42>;
	.reg .b64 	%fd<607>;
	// demoted variable
	.shared .align 4 .b8 _ZZ24FractionalStep_3D_SolverifififfPfS_S_E6s_data[7744];
	ld.param.u32 	%r52, [_Z24FractionalStep_3D_SolverifififfPfS_S__param_0];
	ld.param.u32 	%r55, [_Z24FractionalStep_3D_SolverifififfPfS_S__param_2];
	// begin inline asm
	mov.u64 	%rd6, %clock64;
	// end inline asm
	mov.u32 	%r56, %ntid.x;
	mov.u32 	%r57, %ctaid.x;
	mov.u32 	%r58, %tid.x;
	mad.lo.s32 	%r1, %r56, %r57, %r58;
	mov.u32 	%r59, %ntid.y;
	mov.u32 	%r60, %ctaid.y;
	mov.u32 	%r61, %tid.y;
	mad.lo.s32 	%r62, %r59, %r60, %r61;
	add.s32 	%r63, %r52, -12;
	setp.ge.s32 	%p31, %r1, %r63;
	add.s32 	%r64, %r55, -12;
	setp.ge.s32 	%p32, %r62, %r64;
	or.pred  	%p33, %p31, %p32;
	@%p33 bra 	$L__BB6_8;
	ld.param.u32 	%r267, [_Z24FractionalStep_3D_SolverifififfPfS_S__param_4];
	setp.lt.s32 	%p34, %r267, 13;
	@%p34 bra 	$L__BB6_8;
	ld.param.u64 	%rd40, [_Z24FractionalStep_3D_SolverifififfPfS_S__param_8];
	ld.param.f32 	%f117, [_Z24FractionalStep_3D_SolverifififfPfS_S__param_6];
	ld.param.f32 	%f115, [_Z24FractionalStep_3D_SolverifififfPfS_S__param_5];
	ld.param.u32 	%r268, [_Z24FractionalStep_3D_SolverifififfPfS_S__param_4];
	ld.param.f32 	%f113, [_Z24FractionalStep_3D_SolverifififfPfS_S__param_3];
	ld.param.f32 	%f111, [_Z24FractionalStep_3D_SolverifififfPfS_S__param_1];
	add.s32 	%r65, %r1, 6;
	add.s32 	%r66, %r62, 6;
	mad.lo.s32 	%r67, %r66, %r52, %r65;
	cvta.to.global.u64 	%rd2, %rd40;
	mul.wide.s32 	%rd7, %r67, 4;
	add.s64 	%rd8, %rd2, %rd7;
	mul.lo.s32 	%r3, %r55, %r52;
	mul.wide.s32 	%rd9, %r3, 4;
	add.s64 	%rd10, %rd8, %rd9;
	add.s64 	%rd11, %rd10, %rd9;
	add.s64 	%rd12, %rd11, %rd9;
	add.s64 	%rd13, %rd12, %rd9;
	add.s64 	%rd14, %rd13, %rd9;
	add.s64 	%rd15, %rd14, %rd9;
	add.s64 	%rd16, %rd15, %rd9;
	add.s64 	%rd17, %rd16, %rd9;
	add.s64 	%rd18, %rd17, %rd9;
	add.s64 	%rd19, %rd18, %rd9;
	mul.f32 	%f32, %f117, %f117;
	cvt.f64.f32 	%fd77, %f32;
	mul.f64 	%fd78, %fd77, 0d3FE0000000000000;
	mul.f64 	%fd79, %fd78, 0d3FE0000000000000;
	mul.f32 	%f33, %f111, %f111;
	cvt.f64.f32 	%fd80, %f33;
	div.rn.f64 	%fd81, %fd79, %fd80;
	cvt.rn.f32.f64 	%f34, %fd81;
	mul.f32 	%f35, %f113, %f113;
	cvt.f64.f32 	%fd82, %f35;
	div.rn.f64 	%fd83, %fd79, %fd82;
	cvt.rn.f32.f64 	%f36, %fd83;
	mul.f32 	%f37, %f115, %f115;
	cvt.f64.f32 	%fd84, %f37;
	div.rn.f64 	%fd85, %fd79, %fd84;
	cvt.rn.f32.f64 	%f38, %fd85;
	add.s64 	%rd20, %rd19, %rd9;
	ld.global.nc.f32 	%f119, [%rd20];
	ld.global.nc.f32 	%f120, [%rd19];
	ld.global.nc.f32 	%f121, [%rd18];
	ld.global.nc.f32 	%f122, [%rd17];
	ld.global.nc.f32 	%f123, [%rd16];
	ld.global.nc.f32 	%f124, [%rd15];
	ld.global.nc.f32 	%f125, [%rd14];
	ld.global.nc.f32 	%f126, [%rd13];
	ld.global.nc.f32 	%f127, [%rd12];
	ld.global.nc.f32 	%f128, [%rd11];
	ld.global.nc.f32 	%f129, [%rd10];
	ld.global.nc.f32 	%f130, [%rd8];
	mov.u32 	%r4, %tid.y;
	mov.u32 	%r68, _ZZ24FractionalStep_3D_SolverifififfPfS_S_E6s_data;
	mad.lo.s32 	%r69, %r4, 176, %r68;
	mov.u32 	%r5, %tid.x;
	shl.b32 	%r70, %r5, 2;
	add.s32 	%r6, %r69, %r70;
	mul.f32 	%f13, %f117, 0f00000000;
	add.f32 	%f39, %f111, %f13;
	add.f32 	%f40, %f113, %f13;
	mul.f32 	%f41, %f40, %f36;
	fma.rn.f32 	%f42, %f39, %f34, %f41;
	add.f32 	%f43, %f115, %f117;
	fma.rn.f32 	%f44, %f43, %f38, %f42;
	mul.f32 	%f45, %f113, %f36;
	fma.rn.f32 	%f46, %f111, %f34, %f45;
	fma.rn.f32 	%f47, %f115, %f38, %f46;
	add.f32 	%f14, %f44, %f47;
	cvt.f64.f32 	%fd86, %f115;
	{
	.reg .b32 %temp; 
	mov.b64 	{%temp, %r71}, %fd86;
	}
	mov.f64 	%fd87, 0d4000000000000000;
	{
	.reg .b32 %temp; 
	mov.b64 	{%temp, %r72}, %fd87;
	}
	and.b32  	%r73, %r72, 2146435072;
	setp.eq.s32 	%p35, %r73, 1062207488;
	abs.f64 	%fd1, %fd86;
	setp.lt.s32 	%p37, %r71, 0;
	and.pred  	%p1, %p37, %p35;
	selp.b32 	%r74, %r71, 0, %p35;
	setp.lt.s32 	%p38, %r72, 0;
	or.b32  	%r75, %r74, 2146435072;
	selp.b32 	%r76, %r75, %r74, %p38;
	mov.b32 	%r77, 0;
	mov.b64 	%fd2, {%r77, %r76};
	add.f64 	%fd88, %fd86, 0d4000000000000000;
	{
	.reg .b32 %temp; 
	mov.b64 	{%temp, %r78}, %fd88;
	}
	and.b32  	%r7, %r78, 2146435072;
	selp.b32 	%r79, 0, 2146435072, %p38;
	and.b32  	%r80, %r72, 2147483647;
	setp.ne.s32 	%p39, %r80, 1071644672;
	and.pred  	%p40, %p35, %p39;
	or.b32  	%r81, %r79, -2147483648;
	selp.b32 	%r82, %r81, %r79, %p40;
	selp.b32 	%r83, %r82, %r79, %p37;
	mov.b64 	%fd3, {%r77, %r83};
	cvt.f64.f32 	%fd89, %f117;
	{
	.reg .b32 %temp; 
	mov.b64 	{%temp, %r84}, %fd89;
	}
	abs.f64 	%fd4, %fd89;
	setp.lt.s32 	%p42, %r84, 0;
	and.pred  	%p2, %p42, %p35;
	selp.b32 	%r85, %r84, 0, %p35;
	or.b32  	%r86, %r85, 2146435072;
	selp.b32 	%r87, %r86, %r85, %p38;
	mov.b64 	%fd5, {%r77, %r87};
	add.f64 	%fd90, %fd89, 0d4000000000000000;
	{
	.reg .b32 %temp; 
	mov.b64 	{%temp, %r88}, %fd90;
	}
	and.b32  	%r8, %r88, 2146435072;
	selp.b32 	%r89, %r82, %r79, %p42;
	mov.b64 	%fd6, {%r77, %r89};
	mul.f32 	%f48, %f38, 0f40800000;
	cvt.f64.f32 	%fd7, %f48;
	cvt.f64.f32 	%fd91, %f113;
	{
	.reg .b32 %temp; 
	mov.b64 	{%temp, %r90}, %fd91;
	}
	abs.f64 	%fd8, %fd91;
	setp.lt.s32 	%p43, %r90, 0;
	and.pred  	%p3, %p43, %p35;
	selp.b32 	%r91, %r90, 0, %p35;
	or.b32  	%r92, %r91, 2146435072;
	selp.b32 	%r93, %r92, %r91, %p38;
	mov.b64 	%fd9, {%r77, %r93};
	add.f64 	%fd92, %fd91, 0d4000000000000000;
	{
	.reg .b32 %temp; 
	mov.b64 	{%temp, %r94}, %fd92;
	}
	and.b32  	%r9, %r94, 2146435072;
	selp.b32 	%r95, %r82, %r79, %p43;
	mov.b64 	%fd10, {%r77, %r95};
	cvt.f64.f32 	%fd93, %f13;
	{
	.reg .b32 %temp; 
	mov.b64 	{%temp, %r96}, %fd93;
	}
	abs.f64 	%fd11, %fd93;
	setp.lt.s32 	%p44, %r96, 0;
	and.pred  	%p4, %p44, %p35;
	selp.b32 	%r97, %r96, 0, %p35;
	or.b32  	%r98, %r97, 2146435072;
	selp.b32 	%r99, %r98, %r97, %p38;
	mov.b64 	%fd12, {%r77, %r99};
	add.f64 	%fd94, %fd93, 0d4000000000000000;
	{
	.reg .b32 %temp; 
	mov.b64 	{%temp, %r100}, %fd94;
	}
	and.b32  	%r10, %r100, 2146435072;
	selp.b32 	%r101, %r82, %r79, %p44;
	mov.b64 	%fd13, {%r77, %r101};
	add.f32 	%f49, %f36, %f36;
	cvt.f64.f32 	%fd14, %f49;
	cvt.f64.f32 	%fd95, %f111;
	{
	.reg .b32 %temp; 
	mov.b64 	{%temp, %r102}, %fd95;
	}
	abs.f64 	%fd15, %fd95;
	setp.lt.s32 	%p45, %r102, 0;
	and.pred  	%p5, %p45, %p35;
	selp.b32 	%r103, %r102, 0, %p35;
	or.b32  	%r104, %r103, 2146435072;
	selp.b32 	%r105, %r104, %r103, %p38;
	mov.b64 	%fd16, {%r77, %r105};
	add.f64 	%fd96, %fd95, 0d4000000000000000;
	{
	.reg .b32 %temp; 
	mov.b64 	{%temp, %r106}, %fd96;
	}
	and.b32  	%r11, %r106, 2146435072;
	selp.b32 	%r107, %r82, %r79, %p45;
	mov.b64 	%fd17, {%r77, %r107};
	add.f32 	%f50, %f34, %f34;
	cvt.f64.f32 	%fd18, %f50;
	mov.f64 	%fd97, 0d4010000000000000;
	{
	.reg .b32 %temp; 
	mov.b64 	{%temp, %r108}, %fd97;
	}
	and.b32  	%r109, %r108, 2146435072;
	setp.eq.s32 	%p46, %r109, 1072693248;
	and.pred  	%p6, %p37, %p46;
	selp.b32 	%r110, %r71, 0, %p46;
	setp.lt.s32 	%p48, %r108, 0;
	or.b32  	%r111, %r110, 2146435072;
	selp.b32 	%r112, %r111, %r110, %p48;
	mov.b64 	%fd19, {%r77, %r112};
	add.f64 	%fd98, %fd86, 0d4010000000000000;
	{
	.reg .b32 %temp; 
	mov.b64 	{%temp, %r113}, %fd98;
	}
	and.b32  	%r12, %r113, 2146435072;
	selp.b32 	%r114, 0, 2146435072, %p48;
	and.b32  	%r115, %r108, 2147483647;
	setp.ne.s32 	%p49, %r115, 1071644672;
	and.pred  	%p50, %p46, %p49;
	or.b32  	%r116, %r114, -2147483648;
	selp.b32 	%r117, %r116, %r114, %p50;
	selp.b32 	%r118, %r117, %r114, %p37;
	mov.b64 	%fd20, {%r77, %r118};
	add.rn.f64 	%fd21, %fd86, %fd97;
	and.pred  	%p7, %p42, %p46;
	selp.b32 	%r119, %r84, 0, %p46;
	or.b32  	%r120, %r119, 2146435072;
	selp.b32 	%r121, %r120, %r119, %p48;
	mov.b64 	%fd22, {%r77, %r121};
	add.f64 	%fd99, %fd89, 0d4010000000000000;
	{
	.reg .b32 %temp; 
	mov.b64 	{%temp, %r122}, %fd99;
	}
	and.b32  	%r13, %r122, 2146435072;
	selp.b32 	%r123, %r117, %r114, %p42;
	mov.b64 	%fd23, {%r77, %r123};
	and.pred  	%p8, %p43, %p46;
	selp.b32 	%r124, %r90, 0, %p46;
	or.b32  	%r125, %r124, 2146435072;
	selp.b32 	%r126, %r125, %r124, %p48;
	mov.b64 	%fd24, {%r77, %r126};
	add.f64 	%fd100, %fd91, 0d4010000000000000;
	{
	.reg .b32 %temp; 
	mov.b64 	{%temp, %r127}, %fd100;
	}
	and.b32  	%r14, %r127, 2146435072;
	selp.b32 	%r128, %r117, %r114, %p43;
	mov.b64 	%fd25, {%r77, %r128};
	and.pred  	%p9, %p44, %p46;
	selp.b32 	%r129, %r96, 0, %p46;
	or.b32  	%r130, %r129, 2146435072;
	selp.b32 	%r131, %r130, %r129, %p48;
	mov.b64 	%fd26, {%r77, %r131};
	add.f64 	%fd101, %fd93, 0d4010000000000000;
	{
	.reg .b32 %temp; 
	mov.b64 	{%temp, %r132}, %fd101;
	}
	and.b32  	%r15, %r132, 2146435072;
	selp.b32 	%r133, %r117, %r114, %p44;
	mov.b64 	%fd27, {%r77, %r133};
	and.pred  	%p10, %p45, %p46;
	selp.b32 	%r134, %r102, 0, %p46;
	or.b32  	%r135, %r134, 2146435072;
	selp.b32 	%r136, %r135, %r134, %p48;
	mov.b64 	%fd28, {%r77, %r136};
	add.f64 	%fd102, %fd95, 0d4010000000000000;
	{
	.reg .b32 %temp; 
	mov.b64 	{%temp, %r137}, %fd102;
	}
	and.b32  	%r16, %r137, 2146435072;
	selp.b32 	%r138, %r117, %r114, %p45;
	mov.b64 	%fd29, {%r77, %r138};
	mov.f64 	%fd103, 0d4018000000000000;
	{
	.reg .b32 %temp; 
	mov.b64 	{%temp, %r139}, %fd103;
	}
	and.b32  	%r140, %r139, 2146435072;
	setp.eq.s32 	%p52, %r140, 1073741824;
	and.pred  	%p11, %p37, %p52;
	selp.b32 	%r141, %r71, 0, %p52;
	setp.lt.s32 	%p54, %r139, 0;
	or.b32  	%r142, %r141, 2146435072;
	selp.b32 	%r143, %r142, %r141, %p54;
	mov.b64 	%fd30, {%r77, %r143};
	add.f64 	%fd104, %fd86, 0d4018000000000000;
	{
	.reg .b32 %temp; 
	mov.b64 	{%temp, %r144}, %fd104;
	}
	and.b32  	%r17, %r144, 2146435072;
	selp.b32 	%r145, 0, 2146435072, %p54;
	and.b32  	%r146, %r139, 2147483647;
	setp.ne.s32 	%p55, %r146, 1071644672;
	and.pred  	%p56, %p52, %p55;
	or.b32  	%r147, %r145, -2147483648;
	selp.b32 	%r148, %r147, %r145, %p56;
	selp.b32 	%r149, %r148, %r145, %p37;
	mov.b64 	%fd31, {%r77, %r149};
	and.pred  	%p12, %p42, %p52;
	selp.b32 	%r150, %r84, 0, %p52;
	or.b32  	%r151, %r150, 2146435072;
	selp.b32 	%r152, %r151, %r150, %p54;
	mov.b64 	%fd32, {%r77, %r152};
	add.f64 	%fd105, %fd89, 0d4018000000000000;
	{
	.reg .b32 %temp; 
	mov.b64 	{%temp, %r153}, %fd105;
	}
	and.b32  	%r18, %r153, 2146435072;
	selp.b32 	%r154, %r148, %r145, %p42;
	mov.b64 	%fd33, {%r77, %r154};
	add.rn.f64 	%fd34, %fd89, %fd103;
	and.pred  	%p13, %p43, %p52;
	selp.b32 	%r155, %r90, 0, %p52;
	or.b32  	%r156, %r155, 2146435072;
	selp.b32 	%r157, %r156, %r155, %p54;
	mov.b64 	%fd35, {%r77, %r157};
	add.f64 	%fd106, %fd91, 0d4018000000000000;
	{
	.reg .b32 %temp; 
	mov.b64 	{%temp, %r158}, %fd106;
	}
	and.b32  	%r19, %r158, 2146435072;
	selp.b32 	%r159, %r148, %r145, %p43;
	mov.b64 	%fd36, {%r77, %r159};
	add.rn.f64 	%fd37, %fd91, %fd103;
	and.pred  	%p14, %p44, %p52;
	selp.b32 	%r160, %r96, 0, %p52;
	or.b32  	%r161, %r160, 2146435072;
	selp.b32 	%r162, %r161, %r160, %p54;
	mov.b64 	%fd38, {%r77, %r162};
	add.f64 	%fd107, %fd93, 0d4018000000000000;
	{
	.reg .b32 %temp; 
	mov.b64 	{%temp, %r163}, %fd107;
	}
	and.b32  	%r20, %r163, 2146435072;
	selp.b32 	%r164, %r148, %r145, %p44;
	mov.b64 	%fd39, {%r77, %r164};
	and.pred  	%p15, %p45, %p52;
	selp.b32 	%r165, %r102, 0, %p52;
	or.b32  	%r166, %r165, 2146435072;
	selp.b32 	%r167, %r166, %r165, %p54;
	mov.b64 	%fd40, {%r77, %r167};
	add.f64 	%fd108, %fd95, 0d4018000000000000;
	{
	.reg .b32 %temp; 
	mov.b64 	{%temp, %r168}, %fd108;
	}
	and.b32  	%r21, %r168, 2146435072;
	selp.b32 	%r169, %r148, %r145, %p45;
	mov.b64 	%fd41, {%r77, %r169};
	add.rn.f64 	%fd42, %fd95, %fd103;
	mov.f64 	%fd109, 0d4020000000000000;
	{
	.reg .b32 %temp; 
	mov.b64 	{%temp, %r170}, %fd109;
	}
	and.b32  	%r171, %r170, 2146435072;
	setp.eq.s32 	%p58, %r171, 1071644672;
	and.pred  	%p16, %p37, %p58;
	selp.b32 	%r172, %r71, 0, %p58;
	setp.lt.s32 	%p60, %r170, 0;
	or.b32  	%r173, %r172, 2146435072;
	selp.b32 	%r174, %r173, %r172, %p60;
	mov.b64 	%fd43, {%r77, %r174};
	add.f64 	%fd110, %fd86, 0d4020000000000000;
	{
	.reg .b32 %temp; 
	mov.b64 	{%temp, %r175}, %fd110;
	}
	and.b32  	%r22, %r175, 2146435072;
	selp.b32 	%r176, 0, 2146435072, %p60;
	and.b32  	%r177, %r170, 2147483647;
	setp.ne.s32 	%p61, %r177, 1071644672;
	and.pred  	%p62, %p58, %p61;
	or.b32  	%r178, %r176, -2147483648;
	selp.b32 	%r179, %r178, %r176, %p62;
	selp.b32 	%r180, %r179, %r176, %p37;
	mov.b64 	%fd44, {%r77, %r180};
	add.rn.f64 	%fd45, %fd86, %fd109;
	and.pred  	%p17, %p42, %p58;
	selp.b32 	%r181, %r84, 0, %p58;
	or.b32  	%r182, %r181, 2146435072;
	selp.b32 	%r183, %r182, %r181, %p60;
	mov.b64 	%fd46, {%r77, %r183};
	add.f64 	%fd111, %fd89, 0d4020000000000000;
	{
	.reg .b32 %temp; 
	mov.b64 	{%temp, %r184}, %fd111;
	}
	and.b32  	%r23, %r184, 2146435072;
	selp.b32 	%r185, %r179, %r176, %p42;
	mov.b64 	%fd47, {%r77, %r185};
	add.rn.f64 	%fd48, %fd89, %fd109;
	and.pred  	%p18, %p43, %p58;
	selp.b32 	%r186, %r90, 0, %p58;
	or.b32  	%r187, %r186, 2146435072;
	selp.b32 	%r188, %r187, %r186, %p60;
	mov.b64 	%fd49, {%r77, %r188};
	add.f64 	%fd112, %fd91, 0d4020000000000000;
	{
	.reg .b32 %temp; 
	mov.b64 	{%temp, %r189}, %fd112;
	}
	and.b32  	%r24, %r189, 2146435072;
	selp.b32 	%r190, %r179, %r176, %p43;
	mov.b64 	%fd50, {%r77, %r190};
	add.rn.f64 	%fd51, %fd91, %fd109;
	and.pred  	%p19, %p44, %p58;
	selp.b32 	%r191, %r96, 0, %p58;
	or.b32  	%r192, %r191, 2146435072;
	selp.b32 	%r193, %r192, %r191, %p60;
	mov.b64 	%fd52, {%r77, %r193};
	add.f64 	%fd113, %fd93, 0d4020000000000000;
	{
	.reg .b32 %temp; 
	mov.b64 	{%temp, %r194}, %fd113;
	}
	and.b32  	%r25, %r194, 2146435072;
	selp.b32 	%r195, %r179, %r176, %p44;
	mov.b64 	%fd53, {%r77, %r195};
	and.pred  	%p20, %p45, %p58;
	selp.b32 	%r196, %r102, 0, %p58;
	or.b32  	%r197, %r196, 2146435072;
	selp.b32 	%r198, %r197, %r196, %p60;
	mov.b64 	%fd54, {%r77, %r198};
	add.f64 	%fd114, %fd95, 0d4020000000000000;
	{
	.reg .b32 %temp; 
	mov.b64 	{%temp, %r199}, %fd114;
	}
	and.b32  	%r26, %r199, 2146435072;
	selp.b32 	%r200, %r179, %r176, %p45;
	mov.b64 	%fd55, {%r77, %r200};
	mov.f64 	%fd115, 0d4024000000000000;
	{
	.reg .b32 %temp; 
	mov.b64 	{%temp, %r201}, %fd115;
	}
	and.b32  	%r202, %r201, 2146435072;
	setp.eq.s32 	%p64, %r202, 1074790400;
	and.pred  	%p21, %p37, %p64;
	selp.b32 	%r203, %r71, 0, %p64;
	setp.lt.s32 	%p66, %r201, 0;
	or.b32  	%r204, %r203, 2146435072;
	selp.b32 	%r205, %r204, %r203, %p66;
	mov.b64 	%fd56, {%r77, %r205};
	add.f64 	%fd116, %fd86, 0d4024000000000000;
	{
	.reg .b32 %temp; 
	mov.b64 	{%temp, %r206}, %fd116;
	}
	and.b32  	%r27, %r206, 2146435072;
	selp.b32 	%r207, 0, 2146435072, %p66;
	and.b32  	%r208, %r201, 2147483647;
	setp.ne.s32 	%p67, %r208, 1071644672;
	and.pred  	%p68, %p64, %p67;
	or.b32  	%r209, %r207, -2147483648;
	selp.b32 	%r210, %r209, %r207, %p68;
	selp.b32 	%r211, %r210, %r207, %p37;
	mov.b64 	%fd57, {%r77, %r211};
	and.pred  	%p22, %p42, %p64;
	selp.b32 	%r212, %r84, 0, %p64;
	or.b32  	%r213, %r212, 2146435072;
	selp.b32 	%r214, %r213, %r212, %p66;
	mov.b64 	%fd58, {%r77, %r214};
	add.f64 	%fd117, %fd89, 0d4024000000000000;
	{
	.reg .b32 %temp; 
	mov.b64 	{%temp, %r215}, %fd117;
	}
	and.b32  	%r28, %r215, 2146435072;
	selp.b32 	%r216, %r210, %r207, %p42;
	mov.b64 	%fd59, {%r77, %r216};
	and.pred  	%p23, %p43, %p64;
	selp.b32 	%r217, %r90, 0, %p64;
	or.b32  	%r218, %r217, 2146435072;
	selp.b32 	%r219, %r218, %r217, %p66;
	mov.b64 	%fd60, {%r77, %r219};
	add.f64 	%fd118, %fd91, 0d4024000000000000;
	{
	.reg .b32 %temp; 
	mov.b64 	{%temp, %r220}, %fd118;
	}
	and.b32  	%r29, %r220, 2146435072;
	selp.b32 	%r221, %r210, %r207, %p43;
	mov.b64 	%fd61, {%r77, %r221};
	and.pred  	%p24, %p44, %p64;
	selp.b32 	%r222, %r96, 0, %p64;
	or.b32  	%r223, %r222, 2146435072;
	selp.b32 	%r224, %r223, %r222, %p66;
	mov.b64 	%fd62, {%r77, %r224};
	add.f64 	%fd119, %fd93, 0d4024000000000000;
	{
	.reg .b32 %temp; 
	mov.b64 	{%temp, %r225}, %fd119;
	}
	and.b32  	%r30, %r225, 2146435072;
	selp.b32 	%r226, %r210, %r207, %p44;
	mov.b64 	%fd63, {%r77, %r226};
	and.pred  	%p25, %p45, %p64;
	selp.b32 	%r227, %r102, 0, %p64;
	or.b32  	%r228, %r227, 2146435072;
	selp.b32 	%r229, %r228, %r227, %p66;
	mov.b64 	%fd64, {%r77, %r229};
	add.f64 	%fd120, %fd95, 0d4024000000000000;
	{
	.reg .b32 %temp; 
	mov.b64 	{%temp, %r230}, %fd120;
	}
	and.b32  	%r31, %r230, 2146435072;
	selp.b32 	%r231, %r210, %r207, %p45;
	mov.b64 	%fd65, {%r77, %r231};
	mov.f64 	%fd121, 0d4028000000000000;
	{
	.reg .b32 %temp; 
	mov.b64 	{%temp, %r232}, %fd121;
	}
	and.b32  	%r233, %r232, 2146435072;
	setp.eq.s32 	%p70, %r233, 1073741824;
	and.pred  	%p26, %p37, %p70;
	selp.b32 	%r234, %r71, 0, %p70;
	setp.lt.s32 	%p72, %r232, 0;
	or.b32  	%r235, %r234, 2146435072;
	selp.b32 	%r236, %r235, %r234, %p72;
	mov.b64 	%fd66, {%r77, %r236};
	add.f64 	%fd122, %fd86, 0d4028000000000000;
	{
	.reg .b32 %temp; 
	mov.b64 	{%temp, %r237}, %fd122;
	}
	and.b32  	%r32, %r237, 2146435072;
	selp.b32 	%r238, 0, 2146435072, %p72;
	and.b32  	%r239, %r232, 2147483647;
	setp.ne.s32 	%p73, %r239, 1071644672;
	and.pred  	%p74, %p70, %p73;
	or.b32  	%r240, %r238, -2147483648;
	selp.b32 	%r241, %r240, %r238, %p74;
	selp.b32 	%r242, %r241, %r238, %p37;
	mov.b64 	%fd67, {%r77, %r242};
	and.pred  	%p27, %p42, %p70;
	selp.b32 	%r243, %r84, 0, %p70;
	or.b32  	%r244, %r243, 2146435072;
	selp.b32 	%r245, %r244, %r243, %p72;
	mov.b64 	%fd68, {%r77, %r245};
	add.f64 	%fd123, %fd89, 0d4028000000000000;
	{
	.reg .b32 %temp; 
	mov.b64 	{%temp, %r246}, %fd123;
	}
	and.b32  	%r33, %r246, 2146435072;
	selp.b32 	%r247, %r241, %r238, %p42;
	mov.b64 	%fd69, {%r77, %r247};
	and.pred  	%p28, %p43, %p70;
	selp.b32 	%r248, %r90, 0, %p70;
	or.b32  	%r249, %r248, 2146435072;
	selp.b32 	%r250, %r249, %r248, %p72;
	mov.b64 	%fd70, {%r77, %r250};
	add.f64 	%fd124, %fd91, 0d4028000000000000;
	{
	.reg .b32 %temp; 
	mov.b64 	{%temp, %r251}, %fd124;
	}
	and.b32  	%r34, %r251, 2146435072;
	selp.b32 	%r252, %r241, %r238, %p43;
	mov.b64 	%fd71, {%r77, %r252};
	add.rn.f64 	%fd72, %fd91, %fd121;
	and.pred  	%p29, %p44, %p70;
	selp.b32 	%r253, %r96, 0, %p70;
	or.b32  	%r254, %r253, 2146435072;
	selp.b32 	%r255, %r254, %r253, %p72;
	mov.b64 	%fd73, {%r77, %r255};
	add.f64 	%fd125, %fd93, 0d4028000000000000;
	{
	.reg .b32 %temp; 
	mov.b64 	{%temp, %r256}, %fd125;
	}
	and.b32  	%r35, %r256, 2146435072;
	selp.b32 	%r257, %r241, %r238, %p44;
	mov.b64 	%fd74, {%r77, %r257};
	and.pred  	%p30, %p45, %p70;
	selp.b32 	%r258, %r102, 0, %p70;
	or.b32  	%r259, %r258, 2146435072;
	selp.b32 	%r260, %r259, %r258, %p72;
	mov.b64 	%fd75, {%r77, %r260};
	add.f64 	%fd126, %fd95, 0d4028000000000000;
	{
	.reg .b32 %temp; 
	mov.b64 	{%temp, %r261}, %fd126;
	}
	and.b32  	%r36, %r261, 2146435072;
	selp.b32 	%r262, %r241, %r238, %p45;
	mov.b64 	%fd76, {%r77, %r262};
	mad.lo.s32 	%r263, %r55, 12, %r66;
	mad.lo.s32 	%r273, %r52, %r263, %r65;
	mad.lo.s32 	%r264, %r55, 6, %r62;
	add.s32 	%r265, %r264, 6;
	mad.lo.s32 	%r272, %r52, %r265, %r65;
	add.s32 	%r266, %r264, 38;
	mad.lo.s32 	%r271, %r52, %r266, %r65;
	mad.lo.s32 	%r270, %r52, %r264, %r65;
	neg.s32 	%r269, %r268;
$L__BB6_3:
	mov.f32 	%f17, %f129;
	mov.f32 	%f129, %f128;
	mov.f32 	%f128, %f127;
	mov.f32 	%f127, %f126;
	mov.f32 	%f126, %f125;
	mov.f32 	%f125, %f124;
	mov.f32 	%f124, %f123;
	mov.f32 	%f123, %f122;
	mov.f32 	%f122, %f121;
	mov.f32 	%f121, %f120;
	mov.f32 	%f120, %f119;
	setp.gt.u32 	%p76, %r4, 5;
	mul.wide.s32 	%rd21, %r273, 4;
	add.s64 	%rd22, %rd2, %rd21;
	ld.global.nc.f32 	%f119, [%rd22];
	bar.sync 	0;
	@%p76 bra 	$L__BB6_5;
	mul.wide.s32 	%rd23, %r270, 4;
	add.s64 	%rd24, %rd2, %rd23;
	ld.global.nc.f32 	%f51, [%rd24];
	st.shared.f32 	[%r6+24], %f51;
	mul.wide.s32 	%rd25, %r271, 4;
	add.s64 	%rd26, %rd2, %rd25;
	ld.global.nc.f32 	%f52, [%rd26];
	st.shared.f32 	[%r6+6712], %f52;
$L__BB6_5:
	setp.gt.u32 	%p77, %r5, 5;
	@%p77 bra 	$L__BB6_7;
	mul.wide.s32 	%rd27, %r272, 4;
	add.s64 	%rd28, %rd2, %rd27;
	ld.global.nc.f32 	%f53, [%rd28+-24];
	st.shared.f32 	[%r6+1056], %f53;
	ld.global.nc.f32 	%f54, [%rd28+128];
	st.shared.f32 	[%r6+1208], %f54;
$L__BB6_7:
	ld.param.u64 	%rd41, [_Z24FractionalStep_3D_SolverifififfPfS_S__param_9];
	ld.param.u64 	%rd39, [_Z24FractionalStep_3D_SolverifififfPfS_S__param_7];
	ld.param.f32 	%f118, [_Z24FractionalStep_3D_SolverifififfPfS_S__param_6];
	ld.param.f32 	%f116, [_Z24FractionalStep_3D_SolverifififfPfS_S__param_5];
	ld.param.f32 	%f114, [_Z24FractionalStep_3D_SolverifififfPfS_S__param_3];
	ld.param.f32 	%f112, [_Z24FractionalStep_3D_SolverifififfPfS_S__param_1];
	mul.wide.s32 	%rd29, %r272, 4;
	cvta.to.global.u64 	%rd30, %rd41;
	add.s64 	%rd31, %rd30, %rd29;
	setp.eq.s32 	%p78, %r36, 2146435072;
	setp.eq.s32 	%p79, %r35, 2146435072;
	setp.eq.s32 	%p80, %r34, 2146435072;
	setp.eq.s32 	%p81, %r33, 2146435072;
	setp.eq.s32 	%p82, %r32, 2146435072;
	setp.eq.s32 	%p83, %r31, 2146435072;
	setp.eq.s32 	%p84, %r30, 2146435072;
	setp.eq.s32 	%p85, %r29, 2146435072;
	setp.eq.s32 	%p86, %r28, 2146435072;
	setp.eq.s32 	%p87, %r27, 2146435072;
	setp.eq.s32 	%p88, %r26, 2146435072;
	setp.eq.s32 	%p89, %r25, 2146435072;
	setp.eq.s32 	%p90, %r24, 2146435072;
	setp.eq.s32 	%p91, %r23, 2146435072;
	setp.eq.s32 	%p92, %r22, 2146435072;
	setp.eq.s32 	%p93, %r21, 2146435072;
	setp.eq.s32 	%p94, %r20, 2146435072;
	setp.eq.s32 	%p95, %r19, 2146435072;
	setp.eq.s32 	%p96, %r18, 2146435072;
	setp.eq.s32 	%p97, %r17, 2146435072;
	setp.eq.s32 	%p98, %r16, 2146435072;
	setp.eq.s32 	%p99, %r15, 2146435072;
	setp.eq.s32 	%p100, %r14, 2146435072;
	setp.eq.s32 	%p101, %r13, 2146435072;
	setp.eq.s32 	%p102, %r12, 2146435072;
	setp.eq.f32 	%p103, %f112, 0f3F800000;
	setp.neu.f64 	%p104, %fd15, 0d7FF0000000000000;
	setp.nan.f32 	%p105, %f112, %f112;
	setp.eq.s32 	%p106, %r11, 2146435072;
	setp.eq.f32 	%p107, %f112, 0f00000000;
	setp.eq.f32 	%p108, %f13, 0f3F800000;
	setp.neu.f64 	%p109, %fd11, 0d7FF0000000000000;
	setp.nan.f32 	%p110, %f13, %f13;
	setp.eq.s32 	%p111, %r10, 2146435072;
	setp.eq.f32 	%p112, %f13, 0f00000000;
	setp.eq.f32 	%p113, %f114, 0f3F800000;
	setp.neu.f64 	%p114, %fd8, 0d7FF0000000000000;
	setp.nan.f32 	%p115, %f114, %f114;
	setp.eq.s32 	%p116, %r9, 2146435072;
	setp.eq.f32 	%p117, %f114, 0f00000000;
	setp.eq.f32 	%p118, %f118, 0f3F800000;
	setp.neu.f64 	%p119, %fd4, 0d7FF0000000000000;
	setp.nan.f32 	%p120, %f118, %f118;
	setp.eq.s32 	%p121, %r8, 2146435072;
	setp.eq.f32 	%p122, %f118, 0f00000000;
	setp.eq.f32 	%p123, %f116, 0f3F800000;
	setp.neu.f64 	%p124, %fd1, 0d7FF0000000000000;
	setp.nan.f32 	%p125, %f116, %f116;
	setp.eq.s32 	%p126, %r7, 2146435072;
	setp.eq.f32 	%p127, %f116, 0f00000000;
	st.shared.f32 	[%r6+1080], %f125;
	bar.sync 	0;
	mul.f32 	%f55, %f14, %f125;
	{ // callseq 132, 0
	.param .b64 param0;
	st.param.f64 	[param0], %fd1;
	.param .b64 param1;
	st.param.f64 	[param1], 0d4000000000000000;
	.param .b64 retval0;
	call.uni (retval0), 
	__internal_accurate_pow, 
	(
	param0, 
	param1
	);
	ld.param.f64 	%fd127, [retval0];
	} // callseq 132
	neg.f64 	%fd129, %fd127;
	selp.f64 	%fd130, %fd129, %fd127, %p1;
	selp.f64 	%fd131, %fd2, %fd130, %p127;
	selp.f64 	%fd132, %fd131, %fd3, %p124;
	cvt.f64.f32 	%fd133, %f116;
	mov.f64 	%fd134, 0d4000000000000000;
	add.rn.f64 	%fd135, %fd133, %fd134;
	selp.f64 	%fd136, %fd135, %fd132, %p125;
	selp.f64 	%fd137, %fd136, %fd131, %p126;
	add.f64 	%fd138, %fd137, %fd137;
	mul.f64 	%fd139, %fd138, 0d3FE0000000000000;
	selp.f64 	%fd140, 0d3FF0000000000000, %fd139, %p123;
	{ // callseq 133, 0
	.param .b64 param0;
	st.param.f64 	[param0], %fd4;
	.param .b64 param1;
	st.param.f64 	[param1], 0d4000000000000000;
	.param .b64 retval0;
	call.uni (retval0), 
	__internal_accurate_pow, 
	(
	param0, 
	param1
	);
	ld.param.f64 	%fd141, [retval0];
	} // callseq 133
	neg.f64 	%fd143, %fd141;
	selp.f64 	%fd144, %fd143, %fd141, %p2;
	selp.f64 	%fd145, %fd5, %fd144, %p122;
	selp.f64 	%fd146, %fd145, %fd6, %p119;
	cvt.f64.f32 	%fd147, %f118;
	add.rn.f64 	%fd148, %fd147, %fd134;
	selp.f64 	%fd149, %fd148, %fd146, %p120;
	selp.f64 	%fd150, %fd149, %fd145, %p121;
	add.f64 	%fd151, %fd150, %fd150;
	mul.f64 	%fd152, %fd151, 0d3FE0000000000000;
	selp.f64 	%fd153, 0d3FF0000000000000, %fd152, %p118;
	add.f64 	%fd154, %fd140, %fd153;
	mul.f64 	%fd155, %fd154, %fd7;
	add.f32 	%f56, %f124, %f126;
	cvt.f64.f32 	%fd156, %f56;
	{ // callseq 134, 0
	.param .b64 param0;
	st.param.f64 	[param0], %fd8;
	.param .b64 param1;
	st.param.f64 	[param1], 0d4000000000000000;
	.param .b64 retval0;
	call.uni (retval0), 
	__internal_accurate_pow, 
	(
	param0, 
	param1
	);
	ld.param.f64 	%fd157, [retval0];
	} // callseq 134
	neg.f64 	%fd159, %fd157;
	selp.f64 	%fd160, %fd159, %fd157, %p3;
	selp.f64 	%fd161, %fd9, %fd160, %p117;
	selp.f64 	%fd162, %fd161, %fd10, %p114;
	cvt.f64.f32 	%fd163, %f114;
	add.rn.f64 	%fd164, %fd163, %fd134;
	selp.f64 	%fd165, %fd164, %fd162, %p115;
	selp.f64 	%fd166, %fd165, %fd161, %p116;
	add.f64 	%fd167, %fd166, %fd166;
	mul.f64 	%fd168, %fd167, 0d3FE0000000000000;
	selp.f64 	%fd169, 0d3FF0000000000000, %fd168, %p113;
	{ // callseq 135, 0
	.param .b64 param0;
	st.param.f64 	[param0], %fd11;
	.param .b64 param1;
	st.param.f64 	[param1], 0d4000000000000000;
	.param .b64 retval0;
	call.uni (retval0), 
	__internal_accurate_pow, 
	(
	param0, 
	param1
	);
	ld.param.f64 	%fd170, [retval0];
	} // callseq 135
	neg.f64 	%fd172, %fd170;
	selp.f64 	%fd173, %fd172, %fd170, %p4;
	selp.f64 	%fd174, %fd12, %fd173, %p112;
	selp.f64 	%fd175, %fd174, %fd13, %p109;
	cvt.f64.f32 	%fd176, %f13;
	add.rn.f64 	%fd177, %fd176, %fd134;
	selp.f64 	%fd178, %fd177, %fd175, %p110;
	selp.f64 	%fd179, %fd178, %fd174, %p111;
	add.f64 	%fd180, %fd179, %fd179;
	mul.f64 	%fd181, %fd180, 0d3FE0000000000000;
	selp.f64 	%fd182, 0d3FF0000000000000, %fd181, %p108;
	add.f64 	%fd183, %fd169, %fd182;
	mul.f64 	%fd184, %fd183, %fd14;
	ld.shared.f32 	%f57, [%r6+904];
	ld.shared.f32 	%f58, [%r6+1256];
	add.f32 	%f59, %f57, %f58;
	cvt.f64.f32 	%fd185, %f59;
	mul.f64 	%fd186, %fd169, %fd14;
	mul.f64 	%fd187, %fd186, %fd185;
	fma.rn.f64 	%fd188, %fd184, %fd185, %fd187;
	fma.rn.f64 	%fd189, %fd155, %fd156, %fd188;
	{ // callseq 136, 0
	.param .b64 param0;
	st.param.f64 	[param0], %fd15;
	.param .b64 param1;
	st.param.f64 	[param1], 0d4000000000000000;
	.param .b64 retval0;
	call.uni (retval0), 
	__internal_accurate_pow, 
	(
	param0, 
	param1
	);
	ld.param.f64 	%fd190, [retval0];
	} // callseq 136
	neg.f64 	%fd192, %fd190;
	selp.f64 	%fd193, %fd192, %fd190, %p5;
	selp.f64 	%fd194, %fd16, %fd193, %p107;
	selp.f64 	%fd195, %fd194, %fd17, %p104;
	cvt.f64.f32 	%fd196, %f112;
	add.rn.f64 	%fd197, %fd196, %fd134;
	selp.f64 	%fd198, %fd197, %fd195, %p105;
	selp.f64 	%fd199, %fd198, %fd194, %p106;
	add.f64 	%fd200, %fd199, %fd199;
	mul.f64 	%fd201, %fd200, 0d3FE0000000000000;
	selp.f64 	%fd202, 0d3FF0000000000000, %fd201, %p103;
	add.f64 	%fd203, %fd182, %fd202;
	mul.f64 	%fd204, %fd203, %fd18;
	ld.shared.f32 	%f60, [%r6+1076];
	ld.shared.f32 	%f61, [%r6+1084];
	add.f32 	%f62, %f60, %f61;
	cvt.f64.f32 	%fd205, %f62;
	mul.f64 	%fd206, %fd202, %fd18;
	mul.f64 	%fd207, %fd206, %fd205;
	fma.rn.f64 	%fd208, %fd204, %fd205, %fd207;
	add.f64 	%fd209, %fd189, %fd208;
	cvt.f64.f32 	%fd210, %f55;
	add.f64 	%fd211, %fd209, %fd210;
	cvt.rn.f32.f64 	%f63, %fd211;
	{ // callseq 137, 0
	.param .b64 param0;
	st.param.f64 	[param0], %fd1;
	.param .b64 param1;
	st.param.f64 	[param1], 0d4010000000000000;
	.param .b64 retval0;
	call.uni (retval0), 
	__internal_accurate_pow, 
	(
	param0, 
	param1
	);
	ld.param.f64 	%fd212, [retval0];
	} // callseq 137
	neg.f64 	%fd214, %fd212;
	selp.f64 	%fd215, %fd214, %fd212, %p6;
	selp.f64 	%fd216, %fd19, %fd215, %p127;
	selp.f64 	%fd217, %fd216, %fd20, %p124;
	selp.f64 	%fd218, %fd21, %fd217, %p125;
	selp.f64 	%fd219, %fd218, %fd216, %p102;
	add.f64 	%fd220, %fd219, %fd219;
	div.rn.f64 	%fd221, %fd220, 0d4038000000000000;
	selp.f64 	%fd222, 0d3FB5555555555555, %fd221, %p123;
	{ // callseq 138, 0
	.param .b64 param0;
	st.param.f64 	[param0], %fd4;
	.param .b64 param1;
	st.param.f64 	[param1], 0d4010000000000000;
	.param .b64 retval0;
	call.uni (retval0), 
	__internal_accurate_pow, 
	(
	param0, 
	param1
	);
	ld.param.f64 	%fd223, [retval0];
	} // callseq 138
	neg.f64 	%fd225, %fd223;
	selp.f64 	%fd226, %fd225, %fd223, %p7;
	selp.f64 	%fd227, %fd22, %fd226, %p122;
	selp.f64 	%fd228, %fd227, %fd23, %p119;
	mov.f64 	%fd229, 0d4010000000000000;
	add.rn.f64 	%fd230, %fd147, %fd229;
	selp.f64 	%fd231, %fd230, %fd228, %p120;
	selp.f64 	%fd232, %fd231, %fd227, %p101;
	add.f64 	%fd233, %fd232, %fd232;
	div.rn.f64 	%fd234, %fd233, 0d4038000000000000;
	selp.f64 	%fd235, 0d3FB5555555555555, %fd234, %p118;
	add.f64 	%fd236, %fd222, %fd235;
	mul.f64 	%fd237, %fd236, %fd7;
	add.f32 	%f64, %f123, %f127;
	cvt.f64.f32 	%fd238, %f64;
	{ // callseq 139, 0
	.param .b64 param0;
	st.param.f64 	[param0], %fd8;
	.param .b64 param1;
	st.param.f64 	[param1], 0d4010000000000000;
	.param .b64 retval0;
	call.uni (retval0), 
	__internal_accurate_pow, 
	(
	param0, 
	param1
	);
	ld.param.f64 	%fd239, [retval0];
	} // callseq 139
	neg.f64 	%fd241, %fd239;
	selp.f64 	%fd242, %fd241, %fd239, %p8;
	selp.f64 	%fd243, %fd24, %fd242, %p117;
	selp.f64 	%fd244, %fd243, %fd25, %p114;
	add.rn.f64 	%fd245, %fd163, %fd229;
	selp.f64 	%fd246, %fd245, %fd244, %p115;
	selp.f64 	%fd247, %fd246, %fd243, %p100;
	add.f64 	%fd248, %fd247, %fd247;
	div.rn.f64 	%fd249, %fd248, 0d4038000000000000;
	selp.f64 	%fd250, 0d3FB5555555555555, %fd249, %p113;
	{ // callseq 140, 0
	.param .b64 param0;
	st.param.f64 	[param0], %fd11;
	.param .b64 param1;
	st.param.f64 	[param1], 0d4010000000000000;
	.param .b64 retval0;
	call.uni (retval0), 
	__internal_accurate_pow, 
	(
	param0, 
	param1
	);
	ld.param.f64 	%fd251, [retval0];
	} // callseq 140
	neg.f64 	%fd253, %fd251;
	selp.f64 	%fd254, %fd253, %fd251, %p9;
	selp.f64 	%fd255, %fd26, %fd254, %p112;
	selp.f64 	%fd256, %fd255, %fd27, %p109;
	add.rn.f64 	%fd257, %fd176, %fd229;
	selp.f64 	%fd258, %fd257, %fd256, %p110;
	selp.f64 	%fd259, %fd258, %fd255, %p99;
	add.f64 	%fd260, %fd259, %fd259;
	div.rn.f64 	%fd261, %fd260, 0d4038000000000000;
	selp.f64 	%fd262, 0d3FB5555555555555, %fd261, %p108;
	add.f64 	%fd263, %fd250, %fd262;
	mul.f64 	%fd264, %fd263, %fd14;
	ld.shared.f32 	%f65, [%r6+728];
	ld.shared.f32 	%f66, [%r6+1432];
	add.f32 	%f67, %f65, %f66;
	cvt.f64.f32 	%fd265, %f67;
	mul.f64 	%fd266, %fd250, %fd14;
	mul.f64 	%fd267, %fd266, %fd265;
	fma.rn.f64 	%fd268, %fd264, %fd265, %fd267;
	fma.rn.f64 	%fd269, %fd237, %fd238, %fd268;
	{ // callseq 141, 0
	.param .b64 param0;
	st.param.f64 	[param0], %fd15;
	.param .b64 param1;
	st.param.f64 	[param1], 0d4010000000000000;
	.param .b64 retval0;
	call.uni (retval0), 
	__internal_accurate_pow, 
	(
	param0, 
	param1
	);
	ld.param.f64 	%fd270, [retval0];
	} // callseq 141
	neg.f64 	%fd272, %fd270;
	selp.f64 	%fd273, %fd272, %fd270, %p10;
	selp.f64 	%fd274, %fd28, %fd273, %p107;
	selp.f64 	%fd275, %fd274, %fd29, %p104;
	add.rn.f64 	%fd276, %fd196, %fd229;
	selp.f64 	%fd277, %fd276, %fd275, %p105;
	selp.f64 	%fd278, %fd277, %fd274, %p98;
	add.f64 	%fd279, %fd278, %fd278;
	div.rn.f64 	%fd280, %fd279, 0d4038000000000000;
	selp.f64 	%fd281, 0d3FB5555555555555, %fd280, %p103;
	add.f64 	%fd282, %fd262, %fd281;
	mul.f64 	%fd283, %fd282, %fd18;
	ld.shared.f32 	%f68, [%r6+1072];
	ld.shared.f32 	%f69, [%r6+1088];
	add.f32 	%f70, %f68, %f69;
	cvt.f64.f32 	%fd284, %f70;
	mul.f64 	%fd285, %fd281, %fd18;
	mul.f64 	%fd286, %fd285, %fd284;
	fma.rn.f64 	%fd287, %fd283, %fd284, %fd286;
	add.f64 	%fd288, %fd269, %fd287;
	cvt.f64.f32 	%fd289, %f63;
	add.f64 	%fd290, %fd288, %fd289;
	cvt.rn.f32.f64 	%f71, %fd290;
	{ // callseq 142, 0
	.param .b64 param0;
	st.param.f64 	[param0], %fd1;
	.param .b64 param1;
	st.param.f64 	[param1], 0d4018000000000000;
	.param .b64 retval0;
	call.uni (retval0), 
	__internal_accurate_pow, 
	(
	param0, 
	param1
	);
	ld.param.f64 	%fd291, [retval0];
	} // callseq 142
	neg.f64 	%fd293, %fd291;
	selp.f64 	%fd294, %fd293, %fd291, %p11;
	selp.f64 	%fd295, %fd30, %fd294, %p127;
	selp.f64 	%fd296, %fd295, %fd31, %p124;
	mov.f64 	%fd297, 0d4018000000000000;
	add.rn.f64 	%fd298, %fd133, %fd297;
	selp.f64 	%fd299, %fd298, %fd296, %p125;
	selp.f64 	%fd300, %fd299, %fd295, %p97;
	add.f64 	%fd301, %fd300, %fd300;
	div.rn.f64 	%fd302, %fd301, 0d4086800000000000;
	selp.f64 	%fd303, 0d3F66C16C16C16C17, %fd302, %p123;
	{ // callseq 143, 0
	.param .b64 param0;
	st.param.f64 	[param0], %fd4;
	.param .b64 param1;
	st.param.f64 	[param1], 0d4018000000000000;
	.param .b64 retval0;
	call.uni (retval0), 
	__internal_accurate_pow, 
	(
	param0, 
	param1
	);
	ld.param.f64 	%fd304, [retval0];
	} // callseq 143
	neg.f64 	%fd306, %fd304;
	selp.f64 	%fd307, %fd306, %fd304, %p12;
	selp.f64 	%fd308, %fd32, %fd307, %p122;
	selp.f64 	%fd309, %fd308, %fd33, %p119;
	selp.f64 	%fd310, %fd34, %fd309, %p120;
	selp.f64 	%fd311, %fd310, %fd308, %p96;
	add.f64 	%fd312, %fd311, %fd311;
	div.rn.f64 	%fd313, %fd312, 0d4086800000000000;
	selp.f64 	%fd314, 0d3F66C16C16C16C17, %fd313, %p118;
	add.f64 	%fd315, %fd303, %fd314;
	mul.f64 	%fd316, %fd315, %fd7;
	add.f32 	%f72, %f122, %f128;
	cvt.f64.f32 	%fd317, %f72;
	{ // callseq 144, 0
	.param .b64 param0;
	st.param.f64 	[param0], %fd8;
	.param .b64 param1;
	st.param.f64 	[param1], 0d4018000000000000;
	.param .b64 retval0;
	call.uni (retval0), 
	__internal_accurate_pow, 
	(
	param0, 
	param1
	);
	ld.param.f64 	%fd318, [retval0];
	} // callseq 144
	neg.f64 	%fd320, %fd318;
	selp.f64 	%fd321, %fd320, %fd318, %p13;
	selp.f64 	%fd322, %fd35, %fd321, %p117;
	selp.f64 	%fd323, %fd322, %fd36, %p114;
	selp.f64 	%fd324, %fd37, %fd323, %p115;
	selp.f64 	%fd325, %fd324, %fd322, %p95;
	add.f64 	%fd326, %fd325, %fd325;
	div.rn.f64 	%fd327, %fd326, 0d4086800000000000;
	selp.f64 	%fd328, 0d3F66C16C16C16C17, %fd327, %p113;
	{ // callseq 145, 0
	.param .b64 param0;
	st.param.f64 	[param0], %fd11;
	.param .b64 param1;
	st.param.f64 	[param1], 0d4018000000000000;
	.param .b64 retval0;
	call.uni (retval0), 
	__internal_accurate_pow, 
	(
	param0, 
	param1
	);
	ld.param.f64 	%fd329, [retval0];
	} // callseq 145
	neg.f64 	%fd331, %fd329;
	selp.f64 	%fd332, %fd331, %fd329, %p14;
	selp.f64 	%fd333, %fd38, %fd332, %p112;
	selp.f64 	%fd334, %fd333, %fd39, %p109;
	add.rn.f64 	%fd335, %fd176, %fd297;
	selp.f64 	%fd336, %fd335, %fd334, %p110;
	selp.f64 	%fd337, %fd336, %fd333, %p94;
	add.f64 	%fd338, %fd337, %fd337;
	div.rn.f64 	%fd339, %fd338, 0d4086800000000000;
	selp.f64 	%fd340, 0d3F66C16C16C16C17, %fd339, %p108;
	add.f64 	%fd341, %fd328, %fd340;
	mul.f64 	%fd342, %fd341, %fd14;
	ld.shared.f32 	%f73, [%r6+552];
	ld.shared.f32 	%f74, [%r6+1608];
	add.f32 	%f75, %f73, %f74;
	cvt.f64.f32 	%fd343, %f75;
	mul.f64 	%fd344, %fd328, %fd14;
	mul.f64 	%fd345, %fd344, %fd343;
	fma.rn.f64 	%fd346, %fd342, %fd343, %fd345;
	fma.rn.f64 	%fd347, %fd316, %fd317, %fd346;
	{ // callseq 146, 0
	.param .b64 param0;
	st.param.f64 	[param0], %fd15;
	.param .b64 param1;
	st.param.f64 	[param1], 0d4018000000000000;
	.param .b64 retval0;
	call.uni (retval0), 
	__internal_accurate_pow, 
	(
	param0, 
	param1
	);
	ld.param.f64 	%fd348, [retval0];
	} // callseq 146
	neg.f64 	%fd350, %fd348;
	selp.f64 	%fd351, %fd350, %fd348, %p15;
	selp.f64 	%fd352, %fd40, %fd351, %p107;
	selp.f64 	%fd353, %fd352, %fd41, %p104;
	selp.f64 	%fd354, %fd42, %fd353, %p105;
	selp.f64 	%fd355, %fd354, %fd352, %p93;
	add.f64 	%fd356, %fd355, %fd355;
	div.rn.f64 	%fd357, %fd356, 0d4086800000000000;
	selp.f64 	%fd358, 0d3F66C16C16C16C17, %fd357, %p103;
	add.f64 	%fd359, %fd340, %fd358;
	mul.f64 	%fd360, %fd359, %fd18;
	ld.shared.f32 	%f76, [%r6+1068];
	ld.shared.f32 	%f77, [%r6+1092];
	add.f32 	%f78, %f76, %f77;
	cvt.f64.f32 	%fd361, %f78;
	mul.f64 	%fd362, %fd358, %fd18;
	mul.f64 	%fd363, %fd362, %fd361;
	fma.rn.f64 	%fd364, %fd360, %fd361, %fd363;
	add.f64 	%fd365, %fd347, %fd364;
	cvt.f64.f32 	%fd366, %f71;
	add.f64 	%fd367, %fd365, %fd366;
	cvt.rn.f32.f64 	%f79, %fd367;
	{ // callseq 147, 0
	.param .b64 param0;
	st.param.f64 	[param0], %fd1;
	.param .b64 param1;
	st.param.f64 	[param1], 0d4020000000000000;
	.param .b64 retval0;
	call.uni (retval0), 
	__internal_accurate_pow, 
	(
	param0, 
	param1
	);
	ld.param.f64 	%fd368, [retval0];
	} // callseq 147
	neg.f64 	%fd370, %fd368;
	selp.f64 	%fd371, %fd370, %fd368, %p16;
	selp.f64 	%fd372, %fd43, %fd371, %p127;
	selp.f64 	%fd373, %fd372, %fd44, %p124;
	selp.f64 	%fd374, %fd45, %fd373, %p125;
	selp.f64 	%fd375, %fd374, %fd372, %p92;
	add.f64 	%fd376, %fd375, %fd375;
	div.rn.f64 	%fd377, %fd376, 0d40E3B00000000000;
	selp.f64 	%fd378, 0d3F0A01A01A01A01A, %fd377, %p123;
	{ // callseq 148, 0
	.param .b64 param0;
	st.param.f64 	[param0], %fd4;
	.param .b64 param1;
	st.param.f64 	[param1], 0d4020000000000000;
	.param .b64 retval0;
	call.uni (retval0), 
	__internal_accurate_pow, 
	(
	param0, 
	param1
	);
	ld.param.f64 	%fd379, [retval0];
	} // callseq 148
	neg.f64 	%fd381, %fd379;
	selp.f64 	%fd382, %fd381, %fd379, %p17;
	selp.f64 	%fd383, %fd46, %fd382, %p122;
	selp.f64 	%fd384, %fd383, %fd47, %p119;
	selp.f64 	%fd385, %fd48, %fd384, %p120;
	selp.f64 	%fd386, %fd385, %fd383, %p91;
	add.f64 	%fd387, %fd386, %fd386;
	div.rn.f64 	%fd388, %fd387, 0d40E3B00000000000;
	selp.f64 	%fd389, 0d3F0A01A01A01A01A, %fd388, %p118;
	add.f64 	%fd390, %fd378, %fd389;
	mul.f64 	%fd391, %fd390, %fd7;
	add.f32 	%f80, %f121, %f129;
	cvt.f64.f32 	%fd392, %f80;
	{ // callseq 149, 0
	.param .b64 param0;
	st.param.f64 	[param0], %fd8;
	.param .b64 param1;
	st.param.f64 	[param1], 0d4020000000000000;
	.param .b64 retval0;
	call.uni (retval0), 
	__internal_accurate_pow, 
	(
	param0, 
	param1
	);
	ld.param.f64 	%fd393, [retval0];
	} // callseq 149
	neg.f64 	%fd395, %fd393;
	selp.f64 	%fd396, %fd395, %fd393, %p18;
	selp.f64 	%fd397, %fd49, %fd396, %p117;
	selp.f64 	%fd398, %fd397, %fd50, %p114;
	selp.f64 	%fd399, %fd51, %fd398, %p115;
	selp.f64 	%fd400, %fd399, %fd397, %p90;
	add.f64 	%fd401, %fd400, %fd400;
	div.rn.f64 	%fd402, %fd401, 0d40E3B00000000000;
	selp.f64 	%fd403, 0d3F0A01A01A01A01A, %fd402, %p113;
	{ // callseq 150, 0
	.param .b64 param0;
	st.param.f64 	[param0], %fd11;
	.param .b64 param1;
	st.param.f64 	[param1], 0d4020000000000000;
	.param .b64 retval0;
	call.uni (retval0), 
	__internal_accurate_pow, 
	(
	param0, 
	param1
	);
	ld.param.f64 	%fd404, [retval0];
	} // callseq 150
	neg.f64 	%fd406, %fd404;
	selp.f64 	%fd407, %fd406, %fd404, %p19;
	selp.f64 	%fd408, %fd52, %fd407, %p112;
	selp.f64 	%fd409, %fd408, %fd53, %p109;
	mov.f64 	%fd410, 0d4020000000000000;
	add.rn.f64 	%fd411, %fd176, %fd410;
	selp.f64 	%fd412, %fd411, %fd409, %p110;
	selp.f64 	%fd413, %fd412, %fd408, %p89;
	add.f64 	%fd414, %fd413, %fd413;
	div.rn.f64 	%fd415, %fd414, 0d40E3B00000000000;
	selp.f64 	%fd416, 0d3F0A01A01A01A01A, %fd415, %p108;
	add.f64 	%fd417, %fd403, %fd416;
	mul.f64 	%fd418, %fd417, %fd14;
	ld.shared.f32 	%f81, [%r6+376];
	ld.shared.f32 	%f82, [%r6+1784];
	add.f32 	%f83, %f81, %f82;
	cvt.f64.f32 	%fd419, %f83;
	mul.f64 	%fd420, %fd403, %fd14;
	mul.f64 	%fd421, %fd420, %fd419;
	fma.rn.f64 	%fd422, %fd418, %fd419, %fd421;
	fma.rn.f64 	%fd423, %fd391, %fd392, %fd422;
	{ // callseq 151, 0
	.param .b64 param0;
	st.param.f64 	[param0], %fd15;
	.param .b64 param1;
	st.param.f64 	[param1], 0d4020000000000000;
	.param .b64 retval0;
	call.uni (retval0), 
	__internal_accurate_pow, 
	(
	param0, 
	param1
	);
	ld.param.f64 	%fd424, [retval0];
	} // callseq 151
	neg.f64 	%fd426, %fd424;
	selp.f64 	%fd427, %fd426, %fd424, %p20;
	selp.f64 	%fd428, %fd54, %fd427, %p107;
	selp.f64 	%fd429, %fd428, %fd55, %p104;
	add.rn.f64 	%fd430, %fd196, %fd410;
	selp.f64 	%fd431, %fd430, %fd429, %p105;
	selp.f64 	%fd432, %fd431, %fd428, %p88;
	add.f64 	%fd433, %fd432, %fd432;
	div.rn.f64 	%fd434, %fd433, 0d40E3B00000000000;
	selp.f64 	%fd435, 0d3F0A01A01A01A01A, %fd434, %p103;
	add.f64 	%fd436, %fd416, %fd435;
	mul.f64 	%fd437, %fd436, %fd18;
	ld.shared.f32 	%f84, [%r6+1064];
	ld.shared.f32 	%f85, [%r6+1096];
	add.f32 	%f86, %f84, %f85;
	cvt.f64.f32 	%fd438, %f86;
	mul.f64 	%fd439, %fd435, %fd18;
	mul.f64 	%fd440, %fd439, %fd438;
	fma.rn.f64 	%fd441, %fd437, %fd438, %fd440;
	add.f64 	%fd442, %fd423, %fd441;
	cvt.f64.f32 	%fd443, %f79;
	add.f64 	%fd444, %fd442, %fd443;
	cvt.rn.f32.f64 	%f87, %fd444;
	{ // callseq 152, 0
	.param .b64 param0;
	st.param.f64 	[param0], %fd1;
	.param .b64 param1;
	st.param.f64 	[param1], 0d4024000000000000;
	.param .b64 retval0;
	call.uni (retval0), 
	__internal_accurate_pow, 
	(
	param0, 
	param1
	);
	ld.param.f64 	%fd445, [retval0];
	} // callseq 152
	neg.f64 	%fd447, %fd445;
	selp.f64 	%fd448, %fd447, %fd445, %p21;
	selp.f64 	%fd449, %fd56, %fd448, %p127;
	selp.f64 	%fd450, %fd449, %fd57, %p124;
	mov.f64 	%fd451, 0d4024000000000000;
	add.rn.f64 	%fd452, %fd133, %fd451;
	selp.f64 	%fd453, %fd452, %fd450, %p125;
	selp.f64 	%fd454, %fd453, %fd449, %p87;
	add.f64 	%fd455, %fd454, %fd454;
	div.rn.f64 	%fd456, %fd455, 0d414BAF8000000000;
	selp.f64 	%fd457, 0d3EA27E4FB7789F5C, %fd456, %p123;
	{ // callseq 153, 0
	.param .b64 param0;
	st.param.f64 	[param0], %fd4;
	.param .b64 param1;
	st.param.f64 	[param1], 0d4024000000000000;
	.param .b64 retval0;
	call.uni (retval0), 
	__internal_accurate_pow, 
	(
	param0, 
	param1
	);
	ld.param.f64 	%fd458, [retval0];
	} // callseq 153
	neg.f64 	%fd460, %fd458;
	selp.f64 	%fd461, %fd460, %fd458, %p22;
	selp.f64 	%fd462, %fd58, %fd461, %p122;
	selp.f64 	%fd463, %fd462, %fd59, %p119;
	add.rn.f64 	%fd464, %fd147, %fd451;
	selp.f64 	%fd465, %fd464, %fd463, %p120;
	selp.f64 	%fd466, %fd465, %fd462, %p86;
	add.f64 	%fd467, %fd466, %fd466;
	div.rn.f64 	%fd468, %fd467, 0d414BAF8000000000;
	selp.f64 	%fd469, 0d3EA27E4FB7789F5C, %fd468, %p118;
	add.f64 	%fd470, %fd457, %fd469;
	mul.f64 	%fd471, %fd470, %fd7;
	add.f32 	%f88, %f120, %f17;
	cvt.f64.f32 	%fd472, %f88;
	{ // callseq 154, 0
	.param .b64 param0;
	st.param.f64 	[param0], %fd8;
	.param .b64 param1;
	st.param.f64 	[param1], 0d4024000000000000;
	.param .b64 retval0;
	call.uni (retval0), 
	__internal_accurate_pow, 
	(
	param0, 
	param1
	);
	ld.param.f64 	%fd473, [retval0];
	} // callseq 154
	neg.f64 	%fd475, %fd473;
	selp.f64 	%fd476, %fd475, %fd473, %p23;
	selp.f64 	%fd477, %fd60, %fd476, %p117;
	selp.f64 	%fd478, %fd477, %fd61, %p114;
	add.rn.f64 	%fd479, %fd163, %fd451;
	selp.f64 	%fd480, %fd479, %fd478, %p115;
	selp.f64 	%fd481, %fd480, %fd477, %p85;
	add.f64 	%fd482, %fd481, %fd481;
	div.rn.f64 	%fd483, %fd482, 0d414BAF8000000000;
	selp.f64 	%fd484, 0d3EA27E4FB7789F5C, %fd483, %p113;
	{ // callseq 155, 0
	.param .b64 param0;
	st.param.f64 	[param0], %fd11;
	.param .b64 param1;
	st.param.f64 	[param1], 0d4024000000000000;
	.param .b64 retval0;
	call.uni (retval0), 
	__internal_accurate_pow, 
	(
	param0, 
	param1
	);
	ld.param.f64 	%fd485, [retval0];
	} // callseq 155
	neg.f64 	%fd487, %fd485;
	selp.f64 	%fd488, %fd487, %fd485, %p24;
	selp.f64 	%fd489, %fd62, %fd488, %p112;
	selp.f64 	%fd490, %fd489, %fd63, %p109;
	add.rn.f64 	%fd491, %fd176, %fd451;
	selp.f64 	%fd492, %fd491, %fd490, %p110;
	selp.f64 	%fd493, %fd492, %fd489, %p84;
	add.f64 	%fd494, %fd493, %fd493;
	div.rn.f64 	%fd495, %fd494, 0d414BAF8000000000;
	selp.f64 	%fd496, 0d3EA27E4FB7789F5C, %fd495, %p108;
	add.f64 	%fd497, %fd484, %fd496;
	mul.f64 	%fd498, %fd497, %fd14;
	ld.shared.f32 	%f89, [%r6+200];
	ld.shared.f32 	%f90, [%r6+1960];
	add.f32 	%f91, %f89, %f90;
	cvt.f64.f32 	%fd499, %f91;
	mul.f64 	%fd500, %fd484, %fd14;
	mul.f64 	%fd501, %fd500, %fd499;
	fma.rn.f64 	%fd502, %fd498, %fd499, %fd501;
	fma.rn.f64 	%fd503, %fd471, %fd472, %fd502;
	{ // callseq 156, 0
	.param .b64 param0;
	st.param.f64 	[param0], %fd15;
	.param .b64 param1;
	st.param.f64 	[param1], 0d4024000000000000;
	.param .b64 retval0;
	call.uni (retval0), 
	__internal_accurate_pow, 
	(
	param0, 
	param1
	);
	ld.param.f64 	%fd504, [retval0];
	} // callseq 156
	neg.f64 	%fd506, %fd504;
	selp.f64 	%fd507, %fd506, %fd504, %p25;
	selp.f64 	%fd508, %fd64, %fd507, %p107;
	selp.f64 	%fd509, %fd508, %fd65, %p104;
	add.rn.f64 	%fd510, %fd196, %fd451;
	selp.f64 	%fd511, %fd510, %fd509, %p105;
	selp.f64 	%fd512, %fd511, %fd508, %p83;
	add.f64 	%fd513, %fd512, %fd512;
	div.rn.f64 	%fd514, %fd513, 0d414BAF8000000000;
	selp.f64 	%fd515, 0d3EA27E4FB7789F5C, %fd514, %p103;
	add.f64 	%fd516, %fd496, %fd515;
	mul.f64 	%fd517, %fd516, %fd18;
	ld.shared.f32 	%f92, [%r6+1060];
	ld.shared.f32 	%f93, [%r6+1100];
	add.f32 	%f94, %f92, %f93;
	cvt.f64.f32 	%fd518, %f94;
	mul.f64 	%fd519, %fd515, %fd18;
	mul.f64 	%fd520, %fd519, %fd518;
	fma.rn.f64 	%fd521, %fd517, %fd518, %fd520;
	add.f64 	%fd522, %fd503, %fd521;
	cvt.f64.f32 	%fd523, %f87;
	add.f64 	%fd524, %fd522, %fd523;
	cvt.rn.f32.f64 	%f95, %fd524;
	{ // callseq 157, 0
	.param .b64 param0;
	st.param.f64 	[param0], %fd1;
	.param .b64 param1;
	st.param.f64 	[param1], 0d4028000000000000;
	.param .b64 retval0;
	call.uni (retval0), 
	__internal_accurate_pow, 
	(
	param0, 
	param1
	);
	ld.param.f64 	%fd525, [retval0];
	} // callseq 157
	neg.f64 	%fd527, %fd525;
	selp.f64 	%fd528, %fd527, %fd525, %p26;
	selp.f64 	%fd529, %fd66, %fd528, %p127;
	selp.f64 	%fd530, %fd529, %fd67, %p124;
	mov.f64 	%fd531, 0d4028000000000000;
	add.rn.f64 	%fd532, %fd133, %fd531;
	selp.f64 	%fd533, %fd532, %fd530, %p125;
	selp.f64 	%fd534, %fd533, %fd529, %p82;
	add.f64 	%fd535, %fd534, %fd534;
	div.rn.f64 	%fd536, %fd535, 0d41BC8CFC00000000;
	selp.f64 	%fd537, 0d3E31EED8EFF8D898, %fd536, %p123;
	{ // callseq 158, 0
	.param .b64 param0;
	st.param.f64 	[param0], %fd4;
	.param .b64 param1;
	st.param.f64 	[param1], 0d4028000000000000;
	.param .b64 retval0;
	call.uni (retval0), 
	__internal_accurate_pow, 
	(
	param0, 
	param1
	);
	ld.param.f64 	%fd538, [retval0];
	} // callseq 158
	neg.f64 	%fd540, %fd538;
	selp.f64 	%fd541, %fd540, %fd538, %p27;
	selp.f64 	%fd542, %fd68, %fd541, %p122;
	selp.f64 	%fd543, %fd542, %fd69, %p119;
	add.rn.f64 	%fd544, %fd147, %fd531;
	selp.f64 	%fd545, %fd544, %fd543, %p120;
	selp.f64 	%fd546, %fd545, %fd542, %p81;
	add.f64 	%fd547, %fd546, %fd546;
	div.rn.f64 	%fd548, %fd547, 0d41BC8CFC00000000;
	selp.f64 	%fd549, 0d3E31EED8EFF8D898, %fd548, %p118;
	add.f64 	%fd550, %fd537, %fd549;
	mul.f64 	%fd551, %fd550, %fd7;
	add.f32 	%f96, %f130, %f119;
	cvt.f64.f32 	%fd552, %f96;
	{ // callseq 159, 0
	.param .b64 param0;
	st.param.f64 	[param0], %fd8;
	.param .b64 param1;
	st.param.f64 	[param1], 0d4028000000000000;
	.param .b64 retval0;
	call.uni (retval0), 
	__internal_accurate_pow, 
	(
	param0, 
	param1
	);
	ld.param.f64 	%fd553, [retval0];
	} // callseq 159
	neg.f64 	%fd555, %fd553;
	selp.f64 	%fd556, %fd555, %fd553, %p28;
	selp.f64 	%fd557, %fd70, %fd556, %p117;
	selp.f64 	%fd558, %fd557, %fd71, %p114;
	selp.f64 	%fd559, %fd72, %fd558, %p115;
	selp.f64 	%fd560, %fd559, %fd557, %p80;
	add.f64 	%fd561, %fd560, %fd560;
	div.rn.f64 	%fd562, %fd561, 0d41BC8CFC00000000;
	selp.f64 	%fd563, 0d3E31EED8EFF8D898, %fd562, %p113;
	{ // callseq 160, 0
	.param .b64 param0;
	st.param.f64 	[param0], %fd11;
	.param .b64 param1;
	st.param.f64 	[param1], 0d4028000000000000;
	.param .b64 retval0;
	call.uni (retval0), 
	__internal_accurate_pow, 
	(
	param0, 
	param1
	);
	ld.param.f64 	%fd564, [retval0];
	} // callseq 160
	neg.f64 	%fd566, %fd564;
	selp.f64 	%fd567, %fd566, %fd564, %p29;
	selp.f64 	%fd568, %fd73, %fd567, %p112;
	selp.f64 	%fd569, %fd568, %fd74, %p109;
	add.rn.f64 	%fd570, %fd176, %fd531;
	selp.f64 	%fd571, %fd570, %fd569, %p110;
	selp.f64 	%fd572, %fd571, %fd568, %p79;
	add.f64 	%fd573, %fd572, %fd572;
	div.rn.f64 	%fd574, %fd573, 0d41BC8CFC00000000;
	selp.f64 	%fd575, 0d3E31EED8EFF8D898, %fd574, %p108;
	add.f64 	%fd576, %fd563, %fd575;
	mul.f64 	%fd577, %fd576, %fd14;
	ld.shared.f32 	%f97, [%r6+24];
	ld.shared.f32 	%f98, [%r6+2136];
	add.f32 	%f99, %f97, %f98;
	cvt.f64.f32 	%fd578, %f99;
	mul.f64 	%fd579, %fd563, %fd14;
	mul.f64 	%fd580, %fd579, %fd578;
	fma.rn.f64 	%fd581, %fd577, %fd578, %fd580;
	fma.rn.f64 	%fd582, %fd551, %fd552, %fd581;
	{ // callseq 161, 0
	.param .b64 param0;
	st.param.f64 	[param0], %fd15;
	.param .b64 param1;
	st.param.f64 	[param1], 0d4028000000000000;
	.param .b64 retval0;
	call.uni (retval0), 
	__internal_accurate_pow, 
	(
	param0, 
	param1
	);
	ld.param.f64 	%fd583, [retval0];
	} // callseq 161
	neg.f64 	%fd585, %fd583;
	selp.f64 	%fd586, %fd585, %fd583, %p30;
	selp.f64 	%fd587, %fd75, %fd586, %p107;
	selp.f64 	%fd588, %fd587, %fd76, %p104;
	add.rn.f64 	%fd589, %fd196, %fd531;
	selp.f64 	%fd590, %fd589, %fd588, %p105;
	selp.f64 	%fd591, %fd590, %fd587, %p78;
	add.f64 	%fd592, %fd591, %fd591;
	div.rn.f64 	%fd593, %fd592, 0d41BC8CFC00000000;
	selp.f64 	%fd594, 0d3E31EED8EFF8D898, %fd593, %p103;
	add.f64 	%fd595, %fd575, %fd594;
	mul.f64 	%fd596, %fd595, %fd18;
	ld.shared.f32 	%f100, [%r6+1056];
	ld.shared.f32 	%f101, [%r6+1104];
	add.f32 	%f102, %f100, %f101;
	cvt.f64.f32 	%fd597, %f102;
	mul.f64 	%fd598, %fd594, %fd18;
	mul.f64 	%fd599, %fd598, %fd597;
	fma.rn.f64 	%fd600, %fd596, %fd597, %fd599;
	add.f64 	%fd601, %fd582, %fd600;
	cvt.f64.f32 	%fd602, %f95;
	add.f64 	%fd603, %fd601, %fd602;
	cvt.rn.f32.f64 	%f103, %fd603;
	add.f32 	%f104, %f125, %f125;
	ld.global.f32 	%f105, [%rd31];
	sub.f32 	%f106, %f104, %f105;
	cvta.to.global.u64 	%rd32, %rd39;
	add.s64 	%rd33, %rd32, %rd29;
	ld.global.nc.f32 	%f107, [%rd33];
	fma.rn.f32 	%f108, %f107, %f103, %f106;
	st.global.f32 	[%rd31], %f108;
	add.s32 	%r273, %r273, %r3;
	add.s32 	%r272, %r272, %r3;
	add.s32 	%r271, %r271, %r3;
	add.s32 	%r270, %r270, %r3;
	add.s32 	%r269, %r269, 1;
	setp.ne.s32 	%p128, %r269, -12;
	mov.f32 	%f130, %f17;
	@%p128 bra 	$L__BB6_3;
$L__BB6_8:
	// begin inline asm
	mov.u64 	%rd34, %clock64;
	// end inline asm
	sub.s64 	%rd35, %rd34, %rd6;
	cvt.rn.f32.s64 	%f109, %rd35;
	cvt.f64.f32 	%fd604, %f109;
	mul.f64 	%fd605, %fd604, 0d408F400000000000;
	div.rn.f64 	%fd606, %fd605, 0d412E848000000000;
	cvt.rn.f32.f64 	%f110, %fd606;
	mul.wide.s32 	%rd36, %r1, 4;
	mov.u64 	%rd37, FractionalStep_time;
	add.s64 	%rd38, %rd37, %rd36;
	st.global.f32 	[%rd38], %f110;
	ret;

}
	// .globl	_Z20MacCormack_3D_SolverifififfPfS_S_
.visible .entry _Z20MacCormack_3D_SolverifififfPfS_S_(
	.param .u32 _Z20MacCormack_3D_SolverifififfPfS_S__param_0,
	.param .f32 _Z20MacCormack_3D_SolverifififfPfS_S__param_1,
	.param .u32 _Z20MacCormack_3D_SolverifififfPfS_S__param_2,
	.param .f32 _Z20MacCormack_3D_SolverifififfPfS_S__param_3,
	.param .u32 _Z20MacCormack_3D_SolverifififfPfS_S__param_4,
	.param .f32 _Z20MacCormack_3D_SolverifififfPfS_S__param_5,
	.param .f32 _Z20MacCormack_3D_SolverifififfPfS_S__param_6,
	.param .u64 .ptr .align 1 _Z20MacCormack_3D_SolverifififfPfS_S__param_7,
	.param .u64 .ptr .align 1 _Z20MacCormack_3D_SolverifififfPfS_S__param_8,
	.param .u64 .ptr .align 1 _Z20MacCormack_3D_SolverifififfPfS_S__param_9
)
{
	.reg .pred 	%p<184>;
	.reg .b32 	%r<410>;
	.reg .b32 	%f<130>;
	.reg .b64 	%rd<48>;
	.reg .b64 	%fd<809>;
	// demoted variable
	.shared .align 4 .b8 _ZZ20MacCormack_3D_SolverifififfPfS_S_E6s_data[7744];
	ld.param.u32 	%r58, [_Z20MacCormack_3D_SolverifififfPfS_S__param_0];
	ld.param.u32 	%r61, [_Z20MacCormack_3D_SolverifififfPfS_S__param_2];
	// begin inline asm
	mov.u64 	%rd5, %clock64;
	// end inline asm
	mov.u32 	%r62, %ntid.x;
	mov.u32 	%r63, %ctaid.x;
	mov.u32 	%r64, %tid.x;
	mad.lo.s32 	%r65, %r62, %r63, %r64;
	mov.u32 	%r66, %ntid.y;
	mov.u32 	%r67, %ctaid.y;
	mov.u32 	%r68, %tid.y;
	mad.lo.s32 	%r69, %r66, %r67, %r68;
	add.s32 	%r71, %r58, -12;
	setp.ge.s32 	%p43, %r65, %r71;
	add.s32 	%r72, %r61, -12;
	setp.ge.s32 	%p44, %r69, %r72;
	or.pred  	%p45, %p43, %p44;
	@%p45 bra 	$L__BB7_8;
	ld.param.u32 	%r403, [_Z20MacCormack_3D_SolverifififfPfS_S__param_4];
	setp.lt.s32 	%p46, %r403, 13;
	@%p46 bra 	$L__BB7_8;
	ld.param.u64 	%rd43, [_Z20MacCormack_3D_SolverifififfPfS_S__param_8];
	ld.param.f32 	%f116, [_Z20MacCormack_3D_SolverifififfPfS_S__param_6];
	ld.param.f32 	%f114, [_Z20MacCormack_3D_SolverifififfPfS_S__param_5];
	ld.param.u32 	%r404, [_Z20MacCormack_3D_SolverifififfPfS_S__param_4];
	ld.param.f32 	%f112, [_Z20MacCormack_3D_SolverifififfPfS_S__param_3];
	ld.param.f32 	%f110, [_Z20MacCormack_3D_SolverifififfPfS_S__param_1];
	ld.param.u32 	%r401, [_Z20MacCormack_3D_SolverifififfPfS_S__param_0];
	mov.u32 	%r73, %ntid.x;
	mov.u32 	%r74, %ctaid.x;
	mov.u32 	%r75, %tid.x;
	mad.lo.s32 	%r76, %r73, %r74, %r75;
	add.s32 	%r77, %r76, 6;
	mov.u32 	%r78, %ntid.y;
	mov.u32 	%r79, %ctaid.y;
	mov.u32 	%r80, %tid.y;
	mad.lo.s32 	%r81, %r78, %r79, %r80;
	add.s32 	%r82, %r81, 6;
	mad.lo.s32 	%r83, %r82, %r401, %r77;
	cvta.to.global.u64 	%rd6, %rd43;
	mul.wide.s32 	%rd7, %r83, 4;
	add.s64 	%rd8, %rd6, %rd7;
	mul.lo.s32 	%r84, %r61, %r401;
	mul.wide.s32 	%rd9, %r84, 4;
	add.s64 	%rd10, %rd8, %rd9;
	add.s64 	%rd11, %rd10, %rd9;
	add.s64 	%rd12, %rd11, %rd9;
	add.s64 	%rd13, %rd12, %rd9;
	add.s64 	%rd14, %rd13, %rd9;
	add.s64 	%rd15, %rd14, %rd9;
	add.s64 	%rd16, %rd15, %rd9;
	add.s64 	%rd17, %rd16, %rd9;
	add.s64 	%rd18, %rd17, %rd9;
	add.s64 	%rd19, %rd18, %rd9;
	cvt.f64.f32 	%fd95, %f116;
	mul.f64 	%fd96, %fd95, 0d3FE0000000000000;
	cvt.f64.f32 	%fd97, %f110;
	div.rn.f64 	%fd98, %fd96, %fd97;
	cvt.rn.f32.f64 	%f31, %fd98;
	mul.f32 	%f32, %f116, %f116;
	mul.f32 	%f33, %f110, %f110;
	div.rn.f32 	%f34, %f32, %f33;
	cvt.f64.f32 	%fd99, %f112;
	div.rn.f64 	%fd100, %fd96, %fd99;
	cvt.rn.f32.f64 	%f35, %fd100;
	mul.f32 	%f36, %f112, %f112;
	div.rn.f32 	%f37, %f32, %f36;
	cvt.f64.f32 	%fd101, %f114;
	div.rn.f64 	%fd102, %fd96, %fd101;
	cvt.rn.f32.f64 	%f38, %fd102;
	mul.f32 	%f39, %f114, %f114;
	div.rn.f32 	%f40, %f32, %f39;
	add.s64 	%rd20, %rd19, %rd9;
	ld.global.nc.f32 	%f118, [%rd20];
	ld.global.nc.f32 	%f119, [%rd19];
	ld.global.nc.f32 	%f120, [%rd18];
	ld.global.nc.f32 	%f121, [%rd17];
	ld.global.nc.f32 	%f122, [%rd16];
	ld.global.nc.f32 	%f123, [%rd15];
	ld.global.nc.f32 	%f124, [%rd14];
	ld.global.nc.f32 	%f125, [%rd13];
	ld.global.nc.f32 	%f126, [%rd12];
	ld.global.nc.f32 	%f127, [%rd11];
	ld.global.nc.f32 	%f128, [%rd10];
	ld.global.nc.f32 	%f129, [%rd8];
	add.f32 	%f41, %f110, %f116;
	add.f32 	%f42, %f112, %f116;
	mul.f32 	%f43, %f42, %f37;
	fma.rn.f32 	%f44, %f41, %f34, %f43;
	add.f32 	%f45, %f114, %f116;
	fma.rn.f32 	%f46, %f45, %f40, %f44;
	mul.f32 	%f47, %f112, %f35;
	fma.rn.f32 	%f48, %f110, %f31, %f47;
	fma.rn.f32 	%f49, %f114, %f38, %f48;
	add.f32 	%f13, %f46, %f49;
	{
	.reg .b32 %temp; 
	mov.b64 	{%temp, %r85}, %fd101;
	}
	mov.f64 	%fd103, 0d4000000000000000;
	{
	.reg .b32 %temp; 
	mov.b64 	{%temp, %r86}, %fd103;
	}
	and.b32  	%r87, %r86, 2146435072;
	setp.eq.s32 	%p47, %r87, 1062207488;
	abs.f64 	%fd1, %fd101;
	setp.lt.s32 	%p49, %r85, 0;
	and.pred  	%p1, %p49, %p47;
	selp.b32 	%r88, %r85, 0, %p47;
	setp.lt.s32 	%p50, %r86, 0;
	or.b32  	%r89, %r88, 2146435072;
	selp.b32 	%r90, %r89, %r88, %p50;
	mov.b32 	%r91, 0;
	mov.b64 	%fd2, {%r91, %r90};
	add.f64 	%fd104, %fd101, 0d4000000000000000;
	{
	.reg .b32 %temp; 
	mov.b64 	{%temp, %r92}, %fd104;
	}
	and.b32  	%r1, %r92, 2146435072;
	selp.b32 	%r93, 0, 2146435072, %p50;
	and.b32  	%r94, %r86, 2147483647;
	setp.ne.s32 	%p51, %r94, 1071644672;
	and.pred  	%p52, %p47, %p51;
	or.b32  	%r95, %r93, -2147483648;
	selp.b32 	%r96, %r95, %r93, %p52;
	selp.b32 	%r97, %r96, %r93, %p49;
	mov.b64 	%fd3, {%r91, %r97};
	{
	.reg .b32 %temp; 
	mov.b64 	{%temp, %r98}, %fd95;
	}
	abs.f64 	%fd4, %fd95;
	setp.lt.s32 	%p54, %r98, 0;
	and.pred  	%p2, %p54, %p47;
	selp.b32 	%r99, %r98, 0, %p47;
	or.b32  	%r100, %r99, 2146435072;
	selp.b32 	%r101, %r100, %r99, %p50;
	mov.b64 	%fd5, {%r91, %r101};
	add.f64 	%fd105, %fd95, 0d4000000000000000;
	{
	.reg .b32 %temp; 
	mov.b64 	{%temp, %r102}, %fd105;
	}
	and.b32  	%r2, %r102, 2146435072;
	selp.b32 	%r103, %r96, %r93, %p54;
	mov.b64 	%fd6, {%r91, %r103};
	cvt.f64.f32 	%fd7, %f40;
	mov.f64 	%fd106, 0d3FF0000000000000;
	{
	.reg .b32 %temp; 
	mov.b64 	{%temp, %r104}, %fd106;
	}
	and.b32  	%r105, %r104, 2146435072;
	setp.eq.s32 	%p55, %r105, 1072693248;
	and.pred  	%p3, %p49, %p55;
	selp.b32 	%r106, %r85, 0, %p55;
	setp.lt.s32 	%p57, %r104, 0;
	or.b32  	%r107, %r106, 2146435072;
	selp.b32 	%r108, %r107, %r106, %p57;
	mov.b64 	%fd8, {%r91, %r108};
	add.f64 	%fd107, %fd101, 0d3FF0000000000000;
	{
	.reg .b32 %temp; 
	mov.b64 	{%temp, %r109}, %fd107;
	}
	and.b32  	%r3, %r109, 2146435072;
	selp.b32 	%r110, 0, 2146435072, %p57;
	and.b32  	%r111, %r104, 2147483647;
	setp.ne.s32 	%p58, %r111, 1071644672;
	and.pred  	%p59, %p55, %p58;
	or.b32  	%r112, %r110, -2147483648;
	selp.b32 	%r113, %r112, %r110, %p59;
	selp.b32 	%r114, %r113, %r110, %p49;
	mov.b64 	%fd9, {%r91, %r114};
	cvt.f64.f32 	%fd10, %f38;
	{
	.reg .b32 %temp; 
	mov.b64 	{%temp, %r115}, %fd99;
	}
	abs.f64 	%fd11, %fd99;
	setp.lt.s32 	%p61, %r115, 0;
	and.pred  	%p4, %p61, %p47;
	selp.b32 	%r116, %r115, 0, %p47;
	or.b32  	%r117, %r116, 2146435072;
	selp.b32 	%r118, %r117, %r116, %p50;
	mov.b64 	%fd12, {%r91, %r118};
	add.f64 	%fd108, %fd99, 0d4000000000000000;
	{
	.reg .b32 %temp; 
	mov.b64 	{%temp, %r119}, %fd108;
	}
	and.b32  	%r4, %r119, 2146435072;
	selp.b32 	%r120, %r96, %r93, %p61;
	mov.b64 	%fd13, {%r91, %r120};
	cvt.f64.f32 	%fd14, %f37;
	and.pred  	%p5, %p61, %p55;
	selp.b32 	%r121, %r115, 0, %p55;
	or.b32  	%r122, %r121, 2146435072;
	selp.b32 	%r123, %r122, %r121, %p57;
	mov.b64 	%fd15, {%r91, %r123};
	add.f64 	%fd109, %fd99, 0d3FF0000000000000;
	{
	.reg .b32 %temp; 
	mov.b64 	{%temp, %r124}, %fd109;
	}
	and.b32  	%r5, %r124, 2146435072;
	selp.b32 	%r125, %r113, %r110, %p61;
	mov.b64 	%fd16, {%r91, %r125};
	cvt.f64.f32 	%fd17, %f35;
	{
	.reg .b32 %temp; 
	mov.b64 	{%temp, %r126}, %fd97;
	}
	abs.f64 	%fd18, %fd97;
	setp.lt.s32 	%p62, %r126, 0;
	and.pred  	%p6, %p62, %p47;
	selp.b32 	%r127, %r126, 0, %p47;
	or.b32  	%r128, %r127, 2146435072;
	selp.b32 	%r129, %r128, %r127, %p50;
	mov.b64 	%fd19, {%r91, %r129};
	add.f64 	%fd110, %fd97, 0d4000000000000000;
	{
	.reg .b32 %temp; 
	mov.b64 	{%temp, %r130}, %fd110;
	}
	and.b32  	%r6, %r130, 2146435072;
	selp.b32 	%r131, %r96, %r93, %p62;
	mov.b64 	%fd20, {%r91, %r131};
	cvt.f64.f32 	%fd21, %f34;
	and.pred  	%p7, %p62, %p55;
	selp.b32 	%r132, %r126, 0, %p55;
	or.b32  	%r133, %r132, 2146435072;
	selp.b32 	%r134, %r133, %r132, %p57;
	mov.b64 	%fd22, {%r91, %r134};
	add.f64 	%fd111, %fd97, 0d3FF0000000000000;
	{
	.reg .b32 %temp; 
	mov.b64 	{%temp, %r135}, %fd111;
	}
	and.b32  	%r7, %r135, 2146435072;
	selp.b32 	%r136, %r113, %r110, %p62;
	mov.b64 	%fd23, {%r91, %r136};
	cvt.f64.f32 	%fd24, %f31;
	mov.f64 	%fd112, 0d4010000000000000;
	{
	.reg .b32 %temp; 
	mov.b64 	{%temp, %r137}, %fd112;
	}
	and.b32  	%r138, %r137, 2146435072;
	setp.eq.s32 	%p63, %r138, 1072693248;
	and.pred  	%p8, %p49, %p63;
	selp.b32 	%r139, %r85, 0, %p63;
	setp.lt.s32 	%p65, %r137, 0;
	or.b32  	%r140, %r139, 2146435072;
	selp.b32 	%r141, %r140, %r139, %p65;
	mov.b64 	%fd25, {%r91, %r141};
	add.f64 	%fd113, %fd101, 0d4010000000000000;
	{
	.reg .b32 %temp; 
	mov.b64 	{%temp, %r142}, %fd113;
	}
	and.b32  	%r8, %r142, 2146435072;
	selp.b32 	%r143, 0, 2146435072, %p65;
	and.b32  	%r144, %r137, 2147483647;
	setp.ne.s32 	%p66, %r144, 1071644672;
	and.pred  	%p67, %p63, %p66;
	or.b32  	%r145, %r143, -2147483648;
	selp.b32 	%r146, %r145, %r143, %p67;
	selp.b32 	%r147, %r146, %r143, %p49;
	mov.b64 	%fd26, {%r91, %r147};
	and.pred  	%p9, %p54, %p63;
	selp.b32 	%r148, %r98, 0, %p63;
	or.b32  	%r149, %r148, 2146435072;
	selp.b32 	%r150, %r149, %r148, %p65;
	mov.b64 	%fd27, {%r91, %r150};
	add.f64 	%fd114, %fd95, 0d4010000000000000;
	{
	.reg .b32 %temp; 
	mov.b64 	{%temp, %r151}, %fd114;
	}
	and.b32  	%r9, %r151, 2146435072;
	selp.b32 	%r152, %r146, %r143, %p54;
	mov.b64 	%fd28, {%r91, %r152};
	mov.f64 	%fd115, 0d4008000000000000;
	{
	.reg .b32 %temp; 
	mov.b64 	{%temp, %r153}, %fd115;
	}
	and.b32  	%r154, %r153, 2146435072;
	setp.eq.s32 	%p69, %r154, 1073741824;
	and.pred  	%p10, %p49, %p69;
	selp.b32 	%r155, %r85, 0, %p69;
	setp.lt.s32 	%p71, %r153, 0;
	or.b32  	%r156, %r155, 2146435072;
	selp.b32 	%r157, %r156, %r155, %p71;
	mov.b64 	%fd29, {%r91, %r157};
	add.f64 	%fd116, %fd101, 0d4008000000000000;
	{
	.reg .b32 %temp; 
	mov.b64 	{%temp, %r158}, %fd116;
	}
	and.b32  	%r10, %r158, 2146435072;
	selp.b32 	%r159, 0, 2146435072, %p71;
	and.b32  	%r160, %r153, 2147483647;
	setp.ne.s32 	%p72, %r160, 1071644672;
	and.pred  	%p73, %p69, %p72;
	or.b32  	%r161, %r159, -2147483648;
	selp.b32 	%r162, %r161, %r159, %p73;
	selp.b32 	%r163, %r162, %r159, %p49;
	mov.b64 	%fd30, {%r91, %r163};
	and.pred  	%p11, %p61, %p63;
	selp.b32 	%r164, %r115, 0, %p63;
	or.b32  	%r165, %r164, 2146435072;
	selp.b32 	%r166, %r165, %r164, %p65;
	mov.b64 	%fd31, {%r91, %r166};
	add.f64 	%fd117, %fd99, 0d4010000000000000;
	{
	.reg .b32 %temp; 
	mov.b64 	{%temp, %r167}, %fd117;
	}
	and.b32  	%r11, %r167, 2146435072;
	selp.b32 	%r168, %r146, %r143, %p61;
	mov.b64 	%fd32, {%r91, %r168};
	and.pred  	%p12, %p61, %p69;
	selp.b32 	%r169, %r115, 0, %p69;
	or.b32  	%r170, %r169, 2146435072;
	selp.b32 	%r171, %r170, %r169, %p71;
	mov.b64 	%fd33, {%r91, %r171};
	add.f64 	%fd118, %fd99, 0d4008000000000000;
	{
	.reg .b32 %temp; 
	mov.b64 	{%temp, %r172}, %fd118;
	}
	and.b32  	%r12, %r172, 2146435072;
	selp.b32 	%r173, %r162, %r159, %p61;
	mov.b64 	%fd34, {%r91, %r173};
	and.pred  	%p13, %p62, %p63;
	selp.b32 	%r174, %r126, 0, %p63;
	or.b32  	%r175, %r174, 2146435072;
	selp.b32 	%r176, %r175, %r174, %p65;
	mov.b64 	%fd35, {%r91, %r176};
	add.f64 	%fd119, %fd97, 0d4010000000000000;
	{
	.reg .b32 %temp; 
	mov.b64 	{%temp, %r177}, %fd119;
	}
	and.b32  	%r13, %r177, 2146435072;
	selp.b32 	%r178, %r146, %r143, %p62;
	mov.b64 	%fd36, {%r91, %r178};
	and.pred  	%p14, %p62, %p69;
	selp.b32 	%r179, %r126, 0, %p69;
	or.b32  	%r180, %r179, 2146435072;
	selp.b32 	%r181, %r180, %r179, %p71;
	mov.b64 	%fd37, {%r91, %r181};
	add.f64 	%fd120, %fd97, 0d4008000000000000;
	{
	.reg .b32 %temp; 
	mov.b64 	{%temp, %r182}, %fd120;
	}
	and.b32  	%r14, %r182, 2146435072;
	selp.b32 	%r183, %r162, %r159, %p62;
	mov.b64 	%fd38, {%r91, %r183};
	mov.f64 	%fd121, 0d4018000000000000;
	{
	.reg .b32 %temp; 
	mov.b64 	{%temp, %r184}, %fd121;
	}
	and.b32  	%r185, %r184, 2146435072;
	setp.eq.s32 	%p75, %r185, 1073741824;
	and.pred  	%p15, %p49, %p75;
	selp.b32 	%r186, %r85, 0, %p75;
	setp.lt.s32 	%p77, %r184, 0;
	or.b32  	%r187, %r186, 2146435072;
	selp.b32 	%r188, %r187, %r186, %p77;
	mov.b64 	%fd39, {%r91, %r188};
	add.f64 	%fd122, %fd101, 0d4018000000000000;
	{
	.reg .b32 %temp; 
	mov.b64 	{%temp, %r189}, %fd122;
	}
	and.b32  	%r15, %r189, 2146435072;
	selp.b32 	%r190, 0, 2146435072, %p77;
	and.b32  	%r191, %r184, 2147483647;
	setp.ne.s32 	%p78, %r191, 1071644672;
	and.pred  	%p79, %p75, %p78;
	or.b32  	%r192, %r190, -2147483648;
	selp.b32 	%r193, %r192, %r190, %p79;
	selp.b32 	%r194, %r193, %r190, %p49;
	mov.b64 	%fd40, {%r91, %r194};
	and.pred  	%p16, %p54, %p75;
	selp.b32 	%r195, %r98, 0, %p75;
	or.b32  	%r196, %r195, 2146435072;
	selp.b32 	%r197, %r196, %r195, %p77;
	mov.b64 	%fd41, {%r91, %r197};
	add.f64 	%fd123, %fd95, 0d4018000000000000;
	{
	.reg .b32 %temp; 
	mov.b64 	{%temp, %r198}, %fd123;
	}
	and.b32  	%r16, %r198, 2146435072;
	selp.b32 	%r199, %r193, %r190, %p54;
	mov.b64 	%fd42, {%r91, %r199};
	mov.f64 	%fd124, 0d4014000000000000;
	{
	.reg .b32 %temp; 
	mov.b64 	{%temp, %r200}, %fd124;
	}
	and.b32  	%r201, %r200, 2146435072;
	setp.eq.s32 	%p81, %r201, 1074790400;
	and.pred  	%p17, %p49, %p81;
	selp.b32 	%r202, %r85, 0, %p81;
	setp.lt.s32 	%p83, %r200, 0;
	or.b32  	%r203, %r202, 2146435072;
	selp.b32 	%r204, %r203, %r202, %p83;
	mov.b64 	%fd43, {%r91, %r204};
	add.f64 	%fd125, %fd101, 0d4014000000000000;
	{
	.reg .b32 %temp; 
	mov.b64 	{%temp, %r205}, %fd125;
	}
	and.b32  	%r17, %r205, 2146435072;
	selp.b32 	%r206, 0, 2146435072, %p83;
	and.b32  	%r207, %r200, 2147483647;
	setp.ne.s32 	%p84, %r207, 1071644672;
	and.pred  	%p85, %p81, %p84;
	or.b32  	%r208, %r206, -2147483648;
	selp.b32 	%r209, %r208, %r206, %p85;
	selp.b32 	%r210, %r209, %r206, %p49;
	mov.b64 	%fd44, {%r91, %r210};
	and.pred  	%p18, %p61, %p75;
	selp.b32 	%r211, %r115, 0, %p75;
	or.b32  	%r212, %r211, 2146435072;
	selp.b32 	%r213, %r212, %r211, %p77;
	mov.b64 	%fd45, {%r91, %r213};
	add.f64 	%fd126, %fd99, 0d4018000000000000;
	{
	.reg .b32 %temp; 
	mov.b64 	{%temp, %r214}, %fd126;
	}
	and.b32  	%r18, %r214, 2146435072;
	selp.b32 	%r215, %r193, %r190, %p61;
	mov.b64 	%fd46, {%r91, %r215};
	and.pred  	%p19, %p61, %p81;
	selp.b32 	%r216, %r115, 0, %p81;
	or.b32  	%r217, %r216, 2146435072;
	selp.b32 	%r218, %r217, %r216, %p83;
	mov.b64 	%fd47, {%r91, %r218};
	add.f64 	%fd127, %fd99, 0d4014000000000000;
	{
	.reg .b32 %temp; 
	mov.b64 	{%temp, %r219}, %fd127;
	}
	and.b32  	%r19, %r219, 2146435072;
	selp.b32 	%r220, %r209, %r206, %p61;
	mov.b64 	%fd48, {%r91, %r220};
	and.pred  	%p20, %p62, %p75;
	selp.b32 	%r221, %r126, 0, %p75;
	or.b32  	%r222, %r221, 2146435072;
	selp.b32 	%r223, %r222, %r221, %p77;
	mov.b64 	%fd49, {%r91, %r223};
	add.f64 	%fd128, %fd97, 0d4018000000000000;
	{
	.reg .b32 %temp; 
	mov.b64 	{%temp, %r224}, %fd128;
	}
	and.b32  	%r20, %r224, 2146435072;
	selp.b32 	%r225, %r193, %r190, %p62;
	mov.b64 	%fd50, {%r91, %r225};
	and.pred  	%p21, %p62, %p81;
	selp.b32 	%r226, %r126, 0, %p81;
	or.b32  	%r227, %r226, 2146435072;
	selp.b32 	%r228, %r227, %r226, %p83;
	mov.b64 	%fd51, {%r91, %r228};
	add.f64 	%fd129, %fd97, 0d4014000000000000;
	{
	.reg .b32 %temp; 
	mov.b64 	{%temp, %r229}, %fd129;
	}
	and.b32  	%r21, %r229, 2146435072;
	selp.b32 	%r230, %r209, %r206, %p62;
	mov.b64 	%fd52, {%r91, %r230};
	mov.f64 	%fd130, 0d4020000000000000;
	{
	.reg .b32 %temp; 
	mov.b64 	{%temp, %r231}, %fd130;
	}
	and.b32  	%r232, %r231, 2146435072;
	setp.eq.s32 	%p87, %r232, 1071644672;
	and.pred  	%p22, %p49, %p87;
	selp.b32 	%r233, %r85, 0, %p87;
	setp.lt.s32 	%p89, %r231, 0;
	or.b32  	%r234, %r233, 2146435072;
	selp.b32 	%r235, %r234, %r233, %p89;
	mov.b64 	%fd53, {%r91, %r235};
	add.f64 	%fd131, %fd101, 0d4020000000000000;
	{
	.reg .b32 %temp; 
	mov.b64 	{%temp, %r236}, %fd131;
	}
	and.b32  	%r22, %r236, 2146435072;
	selp.b32 	%r237, 0, 2146435072, %p89;
	and.b32  	%r238, %r231, 2147483647;
	setp.ne.s32 	%p90, %r238, 1071644672;
	and.pred  	%p91, %p87, %p90;
	or.b32  	%r239, %r237, -2147483648;
	selp.b32 	%r240, %r239, %r237, %p91;
	selp.b32 	%r241, %r240, %r237, %p49;
	mov.b64 	%fd54, {%r91, %r241};
	and.pred  	%p23, %p54, %p87;
	selp.b32 	%r242, %r98, 0, %p87;
	or.b32  	%r243, %r242, 2146435072;
	selp.b32 	%r244, %r243, %r242, %p89;
	mov.b64 	%fd55, {%r91, %r244};
	add.f64 	%fd132, %fd95, 0d4020000000000000;
	{
	.reg .b32 %temp; 
	mov.b64 	{%temp, %r245}, %fd132;
	}
	and.b32  	%r23, %r245, 2146435072;
	selp.b32 	%r246, %r240, %r237, %p54;
	mov.b64 	%fd56, {%r91, %r246};
	mov.f64 	%fd133, 0d401C000000000000;
	{
	.reg .b32 %temp; 
	mov.b64 	{%temp, %r247}, %fd133;
	}
	and.b32  	%r248, %r247, 2146435072;
	setp.eq.s32 	%p93, %r248, 1074790400;
	and.pred  	%p24, %p49, %p93;
	selp.b32 	%r249, %r85, 0, %p93;
	setp.lt.s32 	%p95, %r247, 0;
	or.b32  	%r250, %r249, 2146435072;
	selp.b32 	%r251, %r250, %r249, %p95;
	mov.b64 	%fd57, {%r91, %r251};
	add.f64 	%fd134, %fd101, 0d401C000000000000;
	{
	.reg .b32 %temp; 
	mov.b64 	{%temp, %r252}, %fd134;
	}
	and.b32  	%r24, %r252, 2146435072;
	selp.b32 	%r253, 0, 2146435072, %p95;
	and.b32  	%r254, %r247, 2147483647;
	setp.ne.s32 	%p96, %r254, 1071644672;
	and.pred  	%p97, %p93, %p96;
	or.b32  	%r255, %r253, -2147483648;
	selp.b32 	%r256, %r255, %r253, %p97;
	selp.b32 	%r257, %r256, %r253, %p49;
	mov.b64 	%fd58, {%r91, %r257};
	and.pred  	%p25, %p61, %p87;
	selp.b32 	%r258, %r115, 0, %p87;
	or.b32  	%r259, %r258, 2146435072;
	selp.b32 	%r260, %r259, %r258, %p89;
	mov.b64 	%fd59, {%r91, %r260};
	add.f64 	%fd135, %fd99, 0d4020000000000000;
	{
	.reg .b32 %temp; 
	mov.b64 	{%temp, %r261}, %fd135;
	}
	and.b32  	%r25, %r261, 2146435072;
	selp.b32 	%r262, %r240, %r237, %p61;
	mov.b64 	%fd60, {%r91, %r262};
	and.pred  	%p26, %p61, %p93;
	selp.b32 	%r263, %r115, 0, %p93;
	or.b32  	%r264, %r263, 2146435072;
	selp.b32 	%r265, %r264, %r263, %p95;
	mov.b64 	%fd61, {%r91, %r265};
	add.f64 	%fd136, %fd99, 0d401C000000000000;
	{
	.reg .b32 %temp; 
	mov.b64 	{%temp, %r266}, %fd136;
	}
	and.b32  	%r26, %r266, 2146435072;
	selp.b32 	%r267, %r256, %r253, %p61;
	mov.b64 	%fd62, {%r91, %r267};
	and.pred  	%p27, %p62, %p87;
	selp.b32 	%r268, %r126, 0, %p87;
	or.b32  	%r269, %r268, 2146435072;
	selp.b32 	%r270, %r269, %r268, %p89;
	mov.b64 	%fd63, {%r91, %r270};
	add.f64 	%fd137, %fd97, 0d4020000000000000;
	{
	.reg .b32 %temp; 
	mov.b64 	{%temp, %r271}, %fd137;
	}
	and.b32  	%r27, %r271, 2146435072;
	selp.b32 	%r272, %r240, %r237, %p62;
	mov.b64 	%fd64, {%r91, %r272};
	and.pred  	%p28, %p62, %p93;
	selp.b32 	%r273, %r126, 0, %p93;
	or.b32  	%r274, %r273, 2146435072;
	selp.b32 	%r275, %r274, %r273, %p95;
	mov.b64 	%fd65, {%r91, %r275};
	add.f64 	%fd138, %fd97, 0d401C000000000000;
	{
	.reg .b32 %temp; 
	mov.b64 	{%temp, %r276}, %fd138;
	}
	and.b32  	%r28, %r276, 2146435072;
	selp.b32 	%r277, %r256, %r253, %p62;
	mov.b64 	%fd66, {%r91, %r277};
	mov.f64 	%fd139, 0d4024000000000000;
	{
	.reg .b32 %temp; 
	mov.b64 	{%temp, %r278}, %fd139;
	}
	and.b32  	%r279, %r278, 2146435072;
	setp.eq.s32 	%p99, %r279, 1074790400;
	and.pred  	%p29, %p49, %p99;
	selp.b32 	%r280, %r85, 0, %p99;
	setp.lt.s32 	%p101, %r278, 0;
	or.b32  	%r281, %r280, 2146435072;
	selp.b32 	%r282, %r281, %r280, %p101;
	mov.b64 	%fd67, {%r91, %r282};
	add.f64 	%fd140, %fd101, 0d4024000000000000;
	{
	.reg .b32 %temp; 
	mov.b64 	{%temp, %r283}, %fd140;
	}
	and.b32  	%r29, %r283, 2146435072;
	selp.b32 	%r284, 0, 2146435072, %p101;
	and.b32  	%r285, %r278, 2147483647;
	setp.ne.s32 	%p102, %r285, 1071644672;
	and.pred  	%p103, %p99, %p102;
	or.b32  	%r286, %r284, -2147483648;
	selp.b32 	%r287, %r286, %r284, %p103;
	selp.b32 	%r288, %r287, %r284, %p49;
	mov.b64 	%fd68, {%r91, %r288};
	and.pred  	%p30, %p54, %p99;
	selp.b32 	%r289, %r98, 0, %p99;
	or.b32  	%r290, %r289, 2146435072;
	selp.b32 	%r291, %r290, %r289, %p101;
	mov.b64 	%fd69, {%r91, %r291};
	add.f64 	%fd141, %fd95, 0d4024000000000000;
	{
	.reg .b32 %temp; 
	mov.b64 	{%temp, %r292}, %fd141;
	}
	and.b32  	%r30, %r292, 2146435072;
	selp.b32 	%r293, %r287, %r284, %p54;
	mov.b64 	%fd70, {%r91, %r293};
	mov.f64 	%fd142, 0d4022000000000000;
	{
	.reg .b32 %temp; 
	mov.b64 	{%temp, %r294}, %fd142;
	}
	and.b32  	%r295, %r294, 2146435072;
	setp.eq.s32 	%p105, %r295, 1075838976;
	and.pred  	%p31, %p49, %p105;
	selp.b32 	%r296, %r85, 0, %p105;
	setp.lt.s32 	%p107, %r294, 0;
	or.b32  	%r297, %r296, 2146435072;
	selp.b32 	%r298, %r297, %r296, %p107;
	mov.b64 	%fd71, {%r91, %r298};
	add.f64 	%fd143, %fd101, 0d4022000000000000;
	{
	.reg .b32 %temp; 
	mov.b64 	{%temp, %r299}, %fd143;
	}
	and.b32  	%r31, %r299, 2146435072;
	selp.b32 	%r300, 0, 2146435072, %p107;
	and.b32  	%r301, %r294, 2147483647;
	setp.ne.s32 	%p108, %r301, 1071644672;
	and.pred  	%p109, %p105, %p108;
	or.b32  	%r302, %r300, -2147483648;
	selp.b32 	%r303, %r302, %r300, %p109;
	selp.b32 	%r304, %r303, %r300, %p49;
	mov.b64 	%fd72, {%r91, %r304};
	and.pred  	%p32, %p61, %p99;
	selp.b32 	%r305, %r115, 0, %p99;
	or.b32  	%r306, %r305, 2146435072;
	selp.b32 	%r307, %r306, %r305, %p101;
	mov.b64 	%fd73, {%r91, %r307};
	add.f64 	%fd144, %fd99, 0d4024000000000000;
	{
	.reg .b32 %temp; 
	mov.b64 	{%temp, %r308}, %fd144;
	}
	and.b32  	%r32, %r308, 2146435072;
	selp.b32 	%r309, %r287, %r284, %p61;
	mov.b64 	%fd74, {%r91, %r309};
	and.pred  	%p33, %p61, %p105;
	selp.b32 	%r310, %r115, 0, %p105;
	or.b32  	%r311, %r310, 2146435072;
	selp.b32 	%r312, %r311, %r310, %p107;
	mov.b64 	%fd75, {%r91, %r312};
	add.f64 	%fd145, %fd99, 0d4022000000000000;
	{
	.reg .b32 %temp; 
	mov.b64 	{%temp, %r313}, %fd145;
	}
	and.b32  	%r33, %r313, 2146435072;
	selp.b32 	%r314, %r303, %r300, %p61;
	mov.b64 	%fd76, {%r91, %r314};
	and.pred  	%p34, %p62, %p99;
	selp.b32 	%r315, %r126, 0, %p99;
	or.b32  	%r316, %r315, 2146435072;
	selp.b32 	%r317, %r316, %r315, %p101;
	mov.b64 	%fd77, {%r91, %r317};
	add.f64 	%fd146, %fd97, 0d4024000000000000;
	{
	.reg .b32 %temp; 
	mov.b64 	{%temp, %r318}, %fd146;
	}
	and.b32  	%r34, %r318, 2146435072;
	selp.b32 	%r319, %r287, %r284, %p62;
	mov.b64 	%fd78, {%r91, %r319};
	and.pred  	%p35, %p62, %p105;
	selp.b32 	%r320, %r126, 0, %p105;
	or.b32  	%r321, %r320, 2146435072;
	selp.b32 	%r322, %r321, %r320, %p107;
	mov.b64 	%fd79, {%r91, %r322};
	add.f64 	%fd147, %fd97, 0d4022000000000000;
	{
	.reg .b32 %temp; 
	mov.b64 	{%temp, %r323}, %fd147;
	}
	and.b32  	%r35, %r323, 2146435072;
	selp.b32 	%r324, %r303, %r300, %p62;
	mov.b64 	%fd80, {%r91, %r324};
	mov.f64 	%fd148, 0d4028000000000000;
	{
	.reg .b32 %temp; 
	mov.b64 	{%temp, %r325}, %fd148;
	}
	and.b32  	%r326, %r325, 2146435072;
	setp.eq.s32 	%p111, %r326, 1073741824;
	and.pred  	%p36, %p49, %p111;
	selp.b32 	%r327, %r85, 0, %p111;
	setp.lt.s32 	%p113, %r325, 0;
	or.b32  	%r328, %r327, 2146435072;
	selp.b32 	%r329, %r328, %r327, %p113;
	mov.b64 	%fd81, {%r91, %r329};
	add.f64 	%fd149, %fd101, 0d4028000000000000;
	{
	.reg .b32 %temp; 
	mov.b64 	{%temp, %r330}, %fd149;
	}
	and.b32  	%r36, %r330, 2146435072;
	selp.b32 	%r331, 0, 2146435072, %p113;
	and.b32  	%r332, %r325, 2147483647;
	setp.ne.s32 	%p114, %r332, 1071644672;
	and.pred  	%p115, %p111, %p114;
	or.b32  	%r333, %r331, -2147483648;
	selp.b32 	%r334, %r333, %r331, %p115;
	selp.b32 	%r335, %r334, %r331, %p49;
	mov.b64 	%fd82, {%r91, %r335};
	and.pred  	%p37, %p54, %p111;
	selp.b32 	%r336, %r98, 0, %p111;
	or.b32  	%r337, %r336, 2146435072;
	selp.b32 	%r338, %r337, %r336, %p113;
	mov.b64 	%fd83, {%r91, %r338};
	add.f64 	%fd150, %fd95, 0d4028000000000000;
	{
	.reg .b32 %temp; 
	mov.b64 	{%temp, %r339}, %fd150;
	}
	and.b32  	%r37, %r339, 2146435072;
	selp.b32 	%r340, %r334, %r331, %p54;
	mov.b64 	%fd84, {%r91, %r340};
	mov.f64 	%fd151, 0d4026000000000000;
	{
	.reg .b32 %temp; 
	mov.b64 	{%temp, %r341}, %fd151;
	}
	and.b32  	%r342, %r341, 2146435072;
	setp.eq.s32 	%p117, %r342, 1075838976;
	and.pred  	%p38, %p49, %p117;
	selp.b32 	%r343, %r85, 0, %p117;
	setp.lt.s32 	%p119, %r341, 0;
	or.b32  	%r344, %r343, 2146435072;
	selp.b32 	%r345, %r344, %r343, %p119;
	mov.b64 	%fd85, {%r91, %r345};
	add.f64 	%fd152, %fd101, 0d4026000000000000;
	{
	.reg .b32 %temp; 
	mov.b64 	{%temp, %r346}, %fd152;
	}
	and.b32  	%r38, %r346, 2146435072;
	selp.b32 	%r347, 0, 2146435072, %p119;
	and.b32  	%r348, %r341, 2147483647;
	setp.ne.s32 	%p120, %r348, 1071644672;
	and.pred  	%p121, %p117, %p120;
	or.b32  	%r349, %r347, -2147483648;
	selp.b32 	%r350, %r349, %r347, %p121;
	selp.b32 	%r351, %r350, %r347, %p49;
	mov.b64 	%fd86, {%r91, %r351};
	and.pred  	%p39, %p61, %p111;
	selp.b32 	%r352, %r115, 0, %p111;
	or.b32  	%r353, %r352, 2146435072;
	selp.b32 	%r354, %r353, %r352, %p113;
	mov.b64 	%fd87, {%r91, %r354};
	add.f64 	%fd153, %fd99, 0d4028000000000000;
	{
	.reg .b32 %temp; 
	mov.b64 	{%temp, %r355}, %fd153;
	}
	and.b32  	%r39, %r355, 2146435072;
	selp.b32 	%r356, %r334, %r331, %p61;
	mov.b64 	%fd88, {%r91, %r356};
	and.pred  	%p40, %p61, %p117;
	selp.b32 	%r357, %r115, 0, %p117;
	or.b32  	%r358, %r357, 2146435072;
	selp.b32 	%r359, %r358, %r357, %p119;
	mov.b64 	%fd89, {%r91, %r359};
	add.f64 	%fd154, %fd99, 0d4026000000000000;
	{
	.reg .b32 %temp; 
	mov.b64 	{%temp, %r360}, %fd154;
	}
	and.b32  	%r40, %r360, 2146435072;
	selp.b32 	%r361, %r350, %r347, %p61;
	mov.b64 	%fd90, {%r91, %r361};
	and.pred  	%p41, %p62, %p111;
	selp.b32 	%r362, %r126, 0, %p111;
	or.b32  	%r363, %r362, 2146435072;
	selp.b32 	%r364, %r363, %r362, %p113;
	mov.b64 	%fd91, {%r91, %r364};
	add.f64 	%fd155, %fd97, 0d4028000000000000;
	{
	.reg .b32 %temp; 
	mov.b64 	{%temp, %r365}, %fd155;
	}
	and.b32  	%r41, %r365, 2146435072;
	selp.b32 	%r366, %r334, %r331, %p62;
	mov.b64 	%fd92, {%r91, %r366};
	and.pred  	%p42, %p62, %p117;
	selp.b32 	%r367, %r126, 0, %p117;
	or.b32  	%r368, %r367, 2146435072;
	selp.b32 	%r369, %r368, %r367, %p119;
	mov.b64 	%fd93, {%r91, %r369};
	add.f64 	%fd156, %fd97, 0d4026000000000000;
	{
	.reg .b32 %temp; 
	mov.b64 	{%temp, %r370}, %fd156;
	}
	and.b32  	%r42, %r370, 2146435072;
	selp.b32 	%r371, %r350, %r347, %p62;
	mov.b64 	%fd94, {%r91, %r371};
	mad.lo.s32 	%r372, %r61, 12, %r82;
	mad.lo.s32 	%r409, %r401, %r372, %r77;
	mad.lo.s32 	%r373, %r61, 6, %r81;
	add.s32 	%r374, %r373, 6;
	mad.lo.s32 	%r408, %r401, %r374, %r77;
	add.s32 	%r375, %r373, 38;
	mad.lo.s32 	%r407, %r401, %r375, %r77;
	mad.lo.s32 	%r406, %r401, %r373, %r77;
	neg.s32 	%r405, %r404;
$L__BB7_3:
	mov.f32 	%f16, %f128;
	mov.f32 	%f128, %f127;
	mov.f32 	%f127, %f126;
	mov.f32 	%f126, %f125;
	mov.f32 	%f125, %f124;
	mov.f32 	%f124, %f123;
	mov.f32 	%f123, %f122;
	mov.f32 	%f122, %f121;
	mov.f32 	%f121, %f120;
	mov.f32 	%f120, %f119;
	mov.f32 	%f119, %f118;
	ld.param.u64 	%rd44, [_Z20MacCormack_3D_SolverifififfPfS_S__param_8];
	mov.u32 	%r376, %tid.y;
	setp.gt.u32 	%p123, %r376, 5;
	mul.wide.s32 	%rd21, %r409, 4;
	cvta.to.global.u64 	%rd22, %rd44;
	add.s64 	%rd23, %rd22, %rd21;
	ld.global.nc.f32 	%f118, [%rd23];
	bar.sync 	0;
	@%p123 bra 	$L__BB7_5;
	ld.param.u64 	%rd45, [_Z20MacCormack_3D_SolverifififfPfS_S__param_8];
	mul.wide.s32 	%rd24, %r406, 4;
	cvta.to.global.u64 	%rd25, %rd45;
	add.s64 	%rd26, %rd25, %rd24;
	ld.global.nc.f32 	%f50, [%rd26];
	mov.u32 	%r377, %tid.y;
	mov.u32 	%r378, _ZZ20MacCormack_3D_SolverifififfPfS_S_E6s_data;
	mad.lo.s32 	%r379, %r377, 176, %r378;
	mov.u32 	%r380, %tid.x;
	shl.b32 	%r381, %r380, 2;
	add.s32 	%r382, %r379, %r381;
	st.shared.f32 	[%r382+24], %f50;
	mul.wide.s32 	%rd27, %r407, 4;
	add.s64 	%rd28, %rd25, %rd27;
	ld.global.nc.f32 	%f51, [%rd28];
	st.shared.f32 	[%r382+6712], %f51;
$L__BB7_5:
	mov.u32 	%r383, %tid.x;
	setp.gt.u32 	%p124, %r383, 5;
	@%p124 bra 	$L__BB7_7;
	ld.param.u64 	%rd46, [_Z20MacCormack_3D_SolverifififfPfS_S__param_8];
	cvta.to.global.u64 	%rd29, %rd46;
	mul.wide.s32 	%rd30, %r408, 4;
	add.s64 	%rd31, %rd29, %rd30;
	ld.global.nc.f32 	%f52, [%rd31+-24];
	mov.u32 	%r384, %tid.y;
	mov.u32 	%r385, _ZZ20MacCormack_3D_SolverifififfPfS_S_E6s_data;
	mad.lo.s32 	%r386, %r384, 176, %r385;
	mov.u32 	%r387, %tid.x;
	shl.b32 	%r388, %r387, 2;
	add.s32 	%r389, %r386, %r388;
	st.shared.f32 	[%r389+1056], %f52;
	ld.global.nc.f32 	%f53, [%rd31+128];
	st.shared.f32 	[%r389+1208], %f53;
$L__BB7_7:
	ld.param.u64 	%rd47, [_Z20MacCormack_3D_SolverifififfPfS_S__param_9];
	ld.param.u64 	%rd42, [_Z20MacCormack_3D_SolverifififfPfS_S__param_7];
	ld.param.f32 	%f117, [_Z20MacCormack_3D_SolverifififfPfS_S__param_6];
	ld.param.f32 	%f115, [_Z20MacCormack_3D_SolverifififfPfS_S__param_5];
	ld.param.f32 	%f113, [_Z20MacCormack_3D_SolverifififfPfS_S__param_3];
	ld.param.f32 	%f111, [_Z20MacCormack_3D_SolverifififfPfS_S__param_1];
	ld.param.u32 	%r402, [_Z20MacCormack_3D_SolverifififfPfS_S__param_0];
	mul.wide.s32 	%rd32, %r408, 4;
	cvta.to.global.u64 	%rd33, %rd47;
	add.s64 	%rd34, %rd33, %rd32;
	setp.eq.s32 	%p125, %r42, 2146435072;
	setp.eq.s32 	%p126, %r41, 2146435072;
	setp.eq.s32 	%p127, %r40, 2146435072;
	setp.eq.s32 	%p128, %r39, 2146435072;
	setp.eq.s32 	%p129, %r38, 2146435072;
	setp.eq.s32 	%p130, %r37, 2146435072;
	setp.eq.s32 	%p131, %r36, 2146435072;
	setp.eq.s32 	%p132, %r35, 2146435072;
	setp.eq.s32 	%p133, %r34, 2146435072;
	setp.eq.s32 	%p134, %r33, 2146435072;
	setp.eq.s32 	%p135, %r32, 2146435072;
	setp.eq.s32 	%p136, %r31, 2146435072;
	setp.eq.s32 	%p137, %r30, 2146435072;
	setp.eq.s32 	%p138, %r29, 2146435072;
	setp.eq.s32 	%p139, %r28, 2146435072;
	setp.eq.s32 	%p140, %r27, 2146435072;
	setp.eq.s32 	%p141, %r26, 2146435072;
	setp.eq.s32 	%p142, %r25, 2146435072;
	setp.eq.s32 	%p143, %r24, 2146435072;
	setp.eq.s32 	%p144, %r23, 2146435072;
	setp.eq.s32 	%p145, %r22, 2146435072;
	setp.eq.s32 	%p146, %r21, 2146435072;
	setp.eq.s32 	%p147, %r20, 2146435072;
	setp.eq.s32 	%p148, %r19, 2146435072;
	setp.eq.s32 	%p149, %r18, 2146435072;
	setp.eq.s32 	%p150, %r17, 2146435072;
	setp.eq.s32 	%p151, %r16, 2146435072;
	setp.eq.s32 	%p152, %r15, 2146435072;
	setp.eq.s32 	%p153, %r14, 2146435072;
	setp.eq.s32 	%p154, %r13, 2146435072;
	setp.eq.s32 	%p155, %r12, 2146435072;
	setp.eq.s32 	%p156, %r11, 2146435072;
	setp.eq.s32 	%p157, %r10, 2146435072;
	setp.eq.s32 	%p158, %r9, 2146435072;
	setp.eq.s32 	%p159, %r8, 2146435072;
	setp.eq.s32 	%p160, %r7, 2146435072;
	setp.eq.f32 	%p161, %f111, 0f3F800000;
	setp.neu.f64 	%p162, %fd18, 0d7FF0000000000000;
	setp.nan.f32 	%p163, %f111, %f111;
	setp.eq.s32 	%p164, %r6, 2146435072;
	setp.eq.f32 	%p165, %f111, 0f00000000;
	setp.eq.s32 	%p166, %r5, 2146435072;
	setp.eq.f32 	%p167, %f113, 0f3F800000;
	setp.neu.f64 	%p168, %fd11, 0d7FF0000000000000;
	setp.nan.f32 	%p169, %f113, %f113;
	setp.eq.s32 	%p170, %r4, 2146435072;
	setp.eq.f32 	%p171, %f113, 0f00000000;
	setp.eq.s32 	%p172, %r3, 2146435072;
	setp.eq.f32 	%p173, %f117, 0f3F800000;
	setp.neu.f64 	%p174, %fd4, 0d7FF0000000000000;
	setp.nan.f32 	%p175, %f117, %f117;
	setp.eq.s32 	%p176, %r2, 2146435072;
	setp.eq.f32 	%p177, %f117, 0f00000000;
	setp.eq.f32 	%p178, %f115, 0f3F800000;
	setp.neu.f64 	%p179, %fd1, 0d7FF0000000000000;
	setp.nan.f32 	%p180, %f115, %f115;
	setp.eq.s32 	%p181, %r1, 2146435072;
	setp.eq.f32 	%p182, %f115, 0f00000000;
	mov.u32 	%r390, %tid.y;
	mov.u32 	%r391, _ZZ20MacCormack_3D_SolverifififfPfS_S_E6s_data;
	mad.lo.s32 	%r392, %r390, 176, %r391;
	mov.u32 	%r393, %tid.x;
	shl.b32 	%r394, %r393, 2;
	add.s32 	%r395, %r392, %r394;
	st.shared.f32 	[%r395+1080], %f124;
	bar.sync 	0;
	mul.f32 	%f54, %f13, %f124;
	{ // callseq 162, 0
	.param .b64 param0;
	st.param.f64 	[param0], %fd1;
	.param .b64 param1;
	st.param.f64 	[param1], 0d4000000000000000;
	.param .b64 retval0;
	call.uni (retval0), 
	__internal_accurate_pow, 
	(
	param0, 
	param1
	);
	ld.param.f64 	%fd157, [retval0];
	} // callseq 162
	neg.f64 	%fd159, %fd157;
	selp.f64 	%fd160, %fd159, %fd157, %p1;
	selp.f64 	%fd161, %fd2, %fd160, %p182;
	selp.f64 	%fd162, %fd161, %fd3, %p179;
	cvt.f64.f32 	%fd163, %f115;
	mov.f64 	%fd164, 0d4000000000000000;
	add.rn.f64 	%fd165, %fd163, %fd164;
	selp.f64 	%fd166, %fd165, %fd162, %p180;
	selp.f64 	%fd167, %fd166, %fd161, %p181;
	add.f64 	%fd168, %fd167, %fd167;
	mul.f64 	%fd169, %fd168, 0d3FE0000000000000;
	selp.f64 	%fd170, 0d3FF0000000000000, %fd169, %p178;
	{ // callseq 163, 0
	.param .b64 param0;
	st.param.f64 	[param0], %fd4;
	.param .b64 param1;
	st.param.f64 	[param1], 0d4000000000000000;
	.param .b64 retval0;
	call.uni (retval0), 
	__internal_accurate_pow, 
	(
	param0, 
	param1
	);
	ld.param.f64 	%fd171, [retval0];
	} // callseq 163
	neg.f64 	%fd173, %fd171;
	selp.f64 	%fd174, %fd173, %fd171, %p2;
	selp.f64 	%fd175, %fd5, %fd174, %p177;
	selp.f64 	%fd176, %fd175, %fd6, %p174;
	cvt.f64.f32 	%fd177, %f117;
	add.rn.f64 	%fd178, %fd177, %fd164;
	selp.f64 	%fd179, %fd178, %fd176, %p175;
	selp.f64 	%fd180, %fd179, %fd175, %p176;
	add.f64 	%fd181, %fd180, %fd180;
	mul.f64 	%fd182, %fd181, 0d3FE0000000000000;
	selp.f64 	%fd183, 0d3FF0000000000000, %fd182, %p173;
	add.f64 	%fd184, %fd170, %fd183;
	mul.f64 	%fd185, %fd184, %fd7;
	add.f32 	%f55, %f123, %f125;
	cvt.f64.f32 	%fd186, %f55;
	{ // callseq 164, 0
	.param .b64 param0;
	st.param.f64 	[param0], %fd1;
	.param .b64 param1;
	st.param.f64 	[param1], 0d3FF0000000000000;
	.param .b64 retval0;
	call.uni (retval0), 
	__internal_accurate_pow, 
	(
	param0, 
	param1
	);
	ld.param.f64 	%fd187, [retval0];
	} // callseq 164
	neg.f64 	%fd189, %fd187;
	selp.f64 	%fd190, %fd189, %fd187, %p3;
	selp.f64 	%fd191, %fd8, %fd190, %p182;
	selp.f64 	%fd192, %fd191, %fd9, %p179;
	mov.f64 	%fd193, 0d3FF0000000000000;
	add.rn.f64 	%fd194, %fd163, %fd193;
	selp.f64 	%fd195, %fd194, %fd192, %p180;
	selp.f64 	%fd196, %fd195, %fd191, %p172;
	add.f64 	%fd197, %fd196, %fd196;
	selp.f64 	%fd198, 0d4000000000000000, %fd197, %p178;
	mul.f64 	%fd199, %fd198, %fd10;
	mul.f64 	%fd200, %fd199, %fd186;
	fma.rn.f64 	%fd201, %fd185, %fd186, %fd200;
	{ // callseq 165, 0
	.param .b64 param0;
	st.param.f64 	[param0], %fd11;
	.param .b64 param1;
	st.param.f64 	[param1], 0d4000000000000000;
	.param .b64 retval0;
	call.uni (retval0), 
	__internal_accurate_pow, 
	(
	param0, 
	param1
	);
	ld.param.f64 	%fd202, [retval0];
	} // callseq 165
	neg.f64 	%fd204, %fd202;
	selp.f64 	%fd205, %fd204, %fd202, %p4;
	selp.f64 	%fd206, %fd12, %fd205, %p171;
	selp.f64 	%fd207, %fd206, %fd13, %p168;
	cvt.f64.f32 	%fd208, %f113;
	add.rn.f64 	%fd209, %fd208, %fd164;
	selp.f64 	%fd210, %fd209, %fd207, %p169;
	selp.f64 	%fd211, %fd210, %fd206, %p170;
	add.f64 	%fd212, %fd211, %fd211;
	mul.f64 	%fd213, %fd212, 0d3FE0000000000000;
	selp.f64 	%fd214, 0d3FF0000000000000, %fd213, %p167;
	add.f64 	%fd215, %fd183, %fd214;
	mul.f64 	%fd216, %fd215, %fd14;
	ld.shared.f32 	%f56, [%r395+904];
	ld.shared.f32 	%f57, [%r395+1256];
	add.f32 	%f58, %f56, %f57;
	cvt.f64.f32 	%fd217, %f58;
	{ // callseq 166, 0
	.param .b64 param0;
	st.param.f64 	[param0], %fd11;
	.param .b64 param1;
	st.param.f64 	[param1], 0d3FF0000000000000;
	.param .b64 retval0;
	call.uni (retval0), 
	__internal_accurate_pow, 
	(
	param0, 
	param1
	);
	ld.param.f64 	%fd218, [retval0];
	} // callseq 166
	neg.f64 	%fd220, %fd218;
	selp.f64 	%fd221, %fd220, %fd218, %p5;
	selp.f64 	%fd222, %fd15, %fd221, %p171;
	selp.f64 	%fd223, %fd222, %fd16, %p168;
	add.rn.f64 	%fd224, %fd208, %fd193;
	selp.f64 	%fd225, %fd224, %fd223, %p169;
	selp.f64 	%fd226, %fd225, %fd222, %p166;
	add.f64 	%fd227, %fd226, %fd226;
	selp.f64 	%fd228, 0d4000000000000000, %fd227, %p167;
	mul.f64 	%fd229, %fd228, %fd17;
	mul.f64 	%fd230, %fd229, %fd217;
	fma.rn.f64 	%fd231, %fd216, %fd217, %fd230;
	add.f64 	%fd232, %fd201, %fd231;
	{ // callseq 167, 0
	.param .b64 param0;
	st.param.f64 	[param0], %fd18;
	.param .b64 param1;
	st.param.f64 	[param1], 0d4000000000000000;
	.param .b64 retval0;
	call.uni (retval0), 
	__internal_accurate_pow, 
	(
	param0, 
	param1
	);
	ld.param.f64 	%fd233, [retval0];
	} // callseq 167
	neg.f64 	%fd235, %fd233;
	selp.f64 	%fd236, %fd235, %fd233, %p6;
	selp.f64 	%fd237, %fd19, %fd236, %p165;
	selp.f64 	%fd238, %fd237, %fd20, %p162;
	cvt.f64.f32 	%fd239, %f111;
	add.rn.f64 	%fd240, %fd239, %fd164;
	selp.f64 	%fd241, %fd240, %fd238, %p163;
	selp.f64 	%fd242, %fd241, %fd237, %p164;
	add.f64 	%fd243, %fd242, %fd242;
	mul.f64 	%fd244, %fd243, 0d3FE0000000000000;
	selp.f64 	%fd245, 0d3FF0000000000000, %fd244, %p161;
	add.f64 	%fd246, %fd183, %fd245;
	mul.f64 	%fd247, %fd246, %fd21;
	ld.shared.f32 	%f59, [%r395+1076];
	ld.shared.f32 	%f60, [%r395+1084];
	add.f32 	%f61, %f59, %f60;
	cvt.f64.f32 	%fd248, %f61;
	{ // callseq 168, 0
	.param .b64 param0;
	st.param.f64 	[param0], %fd18;
	.param .b64 param1;
	st.param.f64 	[param1], 0d3FF0000000000000;
	.param .b64 retval0;
	call.uni (retval0), 
	__internal_accurate_pow, 
	(
	param0, 
	param1
	);
	ld.param.f64 	%fd249, [retval0];
	} // callseq 168
	neg.f64 	%fd251, %fd249;
	selp.f64 	%fd252, %fd251, %fd249, %p7;
	selp.f64 	%fd253, %fd22, %fd252, %p165;
	selp.f64 	%fd254, %fd253, %fd23, %p162;
	add.rn.f64 	%fd255, %fd239, %fd193;
	selp.f64 	%fd256, %fd255, %fd254, %p163;
	selp.f64 	%fd257, %fd256, %fd253, %p160;
	add.f64 	%fd258, %fd257, %fd257;
	selp.f64 	%fd259, 0d4000000000000000, %fd258, %p161;
	mul.f64 	%fd260, %fd259, %fd24;
	mul.f64 	%fd261, %fd260, %fd248;
	fma.rn.f64 	%fd262, %fd247, %fd248, %fd261;
	add.f64 	%fd263, %fd232, %fd262;
	cvt.f64.f32 	%fd264, %f54;
	add.f64 	%fd265, %fd263, %fd264;
	cvt.rn.f32.f64 	%f62, %fd265;
	{ // callseq 169, 0
	.param .b64 param0;
	st.param.f64 	[param0], %fd1;
	.param .b64 param1;
	st.param.f64 	[param1], 0d4010000000000000;
	.param .b64 retval0;
	call.uni (retval0), 
	__internal_accurate_pow, 
	(
	param0, 
	param1
	);
	ld.param.f64 	%fd266, [retval0];
	} // callseq 169
	neg.f64 	%fd268, %fd266;
	selp.f64 	%fd269, %fd268, %fd266, %p8;
	selp.f64 	%fd270, %fd25, %fd269, %p182;
	selp.f64 	%fd271, %fd270, %fd26, %p179;
	mov.f64 	%fd272, 0d4010000000000000;
	add.rn.f64 	%fd273, %fd163, %fd272;
	selp.f64 	%fd274, %fd273, %fd271, %p180;
	selp.f64 	%fd275, %fd274, %fd270, %p159;
	add.f64 	%fd276, %fd275, %fd275;
	div.rn.f64 	%fd277, %fd276, 0d4038000000000000;
	selp.f64 	%fd278, 0d3FB5555555555555, %fd277, %p178;
	{ // callseq 170, 0
	.param .b64 param0;
	st.param.f64 	[param0], %fd4;
	.param .b64 param1;
	st.param.f64 	[param1], 0d4010000000000000;
	.param .b64 retval0;
	call.uni (retval0), 
	__internal_accurate_pow, 
	(
	param0, 
	param1
	);
	ld.param.f64 	%fd279, [retval0];
	} // callseq 170
	neg.f64 	%fd281, %fd279;
	selp.f64 	%fd282, %fd281, %fd279, %p9;
	selp.f64 	%fd283, %fd27, %fd282, %p177;
	selp.f64 	%fd284, %fd283, %fd28, %p174;
	add.rn.f64 	%fd285, %fd177, %fd272;
	selp.f64 	%fd286, %fd285, %fd284, %p175;
	selp.f64 	%fd287, %fd286, %fd283, %p158;
	add.f64 	%fd288, %fd287, %fd287;
	div.rn.f64 	%fd289, %fd288, 0d4038000000000000;
	selp.f64 	%fd290, 0d3FB5555555555555, %fd289, %p173;
	add.f64 	%fd291, %fd278, %fd290;
	mul.f64 	%fd292, %fd291, %fd7;
	add.f32 	%f63, %f122, %f126;
	cvt.f64.f32 	%fd293, %f63;
	{ // callseq 171, 0
	.param .b64 param0;
	st.param.f64 	[param0], %fd1;
	.param .b64 param1;
	st.param.f64 	[param1], 0d4008000000000000;
	.param .b64 retval0;
	call.uni (retval0), 
	__internal_accurate_pow, 
	(
	param0, 
	param1
	);
	ld.param.f64 	%fd294, [retval0];
	} // callseq 171
	neg.f64 	%fd296, %fd294;
	selp.f64 	%fd297, %fd296, %fd294, %p10;
	selp.f64 	%fd298, %fd29, %fd297, %p182;
	selp.f64 	%fd299, %fd298, %fd30, %p179;
	mov.f64 	%fd300, 0d4008000000000000;
	add.rn.f64 	%fd301, %fd163, %fd300;
	selp.f64 	%fd302, %fd301, %fd299, %p180;
	selp.f64 	%fd303, %fd302, %fd298, %p157;
	add.f64 	%fd304, %fd303, %fd303;
	div.rn.f64 	%fd305, %fd304, 0d4018000000000000;
	selp.f64 	%fd306, 0d3FD5555555555555, %fd305, %p178;
	mul.f64 	%fd307, %fd306, %fd10;
	mul.f64 	%fd308, %fd307, %fd293;
	fma.rn.f64 	%fd309, %fd292, %fd293, %fd308;
	{ // callseq 172, 0
	.param .b64 param0;
	st.param.f64 	[param0], %fd11;
	.param .b64 param1;
	st.param.f64 	[param1], 0d4010000000000000;
	.param .b64 retval0;
	call.uni (retval0), 
	__internal_accurate_pow, 
	(
	param0, 
	param1
	);
	ld.param.f64 	%fd310, [retval0];
	} // callseq 172
	neg.f64 	%fd312, %fd310;
	selp.f64 	%fd313, %fd312, %fd310, %p11;
	selp.f64 	%fd314, %fd31, %fd313, %p171;
	selp.f64 	%fd315, %fd314, %fd32, %p168;
	add.rn.f64 	%fd316, %fd208, %fd272;
	selp.f64 	%fd317, %fd316, %fd315, %p169;
	selp.f64 	%fd318, %fd317, %fd314, %p156;
	add.f64 	%fd319, %fd318, %fd318;
	div.rn.f64 	%fd320, %fd319, 0d4038000000000000;
	selp.f64 	%fd321, 0d3FB5555555555555, %fd320, %p167;
	add.f64 	%fd322, %fd290, %fd321;
	mul.f64 	%fd323, %fd322, %fd14;
	ld.shared.f32 	%f64, [%r395+728];
	ld.shared.f32 	%f65, [%r395+1432];
	add.f32 	%f66, %f64, %f65;
	cvt.f64.f32 	%fd324, %f66;
	{ // callseq 173, 0
	.param .b64 param0;
	st.param.f64 	[param0], %fd11;
	.param .b64 param1;
	st.param.f64 	[param1], 0d4008000000000000;
	.param .b64 retval0;
	call.uni (retval0), 
	__internal_accurate_pow, 
	(
	param0, 
	param1
	);
	ld.param.f64 	%fd325, [retval0];
	} // callseq 173
	neg.f64 	%fd327, %fd325;
	selp.f64 	%fd328, %fd327, %fd325, %p12;
	selp.f64 	%fd329, %fd33, %fd328, %p171;
	selp.f64 	%fd330, %fd329, %fd34, %p168;
	add.rn.f64 	%fd331, %fd208, %fd300;
	selp.f64 	%fd332, %fd331, %fd330, %p169;
	selp.f64 	%fd333, %fd332, %fd329, %p155;
	add.f64 	%fd334, %fd333, %fd333;
	div.rn.f64 	%fd335, %fd334, 0d4018000000000000;
	selp.f64 	%fd336, 0d3FD5555555555555, %fd335, %p167;
	mul.f64 	%fd337, %fd336, %fd17;
	mul.f64 	%fd338, %fd337, %fd324;
	fma.rn.f64 	%fd339, %fd323, %fd324, %fd338;
	add.f64 	%fd340, %fd309, %fd339;
	{ // callseq 174, 0
	.param .b64 param0;
	st.param.f64 	[param0], %fd18;
	.param .b64 param1;
	st.param.f64 	[param1], 0d4010000000000000;
	.param .b64 retval0;
	call.uni (retval0), 
	__internal_accurate_pow, 
	(
	param0, 
	param1
	);
	ld.param.f64 	%fd341, [retval0];
	} // callseq 174
	neg.f64 	%fd343, %fd341;
	selp.f64 	%fd344, %fd343, %fd341, %p13;
	selp.f64 	%fd345, %fd35, %fd344, %p165;
	selp.f64 	%fd346, %fd345, %fd36, %p162;
	add.rn.f64 	%fd347, %fd239, %fd272;
	selp.f64 	%fd348, %fd347, %fd346, %p163;
	selp.f64 	%fd349, %fd348, %fd345, %p154;
	add.f64 	%fd350, %fd349, %fd349;
	div.rn.f64 	%fd351, %fd350, 0d4038000000000000;
	selp.f64 	%fd352, 0d3FB5555555555555, %fd351, %p161;
	add.f64 	%fd353, %fd290, %fd352;
	mul.f64 	%fd354, %fd353, %fd21;
	ld.shared.f32 	%f67, [%r395+1072];
	ld.shared.f32 	%f68, [%r395+1088];
	add.f32 	%f69, %f67, %f68;
	cvt.f64.f32 	%fd355, %f69;
	{ // callseq 175, 0
	.param .b64 param0;
	st.param.f64 	[param0], %fd18;
	.param .b64 param1;
	st.param.f64 	[param1], 0d4008000000000000;
	.param .b64 retval0;
	call.uni (retval0), 
	__internal_accurate_pow, 
	(
	param0, 
	param1
	);
	ld.param.f64 	%fd356, [retval0];
	} // callseq 175
	neg.f64 	%fd358, %fd356;
	selp.f64 	%fd359, %fd358, %fd356, %p14;
	selp.f64 	%fd360, %fd37, %fd359, %p165;
	selp.f64 	%fd361, %fd360, %fd38, %p162;
	add.rn.f64 	%fd362, %fd239, %fd300;
	selp.f64 	%fd363, %fd362, %fd361, %p163;
	selp.f64 	%fd364, %fd363, %fd360, %p153;
	add.f64 	%fd365, %fd364, %fd364;
	div.rn.f64 	%fd366, %fd365, 0d4018000000000000;
	selp.f64 	%fd367, 0d3FD5555555555555, %fd366, %p161;
	mul.f64 	%fd368, %fd367, %fd24;
	mul.f64 	%fd369, %fd368, %fd355;
	fma.rn.f64 	%fd370, %fd354, %fd355, %fd369;
	add.f64 	%fd371, %fd340, %fd370;
	cvt.f64.f32 	%fd372, %f62;
	add.f64 	%fd373, %fd371, %fd372;
	cvt.rn.f32.f64 	%f70, %fd373;
	{ // callseq 176, 0
	.param .b64 param0;
	st.param.f64 	[param0], %fd1;
	.param .b64 param1;
	st.param.f64 	[param1], 0d4018000000000000;
	.param .b64 retval0;
	call.uni (retval0), 
	__internal_accurate_pow, 
	(
	param0, 
	param1
	);
	ld.param.f64 	%fd374, [retval0];
	} // callseq 176
	neg.f64 	%fd376, %fd374;
	selp.f64 	%fd377, %fd376, %fd374, %p15;
	selp.f64 	%fd378, %fd39, %fd377, %p182;
	selp.f64 	%fd379, %fd378, %fd40, %p179;
	mov.f64 	%fd380, 0d4018000000000000;
	add.rn.f64 	%fd381, %fd163, %fd380;
	selp.f64 	%fd382, %fd381, %fd379, %p180;
	selp.f64 	%fd383, %fd382, %fd378, %p152;
	add.f64 	%fd384, %fd383, %fd383;
	div.rn.f64 	%fd385, %fd384, 0d4086800000000000;
	selp.f64 	%fd386, 0d3F66C16C16C16C17, %fd385, %p178;
	{ // callseq 177, 0
	.param .b64 param0;
	st.param.f64 	[param0], %fd4;
	.param .b64 param1;
	st.param.f64 	[param1], 0d4018000000000000;
	.param .b64 retval0;
	call.uni (retval0), 
	__internal_accurate_pow, 
	(
	param0, 
	param1
	);
	ld.param.f64 	%fd387, [retval0];
	} // callseq 177
	neg.f64 	%fd389, %fd387;
	selp.f64 	%fd390, %fd389, %fd387, %p16;
	selp.f64 	%fd391, %fd41, %fd390, %p177;
	selp.f64 	%fd392, %fd391, %fd42, %p174;
	add.rn.f64 	%fd393, %fd177, %fd380;
	selp.f64 	%fd394, %fd393, %fd392, %p175;
	selp.f64 	%fd395, %fd394, %fd391, %p151;
	add.f64 	%fd396, %fd395, %fd395;
	div.rn.f64 	%fd397, %fd396, 0d4086800000000000;
	selp.f64 	%fd398, 0d3F66C16C16C16C17, %fd397, %p173;
	add.f64 	%fd399, %fd386, %fd398;
	mul.f64 	%fd400, %fd399, %fd7;
	add.f32 	%f71, %f121, %f127;
	cvt.f64.f32 	%fd401, %f71;
	{ // callseq 178, 0
	.param .b64 param0;
	st.param.f64 	[param0], %fd1;
	.param .b64 param1;
	st.param.f64 	[param1], 0d4014000000000000;
	.param .b64 retval0;
	call.uni (retval0), 
	__internal_accurate_pow, 
	(
	param0, 
	param1
	);
	ld.param.f64 	%fd402, [retval0];
	} // callseq 178
	neg.f64 	%fd404, %fd402;
	selp.f64 	%fd405, %fd404, %fd402, %p17;
	selp.f64 	%fd406, %fd43, %fd405, %p182;
	selp.f64 	%fd407, %fd406, %fd44, %p179;
	mov.f64 	%fd408, 0d4014000000000000;
	add.rn.f64 	%fd409, %fd163, %fd408;
	selp.f64 	%fd410, %fd409, %fd407, %p180;
	selp.f64 	%fd411, %fd410, %fd406, %p150;
	add.f64 	%fd412, %fd411, %fd411;
	div.rn.f64 	%fd413, %fd412, 0d405E000000000000;
	selp.f64 	%fd414, 0d3F91111111111111, %fd413, %p178;
	mul.f64 	%fd415, %fd414, %fd10;
	mul.f64 	%fd416, %fd415, %fd401;
	fma.rn.f64 	%fd417, %fd400, %fd401, %fd416;
	{ // callseq 179, 0
	.param .b64 param0;
	st.param.f64 	[param0], %fd11;
	.param .b64 param1;
	st.param.f64 	[param1], 0d4018000000000000;
	.param .b64 retval0;
	call.uni (retval0), 
	__internal_accurate_pow, 
	(
	param0, 
	param1
	);
	ld.param.f64 	%fd418, [retval0];
	} // callseq 179
	neg.f64 	%fd420, %fd418;
	selp.f64 	%fd421, %fd420, %fd418, %p18;
	selp.f64 	%fd422, %fd45, %fd421, %p171;
	selp.f64 	%fd423, %fd422, %fd46, %p168;
	add.rn.f64 	%fd424, %fd208, %fd380;
	selp.f64 	%fd425, %fd424, %fd423, %p169;
	selp.f64 	%fd426, %fd425, %fd422, %p149;
	add.f64 	%fd427, %fd426, %fd426;
	div.rn.f64 	%fd428, %fd427, 0d4086800000000000;
	selp.f64 	%fd429, 0d3F66C16C16C16C17, %fd428, %p167;
	add.f64 	%fd430, %fd398, %fd429;
	mul.f64 	%fd431, %fd430, %fd14;
	ld.shared.f32 	%f72, [%r395+552];
	ld.shared.f32 	%f73, [%r395+1608];
	add.f32 	%f74, %f72, %f73;
	cvt.f64.f32 	%fd432, %f74;
	{ // callseq 180, 0
	.param .b64 param0;
	st.param.f64 	[param0], %fd11;
	.param .b64 param1;
	st.param.f64 	[param1], 0d4014000000000000;
	.param .b64 retval0;
	call.uni (retval0), 
	__internal_accurate_pow, 
	(
	param0, 
	param1
	);
	ld.param.f64 	%fd433, [retval0];
	} // callseq 180
	neg.f64 	%fd435, %fd433;
	selp.f64 	%fd436, %fd435, %fd433, %p19;
	selp.f64 	%fd437, %fd47, %fd436, %p171;
	selp.f64 	%fd438, %fd437, %fd48, %p168;
	add.rn.f64 	%fd439, %fd208, %fd408;
	selp.f64 	%fd440, %fd439, %fd438, %p169;
	selp.f64 	%fd441, %fd440, %fd437, %p148;
	add.f64 	%fd442, %fd441, %fd441;
	div.rn.f64 	%fd443, %fd442, 0d405E000000000000;
	selp.f64 	%fd444, 0d3F91111111111111, %fd443, %p167;
	mul.f64 	%fd445, %fd444, %fd17;
	mul.f64 	%fd446, %fd445, %fd432;
	fma.rn.f64 	%fd447, %fd431, %fd432, %fd446;
	add.f64 	%fd448, %fd417, %fd447;
	{ // callseq 181, 0
	.param .b64 param0;
	st.param.f64 	[param0], %fd18;
	.param .b64 param1;
	st.param.f64 	[param1], 0d4018000000000000;
	.param .b64 retval0;
	call.uni (retval0), 
	__internal_accurate_pow, 
	(
	param0, 
	param1
	);
	ld.param.f64 	%fd449, [retval0];
	} // callseq 181
	neg.f64 	%fd451, %fd449;
	selp.f64 	%fd452, %fd451, %fd449, %p20;
	selp.f64 	%fd453, %fd49, %fd452, %p165;
	selp.f64 	%fd454, %fd453, %fd50, %p162;
	add.rn.f64 	%fd455, %fd239, %fd380;
	selp.f64 	%fd456, %fd455, %fd454, %p163;
	selp.f64 	%fd457, %fd456, %fd453, %p147;
	add.f64 	%fd458, %fd457, %fd457;
	div.rn.f64 	%fd459, %fd458, 0d4086800000000000;
	selp.f64 	%fd460, 0d3F66C16C16C16C17, %fd459, %p161;
	add.f64 	%fd461, %fd398, %fd460;
	mul.f64 	%fd462, %fd461, %fd21;
	ld.shared.f32 	%f75, [%r395+1068];
	ld.shared.f32 	%f76, [%r395+1092];
	add.f32 	%f77, %f75, %f76;
	cvt.f64.f32 	%fd463, %f77;
	{ // callseq 182, 0
	.param .b64 param0;
	st.param.f64 	[param0], %fd18;
	.param .b64 param1;
	st.param.f64 	[param1], 0d4014000000000000;
	.param .b64 retval0;
	call.uni (retval0), 
	__internal_accurate_pow, 
	(
	param0, 
	param1
	);
	ld.param.f64 	%fd464, [retval0];
	} // callseq 182
	neg.f64 	%fd466, %fd464;
	selp.f64 	%fd467, %fd466, %fd464, %p21;
	selp.f64 	%fd468, %fd51, %fd467, %p165;
	selp.f64 	%fd469, %fd468, %fd52, %p162;
	add.rn.f64 	%fd470, %fd239, %fd408;
	selp.f64 	%fd471, %fd470, %fd469, %p163;
	selp.f64 	%fd472, %fd471, %fd468, %p146;
	add.f64 	%fd473, %fd472, %fd472;
	div.rn.f64 	%fd474, %fd473, 0d405E000000000000;
	selp.f64 	%fd475, 0d3F91111111111111, %fd474, %p161;
	mul.f64 	%fd476, %fd475, %fd24;
	mul.f64 	%fd477, %fd476, %fd463;
	fma.rn.f64 	%fd478, %fd462, %fd463, %fd477;
	add.f64 	%fd479, %fd448, %fd478;
	cvt.f64.f32 	%fd480, %f70;
	add.f64 	%fd481, %fd479, %fd480;
	cvt.rn.f32.f64 	%f78, %fd481;
	{ // callseq 183, 0
	.param .b64 param0;
	st.param.f64 	[param0], %fd1;
	.param .b64 param1;
	st.param.f64 	[param1], 0d4020000000000000;
	.param .b64 retval0;
	call.uni (retval0), 
	__internal_accurate_pow, 
	(
	param0, 
	param1
	);
	ld.param.f64 	%fd482, [retval0];
	} // callseq 183
	neg.f64 	%fd484, %fd482;
	selp.f64 	%fd485, %fd484, %fd482, %p22;
	selp.f64 	%fd486, %fd53, %fd485, %p182;
	selp.f64 	%fd487, %fd486, %fd54, %p179;
	mov.f64 	%fd488, 0d4020000000000000;
	add.rn.f64 	%fd489, %fd163, %fd488;
	selp.f64 	%fd490, %fd489, %fd487, %p180;
	selp.f64 	%fd491, %fd490, %fd486, %p145;
	add.f64 	%fd492, %fd491, %fd491;
	div.rn.f64 	%fd493, %fd492, 0d40E3B00000000000;
	selp.f64 	%fd494, 0d3F0A01A01A01A01A, %fd493, %p178;
	{ // callseq 184, 0
	.param .b64 param0;
	st.param.f64 	[param0], %fd4;
	.param .b64 param1;
	st.param.f64 	[param1], 0d4020000000000000;
	.param .b64 retval0;
	call.uni (retval0), 
	__internal_accurate_pow, 
	(
	param0, 
	param1
	);
	ld.param.f64 	%fd495, [retval0];
	} // callseq 184
	neg.f64 	%fd497, %fd495;
	selp.f64 	%fd498, %fd497, %fd495, %p23;
	selp.f64 	%fd499, %fd55, %fd498, %p177;
	selp.f64 	%fd500, %fd499, %fd56, %p174;
	add.rn.f64 	%fd501, %fd177, %fd488;
	selp.f64 	%fd502, %fd501, %fd500, %p175;
	selp.f64 	%fd503, %fd502, %fd499, %p144;
	add.f64 	%fd504, %fd503, %fd503;
	div.rn.f64 	%fd505, %fd504, 0d40E3B00000000000;
	selp.f64 	%fd506, 0d3F0A01A01A01A01A, %fd505, %p173;
	add.f64 	%fd507, %fd494, %fd506;
	mul.f64 	%fd508, %fd507, %fd7;
	add.f32 	%f79, %f120, %f128;
	cvt.f64.f32 	%fd509, %f79;
	{ // callseq 185, 0
	.param .b64 param0;
	st.param.f64 	[param0], %fd1;
	.param .b64 param1;
	st.param.f64 	[param1], 0d401C000000000000;
	.param .b64 retval0;
	call.uni (retval0), 
	__internal_accurate_pow, 
	(
	param0, 
	param1
	);
	ld.param.f64 	%fd510, [retval0];
	} // callseq 185
	neg.f64 	%fd512, %fd510;
	selp.f64 	%fd513, %fd512, %fd510, %p24;
	selp.f64 	%fd514, %fd57, %fd513, %p182;
	selp.f64 	%fd515, %fd514, %fd58, %p179;
	mov.f64 	%fd516, 0d401C000000000000;
	add.rn.f64 	%fd517, %fd163, %fd516;
	selp.f64 	%fd518, %fd517, %fd515, %p180;
	selp.f64 	%fd519, %fd518, %fd514, %p143;
	add.f64 	%fd520, %fd519, %fd519;
	div.rn.f64 	%fd521, %fd520, 0d40B3B00000000000;
	selp.f64 	%fd522, 0d3F3A01A01A01A01A, %fd521, %p178;
	mul.f64 	%fd523, %fd522, %fd10;
	mul.f64 	%fd524, %fd523, %fd509;
	fma.rn.f64 	%fd525, %fd508, %fd509, %fd524;
	{ // callseq 186, 0
	.param .b64 param0;
	st.param.f64 	[param0], %fd11;
	.param .b64 param1;
	st.param.f64 	[param1], 0d4020000000000000;
	.param .b64 retval0;
	call.uni (retval0), 
	__internal_accurate_pow, 
	(
	param0, 
	param1
	);
	ld.param.f64 	%fd526, [retval0];
	} // callseq 186
	neg.f64 	%fd528, %fd526;
	selp.f64 	%fd529, %fd528, %fd526, %p25;
	selp.f64 	%fd530, %fd59, %fd529, %p171;
	selp.f64 	%fd531, %fd530, %fd60, %p168;
	add.rn.f64 	%fd532, %fd208, %fd488;
	selp.f64 	%fd533, %fd532, %fd531, %p169;
	selp.f64 	%fd534, %fd533, %fd530, %p142;
	add.f64 	%fd535, %fd534, %fd534;
	div.rn.f64 	%fd536, %fd535, 0d40E3B00000000000;
	selp.f64 	%fd537, 0d3F0A01A01A01A01A, %fd536, %p167;
	add.f64 	%fd538, %fd506, %fd537;
	mul.f64 	%fd539, %fd538, %fd14;
	ld.shared.f32 	%f80, [%r395+376];
	ld.shared.f32 	%f81, [%r395+1784];
	add.f32 	%f82, %f80, %f81;
	cvt.f64.f32 	%fd540, %f82;
	{ // callseq 187, 0
	.param .b64 param0;
	st.param.f64 	[param0], %fd11;
	.param .b64 param1;
	st.param.f64 	[param1], 0d401C000000000000;
	.param .b64 retval0;
	call.uni (retval0), 
	__internal_accurate_pow, 
	(
	param0, 
	param1
	);
	ld.param.f64 	%fd541, [retval0];
	} // callseq 187
	neg.f64 	%fd543, %fd541;
	selp.f64 	%fd544, %fd543, %fd541, %p26;
	selp.f64 	%fd545, %fd61, %fd544, %p171;
	selp.f64 	%fd546, %fd545, %fd62, %p168;
	add.rn.f64 	%fd547, %fd208, %fd516;
	selp.f64 	%fd548, %fd547, %fd546, %p169;
	selp.f64 	%fd549, %fd548, %fd545, %p141;
	add.f64 	%fd550, %fd549, %fd549;
	div.rn.f64 	%fd551, %fd550, 0d40B3B00000000000;
	selp.f64 	%fd552, 0d3F3A01A01A01A01A, %fd551, %p167;
	mul.f64 	%fd553, %fd552, %fd17;
	mul.f64 	%fd554, %fd553, %fd540;
	fma.rn.f64 	%fd555, %fd539, %fd540, %fd554;
	add.f64 	%fd556, %fd525, %fd555;
	{ // callseq 188, 0
	.param .b64 param0;
	st.param.f64 	[param0], %fd18;
	.param .b64 param1;
	st.param.f64 	[param1], 0d4020000000000000;
	.param .b64 retval0;
	call.uni (retval0), 
	__internal_accurate_pow, 
	(
	param0, 
	param1
	);
	ld.param.f64 	%fd557, [retval0];
	} // callseq 188
	neg.f64 	%fd559, %fd557;
	selp.f64 	%fd560, %fd559, %fd557, %p27;
	selp.f64 	%fd561, %fd63, %fd560, %p165;
	selp.f64 	%fd562, %fd561, %fd64, %p162;
	add.rn.f64 	%fd563, %fd239, %fd488;
	selp.f64 	%fd564, %fd563, %fd562, %p163;
	selp.f64 	%fd565, %fd564, %fd561, %p140;
	add.f64 	%fd566, %fd565, %fd565;
	div.rn.f64 	%fd567, %fd566, 0d40E3B00000000000;
	selp.f64 	%fd568, 0d3F0A01A01A01A01A, %fd567, %p161;
	add.f64 	%fd569, %fd506, %fd568;
	mul.f64 	%fd570, %fd569, %fd21;
	ld.shared.f32 	%f83, [%r395+1064];
	ld.shared.f32 	%f84, [%r395+1096];
	add.f32 	%f85, %f83, %f84;
	cvt.f64.f32 	%fd571, %f85;
	{ // callseq 189, 0
	.param .b64 param0;
	st.param.f64 	[param0], %fd18;
	.param .b64 param1;
	st.param.f64 	[param1], 0d401C000000000000;
	.param .b64 retval0;
	call.uni (retval0), 
	__internal_accurate_pow, 
	(
	param0, 
	param1
	);
	ld.param.f64 	%fd572, [retval0];
	} // callseq 189
	neg.f64 	%fd574, %fd572;
	selp.f64 	%fd575, %fd574, %fd572, %p28;
	selp.f64 	%fd576, %fd65, %fd575, %p165;
	selp.f64 	%fd577, %fd576, %fd66, %p162;
	add.rn.f64 	%fd578, %fd239, %fd516;
	selp.f64 	%fd579, %fd578, %fd577, %p163;
	selp.f64 	%fd580, %fd579, %fd576, %p139;
	add.f64 	%fd581, %fd580, %fd580;
	div.rn.f64 	%fd582, %fd581, 0d40B3B00000000000;
	selp.f64 	%fd583, 0d3F3A01A01A01A01A, %fd582, %p161;
	mul.f64 	%fd584, %fd583, %fd24;
	mul.f64 	%fd585, %fd584, %fd571;
	fma.rn.f64 	%fd586, %fd570, %fd571, %fd585;
	add.f64 	%fd587, %fd556, %fd586;
	cvt.f64.f32 	%fd588, %f78;
	add.f64 	%fd589, %fd587, %fd588;
	cvt.rn.f32.f64 	%f86, %fd589;
	{ // callseq 190, 0
	.param .b64 param0;
	st.param.f64 	[param0], %fd1;
	.param .b64 param1;
	st.param.f64 	[param1], 0d4024000000000000;
	.param .b64 retval0;
	call.uni (retval0), 
	__internal_accurate_pow, 
	(
	param0, 
	param1
	);
	ld.param.f64 	%fd590, [retval0];
	} // callseq 190
	neg.f64 	%fd592, %fd590;
	selp.f64 	%fd593, %fd592, %fd590, %p29;
	selp.f64 	%fd594, %fd67, %fd593, %p182;
	selp.f64 	%fd595, %fd594, %fd68, %p179;
	mov.f64 	%fd596, 0d4024000000000000;
	add.rn.f64 	%fd597, %fd163, %fd596;
	selp.f64 	%fd598, %fd597, %fd595, %p180;
	selp.f64 	%fd599, %fd598, %fd594, %p138;
	add.f64 	%fd600, %fd599, %fd599;
	div.rn.f64 	%fd601, %fd600, 0d414BAF8000000000;
	selp.f64 	%fd602, 0d3EA27E4FB7789F5C, %fd601, %p178;
	{ // callseq 191, 0
	.param .b64 param0;
	st.param.f64 	[param0], %fd4;
	.param .b64 param1;
	st.param.f64 	[param1], 0d4024000000000000;
	.param .b64 retval0;
	call.uni (retval0), 
	__internal_accurate_pow, 
	(
	param0, 
	param1
	);
	ld.param.f64 	%fd603, [retval0];
	} // callseq 191
	neg.f64 	%fd605, %fd603;
	selp.f64 	%fd606, %fd605, %fd603, %p30;
	selp.f64 	%fd607, %fd69, %fd606, %p177;
	selp.f64 	%fd608, %fd607, %fd70, %p174;
	add.rn.f64 	%fd609, %fd177, %fd596;
	selp.f64 	%fd610, %fd609, %fd608, %p175;
	selp.f64 	%fd611, %fd610, %fd607, %p137;
	add.f64 	%fd612, %fd611, %fd611;
	div.rn.f64 	%fd613, %fd612, 0d414BAF8000000000;
	selp.f64 	%fd614, 0d3EA27E4FB7789F5C, %fd613, %p173;
	add.f64 	%fd615, %fd602, %fd614;
	mul.f64 	%fd616, %fd615, %fd7;
	add.f32 	%f87, %f119, %f16;
	cvt.f64.f32 	%fd617, %f87;
	{ // callseq 192, 0
	.param .b64 param0;
	st.param.f64 	[param0], %fd1;
	.param .b64 param1;
	st.param.f64 	[param1], 0d4022000000000000;
	.param .b64 retval0;
	call.uni (retval0), 
	__internal_accurate_pow, 
	(
	param0, 
	param1
	);
	ld.param.f64 	%fd618, [retval0];
	} // callseq 192
	neg.f64 	%fd620, %fd618;
	selp.f64 	%fd621, %fd620, %fd618, %p31;
	selp.f64 	%fd622, %fd71, %fd621, %p182;
	selp.f64 	%fd623, %fd622, %fd72, %p179;
	mov.f64 	%fd624, 0d4022000000000000;
	add.rn.f64 	%fd625, %fd163, %fd624;
	selp.f64 	%fd626, %fd625, %fd623, %p180;
	selp.f64 	%fd627, %fd626, %fd622, %p136;
	add.f64 	%fd628, %fd627, %fd627;
	div.rn.f64 	%fd629, %fd628, 0d4116260000000000;
	selp.f64 	%fd630, 0d3ED71DE3A556C734, %fd629, %p178;
	mul.f64 	%fd631, %fd630, %fd10;
	mul.f64 	%fd632, %fd631, %fd617;
	fma.rn.f64 	%fd633, %fd616, %fd617, %fd632;
	{ // callseq 193, 0
	.param .b64 param0;
	st.param.f64 	[param0], %fd11;
	.param .b64 param1;
	st.param.f64 	[param1], 0d4024000000000000;
	.param .b64 retval0;
	call.uni (retval0), 
	__internal_accurate_pow, 
	(
	param0, 
	param1
	);
	ld.param.f64 	%fd634, [retval0];
	} // callseq 193
	neg.f64 	%fd636, %fd634;
	selp.f64 	%fd637, %fd636, %fd634, %p32;
	selp.f64 	%fd638, %fd73, %fd637, %p171;
	selp.f64 	%fd639, %fd638, %fd74, %p168;
	add.rn.f64 	%fd640, %fd208, %fd596;
	selp.f64 	%fd641, %fd640, %fd639, %p169;
	selp.f64 	%fd642, %fd641, %fd638, %p135;
	add.f64 	%fd643, %fd642, %fd642;
	div.rn.f64 	%fd644, %fd643, 0d414BAF8000000000;
	selp.f64 	%fd645, 0d3EA27E4FB7789F5C, %fd644, %p167;
	add.f64 	%fd646, %fd614, %fd645;
	mul.f64 	%fd647, %fd646, %fd14;
	ld.shared.f32 	%f88, [%r395+200];
	ld.shared.f32 	%f89, [%r395+1960];
	add.f32 	%f90, %f88, %f89;
	cvt.f64.f32 	%fd648, %f90;
	{ // callseq 194, 0
	.param .b64 param0;
	st.param.f64 	[param0], %fd11;
	.param .b64 param1;
	st.param.f64 	[param1], 0d4022000000000000;
	.param .b64 retval0;
	call.uni (retval0), 
	__internal_accurate_pow, 
	(
	param0, 
	param1
	);
	ld.param.f64 	%fd649, [retval0];
	} // callseq 194
	neg.f64 	%fd651, %fd649;
	selp.f64 	%fd652, %fd651, %fd649, %p33;
	selp.f64 	%fd653, %fd75, %fd652, %p171;
	selp.f64 	%fd654, %fd653, %fd76, %p168;
	add.rn.f64 	%fd655, %fd208, %fd624;
	selp.f64 	%fd656, %fd655, %fd654, %p169;
	selp.f64 	%fd657, %fd656, %fd653, %p134;
	add.f64 	%fd658, %fd657, %fd657;
	div.rn.f64 	%fd659, %fd658, 0d4116260000000000;
	selp.f64 	%fd660, 0d3ED71DE3A556C734, %fd659, %p167;
	mul.f64 	%fd661, %fd660, %fd17;
	mul.f64 	%fd662, %fd661, %fd648;
	fma.rn.f64 	%fd663, %fd647, %fd648, %fd662;
	add.f64 	%fd664, %fd633, %fd663;
	{ // callseq 195, 0
	.param .b64 param0;
	st.param.f64 	[param0], %fd18;
	.param .b64 param1;
	st.param.f64 	[param1], 0d4024000000000000;
	.param .b64 retval0;
	call.uni (retval0), 
	__internal_accurate_pow, 
	(
	param0, 
	param1
	);
	ld.param.f64 	%fd665, [retval0];
	} // callseq 195
	neg.f64 	%fd667, %fd665;
	selp.f64 	%fd668, %fd667, %fd665, %p34;
	selp.f64 	%fd669, %fd77, %fd668, %p165;
	selp.f64 	%fd670, %fd669, %fd78, %p162;
	add.rn.f64 	%fd671, %fd239, %fd596;
	selp.f64 	%fd672, %fd671, %fd670, %p163;
	selp.f64 	%fd673, %fd672, %fd669, %p133;
	add.f64 	%fd674, %fd673, %fd673;
	div.rn.f64 	%fd675, %fd674, 0d414BAF8000000000;
	selp.f64 	%fd676, 0d3EA27E4FB7789F5C, %fd675, %p161;
	add.f64 	%fd677, %fd614, %fd676;
	mul.f64 	%fd678, %fd677, %fd21;
	ld.shared.f32 	%f91, [%r395+1060];
	ld.shared.f32 	%f92, [%r395+1100];
	add.f32 	%f93, %f91, %f92;
	cvt.f64.f32 	%fd679, %f93;
	{ // callseq 196, 0
	.param .b64 param0;
	st.param.f64 	[param0], %fd18;
	.param .b64 param1;
	st.param.f64 	[param1], 0d4022000000000000;
	.param .b64 retval0;
	call.uni (retval0), 
	__internal_accurate_pow, 
	(
	param0, 
	param1
	);
	ld.param.f64 	%fd680, [retval0];
	} // callseq 196
	neg.f64 	%fd682, %fd680;
	selp.f64 	%fd683, %fd682, %fd680, %p35;
	selp.f64 	%fd684, %fd79, %fd683, %p165;
	selp.f64 	%fd685, %fd684, %fd80, %p162;
	add.rn.f64 	%fd686, %fd239, %fd624;
	selp.f64 	%fd687, %fd686, %fd685, %p163;
	selp.f64 	%fd688, %fd687, %fd684, %p132;
	add.f64 	%fd689, %fd688, %fd688;
	div.rn.f64 	%fd690, %fd689, 0d4116260000000000;
	selp.f64 	%fd691, 0d3ED71DE3A556C734, %fd690, %p161;
	mul.f64 	%fd692, %fd691, %fd24;
	mul.f64 	%fd693, %fd692, %fd679;
	fma.rn.f64 	%fd694, %fd678, %fd679, %fd693;
	add.f64 	%fd695, %fd664, %fd694;
	cvt.f64.f32 	%fd696, %f86;
	add.f64 	%fd697, %fd695, %fd696;
	cvt.rn.f32.f64 	%f94, %fd697;
	{ // callseq 197, 0
	.param .b64 param0;
	st.param.f64 	[param0], %fd1;
	.param .b64 param1;
	st.param.f64 	[param1], 0d4028000000000000;
	.param .b64 retval0;
	call.uni (retval0), 
	__internal_accurate_pow, 
	(
	param0, 
	param1
	);
	ld.param.f64 	%fd698, [retval0];
	} // callseq 197
	neg.f64 	%fd700, %fd698;
	selp.f64 	%fd701, %fd700, %fd698, %p36;
	selp.f64 	%fd702, %fd81, %fd701, %p182;
	selp.f64 	%fd703, %fd702, %fd82, %p179;
	mov.f64 	%fd704, 0d4028000000000000;
	add.rn.f64 	%fd705, %fd163, %fd704;
	selp.f64 	%fd706, %fd705, %fd703, %p180;
	selp.f64 	%fd707, %fd706, %fd702, %p131;
	add.f64 	%fd708, %fd707, %fd707;
	div.rn.f64 	%fd709, %fd708, 0d41BC8CFC00000000;
	selp.f64 	%fd710, 0d3E31EED8EFF8D898, %fd709, %p178;
	{ // callseq 198, 0
	.param .b64 param0;
	st.param.f64 	[param0], %fd4;
	.param .b64 param1;
	st.param.f64 	[param1], 0d4028000000000000;
	.param .b64 retval0;
	call.uni (retval0), 
	__internal_accurate_pow, 
	(
	param0, 
	param1
	);
	ld.param.f64 	%fd711, [retval0];
	} // callseq 198
	neg.f64 	%fd713, %fd711;
	selp.f64 	%fd714, %fd713, %fd711, %p37;
	selp.f64 	%fd715, %fd83, %fd714, %p177;
	selp.f64 	%fd716, %fd715, %fd84, %p174;
	add.rn.f64 	%fd717, %fd177, %fd704;
	selp.f64 	%fd718, %fd717, %fd716, %p175;
	selp.f64 	%fd719, %fd718, %fd715, %p130;
	add.f64 	%fd720, %fd719, %fd719;
	div.rn.f64 	%fd721, %fd720, 0d41BC8CFC00000000;
	selp.f64 	%fd722, 0d3E31EED8EFF8D898, %fd721, %p173;
	add.f64 	%fd723, %fd710, %fd722;
	mul.f64 	%fd724, %fd723, %fd7;
	add.f32 	%f95, %f129, %f118;
	cvt.f64.f32 	%fd725, %f95;
	{ // callseq 199, 0
	.param .b64 param0;
	st.param.f64 	[param0], %fd1;
	.param .b64 param1;
	st.param.f64 	[param1], 0d4026000000000000;
	.param .b64 retval0;
	call.uni (retval0), 
	__internal_accurate_pow, 
	(
	param0, 
	param1
	);
	ld.param.f64 	%fd726, [retval0];
	} // callseq 199
	neg.f64 	%fd728, %fd726;
	selp.f64 	%fd729, %fd728, %fd726, %p38;
	selp.f64 	%fd730, %fd85, %fd729, %p182;
	selp.f64 	%fd731, %fd730, %fd86, %p179;
	mov.f64 	%fd732, 0d4026000000000000;
	add.rn.f64 	%fd733, %fd163, %fd732;
	selp.f64 	%fd734, %fd733, %fd731, %p180;
	selp.f64 	%fd735, %fd734, %fd730, %p129;
	add.f64 	%fd736, %fd735, %fd735;
	div.rn.f64 	%fd737, %fd736, 0d418308A800000000;
	selp.f64 	%fd738, 0d3E6AE64567F544E4, %fd737, %p178;
	mul.f64 	%fd739, %fd738, %fd10;
	mul.f64 	%fd740, %fd739, %fd725;
	fma.rn.f64 	%fd741, %fd724, %fd725, %fd740;
	{ // callseq 200, 0
	.param .b64 param0;
	st.param.f64 	[param0], %fd11;
	.param .b64 param1;
	st.param.f64 	[param1], 0d4028000000000000;
	.param .b64 retval0;
	call.uni (retval0), 
	__internal_accurate_pow, 
	(
	param0, 
	param1
	);
	ld.param.f64 	%fd742, [retval0];
	} // callseq 200
	neg.f64 	%fd744, %fd742;
	selp.f64 	%fd745, %fd744, %fd742, %p39;
	selp.f64 	%fd746, %fd87, %fd745, %p171;
	selp.f64 	%fd747, %fd746, %fd88, %p168;
	add.rn.f64 	%fd748, %fd208, %fd704;
	selp.f64 	%fd749, %fd748, %fd747, %p169;
	selp.f64 	%fd750, %fd749, %fd746, %p128;
	add.f64 	%fd751, %fd750, %fd750;
	div.rn.f64 	%fd752, %fd751, 0d41BC8CFC00000000;
	selp.f64 	%fd753, 0d3E31EED8EFF8D898, %fd752, %p167;
	add.f64 	%fd754, %fd722, %fd753;
	mul.f64 	%fd755, %fd754, %fd14;
	ld.shared.f32 	%f96, [%r395+24];
	ld.shared.f32 	%f97, [%r395+2136];
	add.f32 	%f98, %f96, %f97;
	cvt.f64.f32 	%fd756, %f98;
	{ // callseq 201, 0
	.param .b64 param0;
	st.param.f64 	[param0], %fd11;
	.param .b64 param1;
	st.param.f64 	[param1], 0d4026000000000000;
	.param .b64 retval0;
	call.uni (retval0), 
	__internal_accurate_pow, 
	(
	param0, 
	param1
	);
	ld.param.f64 	%fd757, [retval0];
	} // callseq 201
	neg.f64 	%fd759, %fd757;
	selp.f64 	%fd760, %fd759, %fd757, %p40;
	selp.f64 	%fd761, %fd89, %fd760, %p171;
	selp.f64 	%fd762, %fd761, %fd90, %p168;
	add.rn.f64 	%fd763, %fd208, %fd732;
	selp.f64 	%fd764, %fd763, %fd762, %p169;
	selp.f64 	%fd765, %fd764, %fd761, %p127;
	add.f64 	%fd766, %fd765, %fd765;
	div.rn.f64 	%fd767, %fd766, 0d418308A800000000;
	selp.f64 	%fd768, 0d3E6AE64567F544E4, %fd767, %p167;
	mul.f64 	%fd769, %fd768, %fd17;
	mul.f64 	%fd770, %fd769, %fd756;
	fma.rn.f64 	%fd771, %fd755, %fd756, %fd770;
	add.f64 	%fd772, %fd741, %fd771;
	{ // callseq 202, 0
	.param .b64 param0;
	st.param.f64 	[param0], %fd18;
	.param .b64 param1;
	st.param.f64 	[param1], 0d4028000000000000;
	.param .b64 retval0;
	call.uni (retval0), 
	__internal_accurate_pow, 
	(
	param0, 
	param1
	);
	ld.param.f64 	%fd773, [retval0];
	} // callseq 202
	neg.f64 	%fd775, %fd773;
	selp.f64 	%fd776, %fd775, %fd773, %p41;
	selp.f64 	%fd777, %fd91, %fd776, %p165;
	selp.f64 	%fd778, %fd777, %fd92, %p162;
	add.rn.f64 	%fd779, %fd239, %fd704;
	selp.f64 	%fd780, %fd779, %fd778, %p163;
	selp.f64 	%fd781, %fd780, %fd777, %p126;
	add.f64 	%fd782, %fd781, %fd781;
	div.rn.f64 	%fd783, %fd782, 0d41BC8CFC00000000;
	selp.f64 	%fd784, 0d3E31EED8EFF8D898, %fd783, %p161;
	add.f64 	%fd785, %fd722, %fd784;
	mul.f64 	%fd786, %fd785, %fd21;
	ld.shared.f32 	%f99, [%r395+1056];
	ld.shared.f32 	%f100, [%r395+1104];
	add.f32 	%f101, %f99, %f100;
	cvt.f64.f32 	%fd787, %f101;
	{ // callseq 203, 0
	.param .b64 param0;
	st.param.f64 	[param0], %fd18;
	.param .b64 param1;
	st.param.f64 	[param1], 0d4026000000000000;
	.param .b64 retval0;
	call.uni (retval0), 
	__internal_accurate_pow, 
	(
	param0, 
	param1
	);
	ld.param.f64 	%fd788, [retval0];
	} // callseq 203
	neg.f64 	%fd790, %fd788;
	selp.f64 	%fd791, %fd790, %fd788, %p42;
	selp.f64 	%fd792, %fd93, %fd791, %p165;
	selp.f64 	%fd793, %fd792, %fd94, %p162;
	add.rn.f64 	%fd794, %fd239, %fd732;
	selp.f64 	%fd795, %fd794, %fd793, %p163;
	selp.f64 	%fd796, %fd795, %fd792, %p125;
	add.f64 	%fd797, %fd796, %fd796;
	div.rn.f64 	%fd798, %fd797, 0d418308A800000000;
	selp.f64 	%fd799, 0d3E6AE64567F544E4, %fd798, %p161;
	mul.f64 	%fd800, %fd799, %fd24;
	mul.f64 	%fd801, %fd800, %fd787;
	fma.rn.f64 	%fd802, %fd786, %fd787, %fd801;
	add.f64 	%fd803, %fd772, %fd802;
	cvt.f64.f32 	%fd804, %f94;
	add.f64 	%fd805, %fd803, %fd804;
	cvt.rn.f32.f64 	%f102, %fd805;
	add.f32 	%f103, %f124, %f124;
	ld.global.f32 	%f104, [%rd34];
	sub.f32 	%f105, %f103, %f104;
	cvta.to.global.u64 	%rd35, %rd42;
	add.s64 	%rd36, %rd35, %rd32;
	ld.global.nc.f32 	%f106, [%rd36];
	fma.rn.f32 	%f107, %f106, %f102, %f105;
	st.global.f32 	[%rd34], %f107;
	mul.lo.s32 	%r396, %r61, %r402;
	add.s32 	%r409, %r409, %r396;
	add.s32 	%r408, %r408, %r396;
	add.s32 	%r407, %r407, %r396;
	add.s32 	%r406, %r406, %r396;
	add.s32 	%r405, %r405, 1;
	setp.ne.s32 	%p183, %r405, -12;
	mov.f32 	%f129, %f16;
	@%p183 bra 	$L__BB7_3;
$L__BB7_8:
	// begin inline asm
	mov.u64 	%rd37, %clock64;
	// end inline asm
	sub.s64 	%rd38, %rd37, %rd5;
	cvt.rn.f32.s64 	%f108, %rd38;
	cvt.f64.f32 	%fd806, %f108;
	mul.f64 	%fd807, %fd806, 0d408F400000000000;
	div.rn.f64 	%fd808, %fd807, 0d412E848000000000;
	cvt.rn.f32.f64 	%f109, %fd808;
	mov.u32 	%r397, %ntid.x;
	mov.u32 	%r398, %ctaid.x;
	mov.u32 	%r399, %tid.x;
	mad.lo.s32 	%r400, %r397, %r398, %r399;
	mul.wide.s32 	%rd39, %r400, 4;
	mov.u64 	%rd40, MacCormack_time;
	add.s64 	%rd41, %rd40, %rd39;
	st.global.f32 	[%rd41], %f109;
	ret;

}
	// .globl	_Z13TVD_3D_SolverifififfPfS_S_
.visible .entry _Z13TVD_3D_SolverifififfPfS_S_(
	.param .u32 _Z13TVD_3D_SolverifififfPfS_S__param_0,
	.param .f32 _Z13TVD_3D_SolverifififfPfS_S__param_1,
	.param .u32 _Z13TVD_3D_SolverifififfPfS_S__param_2,
	.param .f32 _Z13TVD_3D_SolverifififfPfS_S__param_3,
	.param .u32 _Z13TVD_3D_SolverifififfPfS_S__param_4,
	.param .f32 _Z13TVD_3D_SolverifififfPfS_S__param_5,
	.param .f32 _Z13TVD_3D_SolverifififfPfS_S__param_6,
	.param .u64 .ptr .align 1 _Z13TVD_3D_SolverifififfPfS_S__param_7,
	.param .u64 .ptr .align 1 _Z13TVD_3D_SolverifififfPfS_S__param_8,
	.param .u64 .ptr .align 1 _Z13TVD_3D_SolverifififfPfS_S__param_9
)
{
	.reg .pred 	%p<478>;
	.reg .b32 	%r<634>;
	.reg .b32 	%f<215>;
	.reg .b64 	%rd<41>;
	.reg .b64 	%fd<666>;
	// demoted variable
	.shared .align 4 .b8 _ZZ13TVD_3D_SolverifififfPfS_S_E6s_data[7744];
	ld.param.u32 	%r53, [_Z13TVD_3D_SolverifififfPfS_S__param_0];
	ld.param.f32 	%f46, [_Z13TVD_3D_SolverifififfPfS_S__param_1];
	ld.param.u32 	%r56, [_Z13TVD_3D_SolverifififfPfS_S__param_2];
	ld.param.f32 	%f47, [_Z13TVD_3D_SolverifififfPfS_S__param_3];
	ld.param.u32 	%r55, [_Z13TVD_3D_SolverifififfPfS_S__param_4];
	ld.param.f32 	%f48, [_Z13TVD_3D_SolverifififfPfS_S__param_5];
	ld.param.f32 	%f49, [_Z13TVD_3D_SolverifififfPfS_S__param_6];
	ld.param.u64 	%rd8, [_Z13TVD_3D_SolverifififfPfS_S__param_8];
	cvta.to.global.u64 	%rd1, %rd8;
	// begin inline asm
	mov.u64 	%rd7, %clock64;
	// end inline asm
	mov.u32 	%r57, %ctaid.x;
	mov.u32 	%r58, %ntid.x;
	mov.u32 	%r1, %tid.x;
	mad.lo.s32 	%r2, %r57, %r58, %r1;
	mov.u32 	%r59, %ctaid.y;
	mov.u32 	%r60, %ntid.y;
	mov.u32 	%r3, %tid.y;
	mad.lo.s32 	%r61, %r59, %r60, %r3;
	cvt.f64.f32 	%fd237, %f49;
	mul.f64 	%fd238, %fd237, 0d3FE0000000000000;
	cvt.f64.f32 	%fd1, %f46;
	div.rn.f64 	%fd239, %fd238, %fd1;
	cvt.rn.f32.f64 	%f1, %fd239;
	mul.f32 	%f50, %f46, %f46;
	div.rn.f32 	%f2, %f49, %f50;
	cvt.f64.f32 	%fd2, %f47;
	div.rn.f64 	%fd240, %fd238, %fd2;
	cvt.rn.f32.f64 	%f3, %fd240;
	mul.f32 	%f51, %f47, %f47;
	div.rn.f32 	%f4, %f49, %f51;
	cvt.f64.f32 	%fd3, %f48;
	div.rn.f64 	%fd241, %fd238, %fd3;
	cvt.rn.f32.f64 	%f5, %fd241;
	mul.f32 	%f52, %f48, %f48;
	div.rn.f32 	%f6, %f49, %f52;
	add.s32 	%r62, %r53, -12;
	setp.ge.s32 	%p1, %r2, %r62;
	add.s32 	%r63, %r56, -12;
	setp.ge.s32 	%p2, %r61, %r63;
	or.pred  	%p3, %p1, %p2;
	@%p3 bra 	$L__BB8_260;
	mul.lo.s32 	%r5, %r56, %r53;
	add.f32 	%f53, %f47, %f47;
	fma.rn.f32 	%f54, %f46, 0f40000000, %f53;
	fma.rn.f32 	%f7, %f48, 0f40000000, %f54;
	{
	.reg .b32 %temp; 
	mov.b64 	{%temp, %r6}, %fd1;
	}
	mov.f64 	%fd242, 0d3FF0000000000000;
	{
	.reg .b32 %temp; 
	mov.b64 	{%temp, %r64}, %fd242;
	}
	and.b32  	%r8, %r64, 2146435072;
	setp.eq.s32 	%p4, %r8, 1072693248;
	abs.f64 	%fd4, %fd1;
	{ // callseq 204, 0
	.param .b64 param0;
	st.param.f64 	[param0], %fd4;
	.param .b64 param1;
	st.param.f64 	[param1], 0d3FF0000000000000;
	.param .b64 retval0;
	call.uni (retval0), 
	__internal_accurate_pow, 
	(
	param0, 
	param1
	);
	ld.param.f64 	%fd243, [retval0];
	} // callseq 204
	setp.lt.s32 	%p5, %r6, 0;
	neg.f64 	%fd245, %fd243;
	selp.f64 	%fd246, %fd245, %fd243, %p4;
	selp.f64 	%fd595, %fd246, %fd243, %p5;
	setp.neu.f32 	%p6, %f46, 0f00000000;
	@%p6 bra 	$L__BB8_3;
	setp.eq.s32 	%p7, %r8, 1072693248;
	selp.b32 	%r65, %r6, 0, %p7;
	setp.lt.s32 	%p8, %r64, 0;
	or.b32  	%r66, %r65, 2146435072;
	selp.b32 	%r67, %r66, %r65, %p8;
	mov.b32 	%r68, 0;
	mov.b64 	%fd595, {%r68, %r67};
$L__BB8_3:
	add.f64 	%fd247, %fd1, 0d3FF0000000000000;
	{
	.reg .b32 %temp; 
	mov.b64 	{%temp, %r69}, %fd247;
	}
	and.b32  	%r70, %r69, 2146435072;
	setp.ne.s32 	%p9, %r70, 2146435072;
	@%p9 bra 	$L__BB8_8;
	setp.num.f32 	%p10, %f46, %f46;
	@%p10 bra 	$L__BB8_6;
	mov.f64 	%fd248, 0d3FF0000000000000;
	add.rn.f64 	%fd595, %fd1, %fd248;
	bra.uni 	$L__BB8_8;
$L__BB8_6:
	setp.neu.f64 	%p11, %fd4, 0d7FF0000000000000;
	@%p11 bra 	$L__BB8_8;
	setp.lt.s32 	%p12, %r6, 0;
	setp.eq.s32 	%p13, %r8, 1072693248;
	setp.lt.s32 	%p14, %r64, 0;
	selp.b32 	%r72, 0, 2146435072, %p14;
	and.b32  	%r73, %r64, 2147483647;
	setp.ne.s32 	%p15, %r73, 1071644672;
	or.b32  	%r74, %r72, -2147483648;
	selp.b32 	%r75, %r74, %r72, %p15;
	selp.b32 	%r76, %r75, %r72, %p13;
	selp.b32 	%r77, %r76, %r72, %p12;
	mov.b32 	%r78, 0;
	mov.b64 	%fd595, {%r78, %r77};
$L__BB8_8:
	setp.eq.s32 	%p16, %r8, 1072693248;
	{
	.reg .b32 %temp; 
	mov.b64 	{%temp, %r9}, %fd2;
	}
	abs.f64 	%fd11, %fd2;
	{ // callseq 205, 0
	.param .b64 param0;
	st.param.f64 	[param0], %fd11;
	.param .b64 param1;
	st.param.f64 	[param1], 0d3FF0000000000000;
	.param .b64 retval0;
	call.uni (retval0), 
	__internal_accurate_pow, 
	(
	param0, 
	param1
	);
	ld.param.f64 	%fd249, [retval0];
	} // callseq 205
	setp.lt.s32 	%p17, %r9, 0;
	neg.f64 	%fd251, %fd249;
	selp.f64 	%fd252, %fd251, %fd249, %p16;
	selp.f64 	%fd597, %fd252, %fd249, %p17;
	setp.neu.f32 	%p18, %f47, 0f00000000;
	@%p18 bra 	$L__BB8_10;
	setp.eq.s32 	%p19, %r8, 1072693248;
	selp.b32 	%r80, %r9, 0, %p19;
	setp.lt.s32 	%p20, %r64, 0;
	or.b32  	%r81, %r80, 2146435072;
	selp.b32 	%r82, %r81, %r80, %p20;
	mov.b32 	%r83, 0;
	mov.b64 	%fd597, {%r83, %r82};
$L__BB8_10:
	add.f64 	%fd253, %fd2, 0d3FF0000000000000;
	{
	.reg .b32 %temp; 
	mov.b64 	{%temp, %r84}, %fd253;
	}
	and.b32  	%r85, %r84, 2146435072;
	setp.ne.s32 	%p21, %r85, 2146435072;
	@%p21 bra 	$L__BB8_15;
	setp.num.f32 	%p22, %f47, %f47;
	@%p22 bra 	$L__BB8_13;
	mov.f64 	%fd254, 0d3FF0000000000000;
	add.rn.f64 	%fd597, %fd2, %fd254;
	bra.uni 	$L__BB8_15;
$L__BB8_13:
	setp.neu.f64 	%p23, %fd11, 0d7FF0000000000000;
	@%p23 bra 	$L__BB8_15;
	setp.lt.s32 	%p24, %r9, 0;
	setp.eq.s32 	%p25, %r8, 1072693248;
	setp.lt.s32 	%p26, %r64, 0;
	selp.b32 	%r87, 0, 2146435072, %p26;
	and.b32  	%r88, %r64, 2147483647;
	setp.ne.s32 	%p27, %r88, 1071644672;
	or.b32  	%r89, %r87, -2147483648;
	selp.b32 	%r90, %r89, %r87, %p27;
	selp.b32 	%r91, %r90, %r87, %p25;
	selp.b32 	%r92, %r91, %r87, %p24;
	mov.b32 	%r93, 0;
	mov.b64 	%fd597, {%r93, %r92};
$L__BB8_15:
	setp.eq.s32 	%p28, %r8, 1072693248;
	setp.eq.f32 	%p29, %f47, 0f3F800000;
	add.f64 	%fd255, %fd597, %fd597;
	selp.f64 	%fd256, 0d4000000000000000, %fd255, %p29;
	add.f64 	%fd257, %fd595, %fd595;
	setp.eq.f32 	%p30, %f46, 0f3F800000;
	selp.f64 	%fd258, 0d4000000000000000, %fd257, %p30;
	add.f64 	%fd18, %fd258, %fd256;
	{
	.reg .b32 %temp; 
	mov.b64 	{%temp, %r10}, %fd3;
	}
	abs.f64 	%fd19, %fd3;
	{ // callseq 206, 0
	.param .b64 param0;
	st.param.f64 	[param0], %fd19;
	.param .b64 param1;
	st.param.f64 	[param1], 0d3FF0000000000000;
	.param .b64 retval0;
	call.uni (retval0), 
	__internal_accurate_pow, 
	(
	param0, 
	param1
	);
	ld.param.f64 	%fd259, [retval0];
	} // callseq 206
	setp.lt.s32 	%p31, %r10, 0;
	neg.f64 	%fd261, %fd259;
	selp.f64 	%fd262, %fd261, %fd259, %p28;
	selp.f64 	%fd599, %fd262, %fd259, %p31;
	setp.neu.f32 	%p32, %f48, 0f00000000;
	@%p32 bra 	$L__BB8_17;
	setp.eq.s32 	%p33, %r8, 1072693248;
	selp.b32 	%r95, %r10, 0, %p33;
	setp.lt.s32 	%p34, %r64, 0;
	or.b32  	%r96, %r95, 2146435072;
	selp.b32 	%r97, %r96, %r95, %p34;
	mov.b32 	%r98, 0;
	mov.b64 	%fd599, {%r98, %r97};
$L__BB8_17:
	add.f64 	%fd263, %fd3, 0d3FF0000000000000;
	{
	.reg .b32 %temp; 
	mov.b64 	{%temp, %r99}, %fd263;
	}
	and.b32  	%r100, %r99, 2146435072;
	setp.ne.s32 	%p35, %r100, 2146435072;
	@%p35 bra 	$L__BB8_22;
	setp.num.f32 	%p36, %f48, %f48;
	@%p36 bra 	$L__BB8_20;
	mov.f64 	%fd264, 0d3FF0000000000000;
	add.rn.f64 	%fd599, %fd3, %fd264;
	bra.uni 	$L__BB8_22;
$L__BB8_20:
	setp.neu.f64 	%p37, %fd19, 0d7FF0000000000000;
	@%p37 bra 	$L__BB8_22;
	setp.lt.s32 	%p38, %r10, 0;
	setp.eq.s32 	%p39, %r8, 1072693248;
	setp.lt.s32 	%p40, %r64, 0;
	selp.b32 	%r102, 0, 2146435072, %p40;
	and.b32  	%r103, %r64, 2147483647;
	setp.ne.s32 	%p41, %r103, 1071644672;
	or.b32  	%r104, %r102, -2147483648;
	selp.b32 	%r105, %r104, %r102, %p41;
	selp.b32 	%r106, %r105, %r102, %p39;
	selp.b32 	%r107, %r106, %r102, %p38;
	mov.b32 	%r108, 0;
	mov.b64 	%fd599, {%r108, %r107};
$L__BB8_22:
	setp.neu.f32 	%p42, %f46, 0f00000000;
	setp.lt.s32 	%p43, %r6, 0;
	setp.eq.f32 	%p44, %f48, 0f3F800000;
	add.f64 	%fd265, %fd599, %fd599;
	selp.f64 	%fd266, 0d4000000000000000, %fd265, %p44;
	add.f64 	%fd267, %fd18, %fd266;
	cvt.rn.f32.f64 	%f8, %fd267;
	mov.f64 	%fd268, 0d4000000000000000;
	{
	.reg .b32 %temp; 
	mov.b64 	{%temp, %r109}, %fd268;
	}
	and.b32  	%r12, %r109, 2146435072;
	setp.eq.s32 	%p45, %r12, 1062207488;
	{ // callseq 207, 0
	.param .b64 param0;
	st.param.f64 	[param0], %fd4;
	.param .b64 param1;
	st.param.f64 	[param1], 0d4000000000000000;
	.param .b64 retval0;
	call.uni (retval0), 
	__internal_accurate_pow, 
	(
	param0, 
	param1
	);
	ld.param.f64 	%fd269, [retval0];
	} // callseq 207
	neg.f64 	%fd271, %fd269;
	selp.f64 	%fd272, %fd271, %fd269, %p45;
	selp.f64 	%fd601, %fd272, %fd269, %p43;
	@%p42 bra 	$L__BB8_24;
	setp.eq.s32 	%p46, %r12, 1062207488;
	selp.b32 	%r110, %r6, 0, %p46;
	setp.lt.s32 	%p47, %r109, 0;
	or.b32  	%r111, %r110, 2146435072;
	selp.b32 	%r112, %r111, %r110, %p47;
	mov.b32 	%r113, 0;
	mov.b64 	%fd601, {%r113, %r112};
$L__BB8_24:
	add.f64 	%fd273, %fd1, 0d4000000000000000;
	{
	.reg .b32 %temp; 
	mov.b64 	{%temp, %r114}, %fd273;
	}
	and.b32  	%r115, %r114, 2146435072;
	setp.ne.s32 	%p48, %r115, 2146435072;
	@%p48 bra 	$L__BB8_29;
	setp.num.f32 	%p49, %f46, %f46;
	@%p49 bra 	$L__BB8_27;
	mov.f64 	%fd274, 0d4000000000000000;
	add.rn.f64 	%fd601, %fd1, %fd274;
	bra.uni 	$L__BB8_29;
$L__BB8_27:
	setp.neu.f64 	%p50, %fd4, 0d7FF0000000000000;
	@%p50 bra 	$L__BB8_29;
	setp.eq.s32 	%p51, %r12, 1062207488;
	setp.lt.s32 	%p52, %r6, 0;
	setp.lt.s32 	%p53, %r109, 0;
	selp.b32 	%r117, 0, 2146435072, %p53;
	and.b32  	%r118, %r109, 2147483647;
	setp.ne.s32 	%p54, %r118, 1071644672;
	or.b32  	%r119, %r117, -2147483648;
	selp.b32 	%r120, %r119, %r117, %p54;
	selp.b32 	%r121, %r120, %r117, %p51;
	selp.b32 	%r122, %r121, %r117, %p52;
	mov.b32 	%r123, 0;
	mov.b64 	%fd601, {%r123, %r122};
$L__BB8_29:
	setp.eq.s32 	%p55, %r12, 1062207488;
	setp.neu.f32 	%p56, %f47, 0f00000000;
	setp.lt.s32 	%p57, %r9, 0;
	{ // callseq 208, 0
	.param .b64 param0;
	st.param.f64 	[param0], %fd11;
	.param .b64 param1;
	st.param.f64 	[param1], 0d4000000000000000;
	.param .b64 retval0;
	call.uni (retval0), 
	__internal_accurate_pow, 
	(
	param0, 
	param1
	);
	ld.param.f64 	%fd275, [retval0];
	} // callseq 208
	neg.f64 	%fd277, %fd275;
	selp.f64 	%fd278, %fd277, %fd275, %p55;
	selp.f64 	%fd603, %fd278, %fd275, %p57;
	@%p56 bra 	$L__BB8_31;
	setp.eq.s32 	%p58, %r12, 1062207488;
	selp.b32 	%r125, %r9, 0, %p58;
	setp.lt.s32 	%p59, %r109, 0;
	or.b32  	%r126, %r125, 2146435072;
	selp.b32 	%r127, %r126, %r125, %p59;
	mov.b32 	%r128, 0;
	mov.b64 	%fd603, {%r128, %r127};
$L__BB8_31:
	add.f64 	%fd279, %fd2, 0d4000000000000000;
	{
	.reg .b32 %temp; 
	mov.b64 	{%temp, %r129}, %fd279;
	}
	and.b32  	%r130, %r129, 2146435072;
	setp.ne.s32 	%p60, %r130, 2146435072;
	@%p60 bra 	$L__BB8_36;
	setp.num.f32 	%p61, %f47, %f47;
	@%p61 bra 	$L__BB8_34;
	mov.f64 	%fd280, 0d4000000000000000;
	add.rn.f64 	%fd603, %fd2, %fd280;
	bra.uni 	$L__BB8_36;
$L__BB8_34:
	setp.neu.f64 	%p62, %fd11, 0d7FF0000000000000;
	@%p62 bra 	$L__BB8_36;
	setp.eq.s32 	%p63, %r12, 1062207488;
	setp.lt.s32 	%p64, %r9, 0;
	setp.lt.s32 	%p65, %r109, 0;
	selp.b32 	%r132, 0, 2146435072, %p65;
	and.b32  	%r133, %r109, 2147483647;
	setp.ne.s32 	%p66, %r133, 1071644672;
	or.b32  	%r134, %r132, -2147483648;
	selp.b32 	%r135, %r134, %r132, %p66;
	selp.b32 	%r136, %r135, %r132, %p63;
	selp.b32 	%r137, %r136, %r132, %p64;
	mov.b32 	%r138, 0;
	mov.b64 	%fd603, {%r138, %r137};
$L__BB8_36:
	setp.eq.s32 	%p67, %r12, 1062207488;
	setp.neu.f32 	%p68, %f48, 0f00000000;
	setp.lt.s32 	%p69, %r10, 0;
	setp.eq.f32 	%p70, %f47, 0f3F800000;
	add.f64 	%fd281, %fd603, %fd603;
	mul.f64 	%fd282, %fd281, 0d3FE0000000000000;
	selp.f64 	%fd283, 0d3FF0000000000000, %fd282, %p70;
	add.f64 	%fd284, %fd601, %fd601;
	mul.f64 	%fd285, %fd284, 0d3FE0000000000000;
	setp.eq.f32 	%p71, %f46, 0f3F800000;
	selp.f64 	%fd286, 0d3FF0000000000000, %fd285, %p71;
	add.f64 	%fd38, %fd286, %fd283;
	{ // callseq 209, 0
	.param .b64 param0;
	st.param.f64 	[param0], %fd19;
	.param .b64 param1;
	st.param.f64 	[param1], 0d4000000000000000;
	.param .b64 retval0;
	call.uni (retval0), 
	__internal_accurate_pow, 
	(
	param0, 
	param1
	);
	ld.param.f64 	%fd287, [retval0];
	} // callseq 209
	neg.f64 	%fd289, %fd287;
	selp.f64 	%fd290, %fd289, %fd287, %p67;
	selp.f64 	%fd605, %fd290, %fd287, %p69;
	@%p68 bra 	$L__BB8_38;
	setp.eq.s32 	%p72, %r12, 1062207488;
	selp.b32 	%r140, %r10, 0, %p72;
	setp.lt.s32 	%p73, %r109, 0;
	or.b32  	%r141, %r140, 2146435072;
	selp.b32 	%r142, %r141, %r140, %p73;
	mov.b32 	%r143, 0;
	mov.b64 	%fd605, {%r143, %r142};
$L__BB8_38:
	add.f64 	%fd291, %fd3, 0d4000000000000000;
	{
	.reg .b32 %temp; 
	mov.b64 	{%temp, %r144}, %fd291;
	}
	and.b32  	%r145, %r144, 2146435072;
	setp.ne.s32 	%p74, %r145, 2146435072;
	@%p74 bra 	$L__BB8_43;
	setp.num.f32 	%p75, %f48, %f48;
	@%p75 bra 	$L__BB8_41;
	mov.f64 	%fd292, 0d4000000000000000;
	add.rn.f64 	%fd605, %fd3, %fd292;
	bra.uni 	$L__BB8_43;
$L__BB8_41:
	setp.neu.f64 	%p76, %fd19, 0d7FF0000000000000;
	@%p76 bra 	$L__BB8_43;
	setp.eq.s32 	%p77, %r12, 1062207488;
	setp.lt.s32 	%p78, %r10, 0;
	setp.lt.s32 	%p79, %r109, 0;
	selp.b32 	%r147, 0, 2146435072, %p79;
	and.b32  	%r148, %r109, 2147483647;
	setp.ne.s32 	%p80, %r148, 1071644672;
	or.b32  	%r149, %r147, -2147483648;
	selp.b32 	%r150, %r149, %r147, %p80;
	selp.b32 	%r151, %r150, %r147, %p77;
	selp.b32 	%r152, %r151, %r147, %p78;
	mov.b32 	%r153, 0;
	mov.b64 	%fd605, {%r153, %r152};
$L__BB8_43:
	setp.eq.f32 	%p81, %f48, 0f3F800000;
	setp.neu.f32 	%p82, %f46, 0f00000000;
	setp.lt.s32 	%p83, %r6, 0;
	add.f64 	%fd293, %fd605, %fd605;
	mul.f64 	%fd294, %fd293, 0d3FE0000000000000;
	selp.f64 	%fd295, 0d3FF0000000000000, %fd294, %p81;
	add.f64 	%fd296, %fd38, %fd295;
	cvt.rn.f32.f64 	%f9, %fd296;
	mov.f64 	%fd297, 0d4008000000000000;
	{
	.reg .b32 %temp; 
	mov.b64 	{%temp, %r154}, %fd297;
	}
	and.b32  	%r14, %r154, 2146435072;
	setp.eq.s32 	%p84, %r14, 1073741824;
	{ // callseq 210, 0
	.param .b64 param0;
	st.param.f64 	[param0], %fd4;
	.param .b64 param1;
	st.param.f64 	[param1], 0d4008000000000000;
	.param .b64 retval0;
	call.uni (retval0), 
	__internal_accurate_pow, 
	(
	param0, 
	param1
	);
	ld.param.f64 	%fd298, [retval0];
	} // callseq 210
	neg.f64 	%fd300, %fd298;
	selp.f64 	%fd301, %fd300, %fd298, %p84;
	selp.f64 	%fd607, %fd301, %fd298, %p83;
	@%p82 bra 	$L__BB8_45;
	setp.eq.s32 	%p85, %r14, 1073741824;
	selp.b32 	%r155, %r6, 0, %p85;
	setp.lt.s32 	%p86, %r154, 0;
	or.b32  	%r156, %r155, 2146435072;
	selp.b32 	%r157, %r156, %r155, %p86;
	mov.b32 	%r158, 0;
	mov.b64 	%fd607, {%r158, %r157};
$L__BB8_45:
	add.f64 	%fd302, %fd1, 0d4008000000000000;
	{
	.reg .b32 %temp; 
	mov.b64 	{%temp, %r159}, %fd302;
	}
	and.b32  	%r160, %r159, 2146435072;
	setp.ne.s32 	%p87, %r160, 2146435072;
	@%p87 bra 	$L__BB8_50;
	setp.num.f32 	%p88, %f46, %f46;
	@%p88 bra 	$L__BB8_48;
	mov.f64 	%fd303, 0d4008000000000000;
	add.rn.f64 	%fd607, %fd1, %fd303;
	bra.uni 	$L__BB8_50;
$L__BB8_48:
	setp.neu.f64 	%p89, %fd4, 0d7FF0000000000000;
	@%p89 bra 	$L__BB8_50;
	setp.eq.s32 	%p90, %r14, 1073741824;
	setp.lt.s32 	%p91, %r6, 0;
	setp.lt.s32 	%p92, %r154, 0;
	selp.b32 	%r162, 0, 2146435072, %p92;
	and.b32  	%r163, %r154, 2147483647;
	setp.ne.s32 	%p93, %r163, 1071644672;
	or.b32  	%r164, %r162, -2147483648;
	selp.b32 	%r165, %r164, %r162, %p93;
	selp.b32 	%r166, %r165, %r162, %p90;
	selp.b32 	%r167, %r166, %r162, %p91;
	mov.b32 	%r168, 0;
	mov.b64 	%fd607, {%r168, %r167};
$L__BB8_50:
	setp.eq.s32 	%p94, %r14, 1073741824;
	setp.neu.f32 	%p95, %f47, 0f00000000;
	setp.lt.s32 	%p96, %r9, 0;
	{ // callseq 211, 0
	.param .b64 param0;
	st.param.f64 	[param0], %fd11;
	.param .b64 param1;
	st.param.f64 	[param1], 0d4008000000000000;
	.param .b64 retval0;
	call.uni (retval0), 
	__internal_accurate_pow, 
	(
	param0, 
	param1
	);
	ld.param.f64 	%fd304, [retval0];
	} // callseq 211
	neg.f64 	%fd306, %fd304;
	selp.f64 	%fd307, %fd306, %fd304, %p94;
	selp.f64 	%fd609, %fd307, %fd304, %p96;
	@%p95 bra 	$L__BB8_52;
	setp.eq.s32 	%p97, %r14, 1073741824;
	selp.b32 	%r170, %r9, 0, %p97;
	setp.lt.s32 	%p98, %r154, 0;
	or.b32  	%r171, %r170, 2146435072;
	selp.b32 	%r172, %r171, %r170, %p98;
	mov.b32 	%r173, 0;
	mov.b64 	%fd609, {%r173, %r172};
$L__BB8_52:
	add.f64 	%fd308, %fd2, 0d4008000000000000;
	{
	.reg .b32 %temp; 
	mov.b64 	{%temp, %r174}, %fd308;
	}
	and.b32  	%r175, %r174, 2146435072;
	setp.ne.s32 	%p99, %r175, 2146435072;
	@%p99 bra 	$L__BB8_57;
	setp.num.f32 	%p100, %f47, %f47;
	@%p100 bra 	$L__BB8_55;
	mov.f64 	%fd309, 0d4008000000000000;
	add.rn.f64 	%fd609, %fd2, %fd309;
	bra.uni 	$L__BB8_57;
$L__BB8_55:
	setp.neu.f64 	%p101, %fd11, 0d7FF0000000000000;
	@%p101 bra 	$L__BB8_57;
	setp.eq.s32 	%p102, %r14, 1073741824;
	setp.lt.s32 	%p103, %r9, 0;
	setp.lt.s32 	%p104, %r154, 0;
	selp.b32 	%r177, 0, 2146435072, %p104;
	and.b32  	%r178, %r154, 2147483647;
	setp.ne.s32 	%p105, %r178, 1071644672;
	or.b32  	%r179, %r177, -2147483648;
	selp.b32 	%r180, %r179, %r177, %p105;
	selp.b32 	%r181, %r180, %r177, %p102;
	selp.b32 	%r182, %r181, %r177, %p103;
	mov.b32 	%r183, 0;
	mov.b64 	%fd609, {%r183, %r182};
$L__BB8_57:
	setp.eq.s32 	%p106, %r14, 1073741824;
	setp.neu.f32 	%p107, %f48, 0f00000000;
	setp.lt.s32 	%p108, %r10, 0;
	setp.eq.f32 	%p109, %f47, 0f3F800000;
	add.f64 	%fd310, %fd609, %fd609;
	div.rn.f64 	%fd311, %fd310, 0d4018000000000000;
	selp.f64 	%fd312, 0d3FD5555555555555, %fd311, %p109;
	add.f64 	%fd313, %fd607, %fd607;
	div.rn.f64 	%fd314, %fd313, 0d4018000000000000;
	setp.eq.f32 	%p110, %f46, 0f3F800000;
	selp.f64 	%fd315, 0d3FD5555555555555, %fd314, %p110;
	add.f64 	%fd57, %fd315, %fd312;
	{ // callseq 212, 0
	.param .b64 param0;
	st.param.f64 	[param0], %fd19;
	.param .b64 param1;
	st.param.f64 	[param1], 0d4008000000000000;
	.param .b64 retval0;
	call.uni (retval0), 
	__internal_accurate_pow, 
	(
	param0, 
	param1
	);
	ld.param.f64 	%fd316, [retval0];
	} // callseq 212
	neg.f64 	%fd318, %fd316;
	selp.f64 	%fd319, %fd318, %fd316, %p106;
	selp.f64 	%fd611, %fd319, %fd316, %p108;
	@%p107 bra 	$L__BB8_59;
	setp.eq.s32 	%p111, %r14, 1073741824;
	selp.b32 	%r185, %r10, 0, %p111;
	setp.lt.s32 	%p112, %r154, 0;
	or.b32  	%r186, %r185, 2146435072;
	selp.b32 	%r187, %r186, %r185, %p112;
	mov.b32 	%r188, 0;
	mov.b64 	%fd611, {%r188, %r187};
$L__BB8_59:
	add.f64 	%fd320, %fd3, 0d4008000000000000;
	{
	.reg .b32 %temp; 
	mov.b64 	{%temp, %r189}, %fd320;
	}
	and.b32  	%r190, %r189, 2146435072;
	setp.ne.s32 	%p113, %r190, 2146435072;
	@%p113 bra 	$L__BB8_64;
	setp.num.f32 	%p114, %f48, %f48;
	@%p114 bra 	$L__BB8_62;
	mov.f64 	%fd321, 0d4008000000000000;
	add.rn.f64 	%fd611, %fd3, %fd321;
	bra.uni 	$L__BB8_64;
$L__BB8_62:
	setp.neu.f64 	%p115, %fd19, 0d7FF0000000000000;
	@%p115 bra 	$L__BB8_64;
	setp.eq.s32 	%p116, %r14, 1073741824;
	setp.lt.s32 	%p117, %r10, 0;
	setp.lt.s32 	%p118, %r154, 0;
	selp.b32 	%r192, 0, 2146435072, %p118;
	and.b32  	%r193, %r154, 2147483647;
	setp.ne.s32 	%p119, %r193, 1071644672;
	or.b32  	%r194, %r192, -2147483648;
	selp.b32 	%r195, %r194, %r192, %p119;
	selp.b32 	%r196, %r195, %r192, %p116;
	selp.b32 	%r197, %r196, %r192, %p117;
	mov.b32 	%r198, 0;
	mov.b64 	%fd611, {%r198, %r197};
$L__BB8_64:
	setp.eq.f32 	%p120, %f48, 0f3F800000;
	setp.neu.f32 	%p121, %f46, 0f00000000;
	setp.lt.s32 	%p122, %r6, 0;
	add.f64 	%fd322, %fd611, %fd611;
	div.rn.f64 	%fd323, %fd322, 0d4018000000000000;
	selp.f64 	%fd324, 0d3FD5555555555555, %fd323, %p120;
	add.f64 	%fd325, %fd57, %fd324;
	cvt.rn.f32.f64 	%f10, %fd325;
	mov.f64 	%fd326, 0d4010000000000000;
	{
	.reg .b32 %temp; 
	mov.b64 	{%temp, %r199}, %fd326;
	}
	and.b32  	%r16, %r199, 2146435072;
	setp.eq.s32 	%p123, %r16, 1072693248;
	{ // callseq 213, 0
	.param .b64 param0;
	st.param.f64 	[param0], %fd4;
	.param .b64 param1;
	st.param.f64 	[param1], 0d4010000000000000;
	.param .b64 retval0;
	call.uni (retval0), 
	__internal_accurate_pow, 
	(
	param0, 
	param1
	);
	ld.param.f64 	%fd327, [retval0];
	} // callseq 213
	neg.f64 	%fd329, %fd327;
	selp.f64 	%fd330, %fd329, %fd327, %p123;
	selp.f64 	%fd613, %fd330, %fd327, %p122;
	@%p121 bra 	$L__BB8_66;
	setp.eq.s32 	%p124, %r16, 1072693248;
	selp.b32 	%r200, %r6, 0, %p124;
	setp.lt.s32 	%p125, %r199, 0;
	or.b32  	%r201, %r200, 2146435072;
	selp.b32 	%r202, %r201, %r200, %p125;
	mov.b32 	%r203, 0;
	mov.b64 	%fd613, {%r203, %r202};
$L__BB8_66:
	add.f64 	%fd331, %fd1, 0d4010000000000000;
	{
	.reg .b32 %temp; 
	mov.b64 	{%temp, %r204}, %fd331;
	}
	and.b32  	%r205, %r204, 2146435072;
	setp.ne.s32 	%p126, %r205, 2146435072;
	@%p126 bra 	$L__BB8_71;
	setp.num.f32 	%p127, %f46, %f46;
	@%p127 bra 	$L__BB8_69;
	mov.f64 	%fd332, 0d4010000000000000;
	add.rn.f64 	%fd613, %fd1, %fd332;
	bra.uni 	$L__BB8_71;
$L__BB8_69:
	setp.neu.f64 	%p128, %fd4, 0d7FF0000000000000;
	@%p128 bra 	$L__BB8_71;
	setp.eq.s32 	%p129, %r16, 1072693248;
	setp.lt.s32 	%p130, %r6, 0;
	setp.lt.s32 	%p131, %r199, 0;
	selp.b32 	%r207, 0, 2146435072, %p131;
	and.b32  	%r208, %r199, 2147483647;
	setp.ne.s32 	%p132, %r208, 1071644672;
	or.b32  	%r209, %r207, -2147483648;
	selp.b32 	%r210, %r209, %r207, %p132;
	selp.b32 	%r211, %r210, %r207, %p129;
	selp.b32 	%r212, %r211, %r207, %p130;
	mov.b32 	%r213, 0;
	mov.b64 	%fd613, {%r213, %r212};
$L__BB8_71:
	setp.eq.s32 	%p133, %r16, 1072693248;
	setp.neu.f32 	%p134, %f47, 0f00000000;
	setp.lt.s32 	%p135, %r9, 0;
	{ // callseq 214, 0
	.param .b64 param0;
	st.param.f64 	[param0], %fd11;
	.param .b64 param1;
	st.param.f64 	[param1], 0d4010000000000000;
	.param .b64 retval0;
	call.uni (retval0), 
	__internal_accurate_pow, 
	(
	param0, 
	param1
	);
	ld.param.f64 	%fd333, [retval0];
	} // callseq 214
	neg.f64 	%fd335, %fd333;
	selp.f64 	%fd336, %fd335, %fd333, %p133;
	selp.f64 	%fd615, %fd336, %fd333, %p135;
	@%p134 bra 	$L__BB8_73;
	setp.eq.s32 	%p136, %r16, 1072693248;
	selp.b32 	%r215, %r9, 0, %p136;
	setp.lt.s32 	%p137, %r199, 0;
	or.b32  	%r216, %r215, 2146435072;
	selp.b32 	%r217, %r216, %r215, %p137;
	mov.b32 	%r218, 0;
	mov.b64 	%fd615, {%r218, %r217};
$L__BB8_73:
	add.f64 	%fd337, %fd2, 0d4010000000000000;
	{
	.reg .b32 %temp; 
	mov.b64 	{%temp, %r219}, %fd337;
	}
	and.b32  	%r220, %r219, 2146435072;
	setp.ne.s32 	%p138, %r220, 2146435072;
	@%p138 bra 	$L__BB8_78;
	setp.num.f32 	%p139, %f47, %f47;
	@%p139 bra 	$L__BB8_76;
	mov.f64 	%fd338, 0d4010000000000000;
	add.rn.f64 	%fd615, %fd2, %fd338;
	bra.uni 	$L__BB8_78;
$L__BB8_76:
	setp.neu.f64 	%p140, %fd11, 0d7FF0000000000000;
	@%p140 bra 	$L__BB8_78;
	setp.eq.s32 	%p141, %r16, 1072693248;
	setp.lt.s32 	%p142, %r9, 0;
	setp.lt.s32 	%p143, %r199, 0;
	selp.b32 	%r222, 0, 2146435072, %p143;
	and.b32  	%r223, %r199, 2147483647;
	setp.ne.s32 	%p144, %r223, 1071644672;
	or.b32  	%r224, %r222, -2147483648;
	selp.b32 	%r225, %r224, %r222, %p144;
	selp.b32 	%r226, %r225, %r222, %p141;
	selp.b32 	%r227, %r226, %r222, %p142;
	mov.b32 	%r228, 0;
	mov.b64 	%fd615, {%r228, %r227};
$L__BB8_78:
	setp.eq.s32 	%p145, %r16, 1072693248;
	setp.neu.f32 	%p146, %f48, 0f00000000;
	setp.lt.s32 	%p147, %r10, 0;
	setp.eq.f32 	%p148, %f47, 0f3F800000;
	add.f64 	%fd339, %fd615, %fd615;
	div.rn.f64 	%fd340, %fd339, 0d4038000000000000;
	selp.f64 	%fd341, 0d3FB5555555555555, %fd340, %p148;
	add.f64 	%fd342, %fd613, %fd613;
	div.rn.f64 	%fd343, %fd342, 0d4038000000000000;
	setp.eq.f32 	%p149, %f46, 0f3F800000;
	selp.f64 	%fd344, 0d3FB5555555555555, %fd343, %p149;
	add.f64 	%fd76, %fd344, %fd341;
	{ // callseq 215, 0
	.param .b64 param0;
	st.param.f64 	[param0], %fd19;
	.param .b64 param1;
	st.param.f64 	[param1], 0d4010000000000000;
	.param .b64 retval0;
	call.uni (retval0), 
	__internal_accurate_pow, 
	(
	param0, 
	param1
	);
	ld.param.f64 	%fd345, [retval0];
	} // callseq 215
	neg.f64 	%fd347, %fd345;
	selp.f64 	%fd348, %fd347, %fd345, %p145;
	selp.f64 	%fd617, %fd348, %fd345, %p147;
	@%p146 bra 	$L__BB8_80;
	setp.eq.s32 	%p150, %r16, 1072693248;
	selp.b32 	%r230, %r10, 0, %p150;
	setp.lt.s32 	%p151, %r199, 0;
	or.b32  	%r231, %r230, 2146435072;
	selp.b32 	%r232, %r231, %r230, %p151;
	mov.b32 	%r233, 0;
	mov.b64 	%fd617, {%r233, %r232};
$L__BB8_80:
	add.f64 	%fd349, %fd3, 0d4010000000000000;
	{
	.reg .b32 %temp; 
	mov.b64 	{%temp, %r234}, %fd349;
	}
	and.b32  	%r235, %r234, 2146435072;
	setp.ne.s32 	%p152, %r235, 2146435072;
	@%p152 bra 	$L__BB8_85;
	setp.num.f32 	%p153, %f48, %f48;
	@%p153 bra 	$L__BB8_83;
	mov.f64 	%fd350, 0d4010000000000000;
	add.rn.f64 	%fd617, %fd3, %fd350;
	bra.uni 	$L__BB8_85;
$L__BB8_83:
	setp.neu.f64 	%p154, %fd19, 0d7FF0000000000000;
	@%p154 bra 	$L__BB8_85;
	setp.eq.s32 	%p155, %r16, 1072693248;
	setp.lt.s32 	%p156, %r10, 0;
	setp.lt.s32 	%p157, %r199, 0;
	selp.b32 	%r237, 0, 2146435072, %p157;
	and.b32  	%r238, %r199, 2147483647;
	setp.ne.s32 	%p158, %r238, 1071644672;
	or.b32  	%r239, %r237, -2147483648;
	selp.b32 	%r240, %r239, %r237, %p158;
	selp.b32 	%r241, %r240, %r237, %p155;
	selp.b32 	%r242, %r241, %r237, %p156;
	mov.b32 	%r243, 0;
	mov.b64 	%fd617, {%r243, %r242};
$L__BB8_85:
	setp.eq.f32 	%p159, %f48, 0f3F800000;
	setp.neu.f32 	%p160, %f46, 0f00000000;
	setp.lt.s32 	%p161, %r6, 0;
	add.f64 	%fd351, %fd617, %fd617;
	div.rn.f64 	%fd352, %fd351, 0d4038000000000000;
	selp.f64 	%fd353, 0d3FB5555555555555, %fd352, %p159;
	add.f64 	%fd354, %fd76, %fd353;
	cvt.rn.f32.f64 	%f11, %fd354;
	mov.f64 	%fd355, 0d4014000000000000;
	{
	.reg .b32 %temp; 
	mov.b64 	{%temp, %r244}, %fd355;
	}
	and.b32  	%r18, %r244, 2146435072;
	setp.eq.s32 	%p162, %r18, 1074790400;
	{ // callseq 216, 0
	.param .b64 param0;
	st.param.f64 	[param0], %fd4;
	.param .b64 param1;
	st.param.f64 	[param1], 0d4014000000000000;
	.param .b64 retval0;
	call.uni (retval0), 
	__internal_accurate_pow, 
	(
	param0, 
	param1
	);
	ld.param.f64 	%fd356, [retval0];
	} // callseq 216
	neg.f64 	%fd358, %fd356;
	selp.f64 	%fd359, %fd358, %fd356, %p162;
	selp.f64 	%fd619, %fd359, %fd356, %p161;
	@%p160 bra 	$L__BB8_87;
	setp.eq.s32 	%p163, %r18, 1074790400;
	selp.b32 	%r245, %r6, 0, %p163;
	setp.lt.s32 	%p164, %r244, 0;
	or.b32  	%r246, %r245, 2146435072;
	selp.b32 	%r247, %r246, %r245, %p164;
	mov.b32 	%r248, 0;
	mov.b64 	%fd619, {%r248, %r247};
$L__BB8_87:
	add.f64 	%fd360, %fd1, 0d4014000000000000;
	{
	.reg .b32 %temp; 
	mov.b64 	{%temp, %r249}, %fd360;
	}
	and.b32  	%r250, %r249, 2146435072;
	setp.ne.s32 	%p165, %r250, 2146435072;
	@%p165 bra 	$L__BB8_92;
	setp.num.f32 	%p166, %f46, %f46;
	@%p166 bra 	$L__BB8_90;
	mov.f64 	%fd361, 0d4014000000000000;
	add.rn.f64 	%fd619, %fd1, %fd361;
	bra.uni 	$L__BB8_92;
$L__BB8_90:
	setp.neu.f64 	%p167, %fd4, 0d7FF0000000000000;
	@%p167 bra 	$L__BB8_92;
	setp.eq.s32 	%p168, %r18, 1074790400;
	setp.lt.s32 	%p169, %r6, 0;
	setp.lt.s32 	%p170, %r244, 0;
	selp.b32 	%r252, 0, 2146435072, %p170;
	and.b32  	%r253, %r244, 2147483647;
	setp.ne.s32 	%p171, %r253, 1071644672;
	or.b32  	%r254, %r252, -2147483648;
	selp.b32 	%r255, %r254, %r252, %p171;
	selp.b32 	%r256, %r255, %r252, %p168;
	selp.b32 	%r257, %r256, %r252, %p169;
	mov.b32 	%r258, 0;
	mov.b64 	%fd619, {%r258, %r257};
$L__BB8_92:
	setp.eq.s32 	%p172, %r18, 1074790400;
	setp.neu.f32 	%p173, %f47, 0f00000000;
	setp.lt.s32 	%p174, %r9, 0;
	{ // callseq 217, 0
	.param .b64 param0;
	st.param.f64 	[param0], %fd11;
	.param .b64 param1;
	st.param.f64 	[param1], 0d4014000000000000;
	.param .b64 retval0;
	call.uni (retval0), 
	__internal_accurate_pow, 
	(
	param0, 
	param1
	);
	ld.param.f64 	%fd362, [retval0];
	} // callseq 217
	neg.f64 	%fd364, %fd362;
	selp.f64 	%fd365, %fd364, %fd362, %p172;
	selp.f64 	%fd621, %fd365, %fd362, %p174;
	@%p173 bra 	$L__BB8_94;
	setp.eq.s32 	%p175, %r18, 1074790400;
	selp.b32 	%r260, %r9, 0, %p175;
	setp.lt.s32 	%p176, %r244, 0;
	or.b32  	%r261, %r260, 2146435072;
	selp.b32 	%r262, %r261, %r260, %p176;
	mov.b32 	%r263, 0;
	mov.b64 	%fd621, {%r263, %r262};
$L__BB8_94:
	add.f64 	%fd366, %fd2, 0d4014000000000000;
	{
	.reg .b32 %temp; 
	mov.b64 	{%temp, %r264}, %fd366;
	}
	and.b32  	%r265, %r264, 2146435072;
	setp.ne.s32 	%p177, %r265, 2146435072;
	@%p177 bra 	$L__BB8_99;
	setp.num.f32 	%p178, %f47, %f47;
	@%p178 bra 	$L__BB8_97;
	mov.f64 	%fd367, 0d4014000000000000;
	add.rn.f64 	%fd621, %fd2, %fd367;
	bra.uni 	$L__BB8_99;
$L__BB8_97:
	setp.neu.f64 	%p179, %fd11, 0d7FF0000000000000;
	@%p179 bra 	$L__BB8_99;
	setp.eq.s32 	%p180, %r18, 1074790400;
	setp.lt.s32 	%p181, %r9, 0;
	setp.lt.s32 	%p182, %r244, 0;
	selp.b32 	%r267, 0, 2146435072, %p182;
	and.b32  	%r268, %r244, 2147483647;
	setp.ne.s32 	%p183, %r268, 1071644672;
	or.b32  	%r269, %r267, -2147483648;
	selp.b32 	%r270, %r269, %r267, %p183;
	selp.b32 	%r271, %r270, %r267, %p180;
	selp.b32 	%r272, %r271, %r267, %p181;
	mov.b32 	%r273, 0;
	mov.b64 	%fd621, {%r273, %r272};
$L__BB8_99:
	setp.eq.s32 	%p184, %r18, 1074790400;
	setp.neu.f32 	%p185, %f48, 0f00000000;
	setp.lt.s32 	%p186, %r10, 0;
	setp.eq.f32 	%p187, %f47, 0f3F800000;
	add.f64 	%fd368, %fd621, %fd621;
	div.rn.f64 	%fd369, %fd368, 0d405E000000000000;
	selp.f64 	%fd370, 0d3F91111111111111, %fd369, %p187;
	add.f64 	%fd371, %fd619, %fd619;
	div.rn.f64 	%fd372, %fd371, 0d405E000000000000;
	setp.eq.f32 	%p188, %f46, 0f3F800000;
	selp.f64 	%fd373, 0d3F91111111111111, %fd372, %p188;
	add.f64 	%fd95, %fd373, %fd370;
	{ // callseq 218, 0
	.param .b64 param0;
	st.param.f64 	[param0], %fd19;
	.param .b64 param1;
	st.param.f64 	[param1], 0d4014000000000000;
	.param .b64 retval0;
	call.uni (retval0), 
	__internal_accurate_pow, 
	(
	param0, 
	param1
	);
	ld.param.f64 	%fd374, [retval0];
	} // callseq 218
	neg.f64 	%fd376, %fd374;
	selp.f64 	%fd377, %fd376, %fd374, %p184;
	selp.f64 	%fd623, %fd377, %fd374, %p186;
	@%p185 bra 	$L__BB8_101;
	setp.eq.s32 	%p189, %r18, 1074790400;
	selp.b32 	%r275, %r10, 0, %p189;
	setp.lt.s32 	%p190, %r244, 0;
	or.b32  	%r276, %r275, 2146435072;
	selp.b32 	%r277, %r276, %r275, %p190;
	mov.b32 	%r278, 0;
	mov.b64 	%fd623, {%r278, %r277};
$L__BB8_101:
	add.f64 	%fd378, %fd3, 0d4014000000000000;
	{
	.reg .b32 %temp; 
	mov.b64 	{%temp, %r279}, %fd378;
	}
	and.b32  	%r280, %r279, 2146435072;
	setp.ne.s32 	%p191, %r280, 2146435072;
	@%p191 bra 	$L__BB8_106;
	setp.num.f32 	%p192, %f48, %f48;
	@%p192 bra 	$L__BB8_104;
	mov.f64 	%fd379, 0d4014000000000000;
	add.rn.f64 	%fd623, %fd3, %fd379;
	bra.uni 	$L__BB8_106;
$L__BB8_104:
	setp.neu.f64 	%p193, %fd19, 0d7FF0000000000000;
	@%p193 bra 	$L__BB8_106;
	setp.eq.s32 	%p194, %r18, 1074790400;
	setp.lt.s32 	%p195, %r10, 0;
	setp.lt.s32 	%p196, %r244, 0;
	selp.b32 	%r282, 0, 2146435072, %p196;
	and.b32  	%r283, %r244, 2147483647;
	setp.ne.s32 	%p197, %r283, 1071644672;
	or.b32  	%r284, %r282, -2147483648;
	selp.b32 	%r285, %r284, %r282, %p197;
	selp.b32 	%r286, %r285, %r282, %p194;
	selp.b32 	%r287, %r286, %r282, %p195;
	mov.b32 	%r288, 0;
	mov.b64 	%fd623, {%r288, %r287};
$L__BB8_106:
	setp.eq.f32 	%p198, %f48, 0f3F800000;
	setp.neu.f32 	%p199, %f46, 0f00000000;
	setp.lt.s32 	%p200, %r6, 0;
	add.f64 	%fd380, %fd623, %fd623;
	div.rn.f64 	%fd381, %fd380, 0d405E000000000000;
	selp.f64 	%fd382, 0d3F91111111111111, %fd381, %p198;
	add.f64 	%fd383, %fd95, %fd382;
	cvt.rn.f32.f64 	%f12, %fd383;
	mov.f64 	%fd384, 0d4018000000000000;
	{
	.reg .b32 %temp; 
	mov.b64 	{%temp, %r289}, %fd384;
	}
	and.b32  	%r20, %r289, 2146435072;
	setp.eq.s32 	%p201, %r20, 1073741824;
	{ // callseq 219, 0
	.param .b64 param0;
	st.param.f64 	[param0], %fd4;
	.param .b64 param1;
	st.param.f64 	[param1], 0d4018000000000000;
	.param .b64 retval0;
	call.uni (retval0), 
	__internal_accurate_pow, 
	(
	param0, 
	param1
	);
	ld.param.f64 	%fd385, [retval0];
	} // callseq 219
	neg.f64 	%fd387, %fd385;
	selp.f64 	%fd388, %fd387, %fd385, %p201;
	selp.f64 	%fd625, %fd388, %fd385, %p200;
	@%p199 bra 	$L__BB8_108;
	setp.eq.s32 	%p202, %r20, 1073741824;
	selp.b32 	%r290, %r6, 0, %p202;
	setp.lt.s32 	%p203, %r289, 0;
	or.b32  	%r291, %r290, 2146435072;
	selp.b32 	%r292, %r291, %r290, %p203;
	mov.b32 	%r293, 0;
	mov.b64 	%fd625, {%r293, %r292};
$L__BB8_108:
	add.f64 	%fd389, %fd1, 0d4018000000000000;
	{
	.reg .b32 %temp; 
	mov.b64 	{%temp, %r294}, %fd389;
	}
	and.b32  	%r295, %r294, 2146435072;
	setp.ne.s32 	%p204, %r295, 2146435072;
	@%p204 bra 	$L__BB8_113;
	setp.num.f32 	%p205, %f46, %f46;
	@%p205 bra 	$L__BB8_111;
	mov.f64 	%fd390, 0d4018000000000000;
	add.rn.f64 	%fd625, %fd1, %fd390;
	bra.uni 	$L__BB8_113;
$L__BB8_111:
	setp.neu.f64 	%p206, %fd4, 0d7FF0000000000000;
	@%p206 bra 	$L__BB8_113;
	setp.eq.s32 	%p207, %r20, 1073741824;
	setp.lt.s32 	%p208, %r6, 0;
	setp.lt.s32 	%p209, %r289, 0;
	selp.b32 	%r297, 0, 2146435072, %p209;
	and.b32  	%r298, %r289, 2147483647;
	setp.ne.s32 	%p210, %r298, 1071644672;
	or.b32  	%r299, %r297, -2147483648;
	selp.b32 	%r300, %r299, %r297, %p210;
	selp.b32 	%r301, %r300, %r297, %p207;
	selp.b32 	%r302, %r301, %r297, %p208;
	mov.b32 	%r303, 0;
	mov.b64 	%fd625, {%r303, %r302};
$L__BB8_113:
	setp.eq.s32 	%p211, %r20, 1073741824;
	setp.neu.f32 	%p212, %f47, 0f00000000;
	setp.lt.s32 	%p213, %r9, 0;
	{ // callseq 220, 0
	.param .b64 param0;
	st.param.f64 	[param0], %fd11;
	.param .b64 param1;
	st.param.f64 	[param1], 0d4018000000000000;
	.param .b64 retval0;
	call.uni (retval0), 
	__internal_accurate_pow, 
	(
	param0, 
	param1
	);
	ld.param.f64 	%fd391, [retval0];
	} // callseq 220
	neg.f64 	%fd393, %fd391;
	selp.f64 	%fd394, %fd393, %fd391, %p211;
	selp.f64 	%fd627, %fd394, %fd391, %p213;
	@%p212 bra 	$L__BB8_115;
	selp.b32 	%r305, %r9, 0, %p211;
	setp.lt.s32 	%p215, %r289, 0;
	or.b32  	%r306, %r305, 2146435072;
	selp.b32 	%r307, %r306, %r305, %p215;
	mov.b32 	%r308, 0;
	mov.b64 	%fd627, {%r308, %r307};
$L__BB8_115:
	add.f64 	%fd395, %fd2, 0d4018000000000000;
	{
	.reg .b32 %temp; 
	mov.b64 	{%temp, %r309}, %fd395;
	}
	and.b32  	%r310, %r309, 2146435072;
	setp.ne.s32 	%p216, %r310, 2146435072;
	@%p216 bra 	$L__BB8_120;
	setp.num.f32 	%p217, %f47, %f47;
	@%p217 bra 	$L__BB8_118;
	mov.f64 	%fd396, 0d4018000000000000;
	add.rn.f64 	%fd627, %fd2, %fd396;
	bra.uni 	$L__BB8_120;
$L__BB8_118:
	setp.neu.f64 	%p218, %fd11, 0d7FF0000000000000;
	@%p218 bra 	$L__BB8_120;
	setp.eq.s32 	%p219, %r20, 1073741824;
	setp.lt.s32 	%p220, %r9, 0;
	setp.lt.s32 	%p221, %r289, 0;
	selp.b32 	%r312, 0, 2146435072, %p221;
	and.b32  	%r313, %r289, 2147483647;
	setp.ne.s32 	%p222, %r313, 1071644672;
	or.b32  	%r314, %r312, -2147483648;
	selp.b32 	%r315, %r314, %r312, %p222;
	selp.b32 	%r316, %r315, %r312, %p219;
	selp.b32 	%r317, %r316, %r312, %p220;
	mov.b32 	%r318, 0;
	mov.b64 	%fd627, {%r318, %r317};
$L__BB8_120:
	setp.eq.s32 	%p223, %r20, 1073741824;
	setp.neu.f32 	%p224, %f48, 0f00000000;
	setp.lt.s32 	%p225, %r10, 0;
	setp.eq.f32 	%p226, %f47, 0f3F800000;
	add.f64 	%fd397, %fd627, %fd627;
	div.rn.f64 	%fd398, %fd397, 0d4086800000000000;
	selp.f64 	%fd399, 0d3F66C16C16C16C17, %fd398, %p226;
	add.f64 	%fd400, %fd625, %fd625;
	div.rn.f64 	%fd401, %fd400, 0d4086800000000000;
	setp.eq.f32 	%p227, %f46, 0f3F800000;
	selp.f64 	%fd402, 0d3F66C16C16C16C17, %fd401, %p227;
	add.f64 	%fd114, %fd402, %fd399;
	{ // callseq 221, 0
	.param .b64 param0;
	st.param.f64 	[param0], %fd19;
	.param .b64 param1;
	st.param.f64 	[param1], 0d4018000000000000;
	.param .b64 retval0;
	call.uni (retval0), 
	__internal_accurate_pow, 
	(
	param0, 
	param1
	);
	ld.param.f64 	%fd403, [retval0];
	} // callseq 221
	neg.f64 	%fd405, %fd403;
	selp.f64 	%fd406, %fd405, %fd403, %p223;
	selp.f64 	%fd629, %fd406, %fd403, %p225;
	@%p224 bra 	$L__BB8_122;
	selp.b32 	%r320, %r10, 0, %p223;
	setp.lt.s32 	%p229, %r289, 0;
	or.b32  	%r321, %r320, 2146435072;
	selp.b32 	%r322, %r321, %r320, %p229;
	mov.b32 	%r323, 0;
	mov.b64 	%fd629, {%r323, %r322};
$L__BB8_122:
	add.f64 	%fd407, %fd3, 0d4018000000000000;
	{
	.reg .b32 %temp; 
	mov.b64 	{%temp, %r324}, %fd407;
	}
	and.b32  	%r325, %r324, 2146435072;
	setp.ne.s32 	%p230, %r325, 2146435072;
	@%p230 bra 	$L__BB8_127;
	setp.num.f32 	%p231, %f48, %f48;
	@%p231 bra 	$L__BB8_125;
	mov.f64 	%fd408, 0d4018000000000000;
	add.rn.f64 	%fd629, %fd3, %fd408;
	bra.uni 	$L__BB8_127;
$L__BB8_125:
	setp.neu.f64 	%p232, %fd19, 0d7FF0000000000000;
	@%p232 bra 	$L__BB8_127;
	setp.eq.s32 	%p233, %r20, 1073741824;
	setp.lt.s32 	%p234, %r10, 0;
	setp.lt.s32 	%p235, %r289, 0;
	selp.b32 	%r327, 0, 2146435072, %p235;
	and.b32  	%r328, %r289, 2147483647;
	setp.ne.s32 	%p236, %r328, 1071644672;
	or.b32  	%r329, %r327, -2147483648;
	selp.b32 	%r330, %r329, %r327, %p236;
	selp.b32 	%r331, %r330, %r327, %p233;
	selp.b32 	%r332, %r331, %r327, %p234;
	mov.b32 	%r333, 0;
	mov.b64 	%fd629, {%r333, %r332};
$L__BB8_127:
	setp.eq.f32 	%p237, %f48, 0f3F800000;
	setp.neu.f32 	%p238, %f46, 0f00000000;
	setp.lt.s32 	%p239, %r6, 0;
	add.f64 	%fd409, %fd629, %fd629;
	div.rn.f64 	%fd410, %fd409, 0d4086800000000000;
	selp.f64 	%fd411, 0d3F66C16C16C16C17, %fd410, %p237;
	add.f64 	%fd412, %fd114, %fd411;
	cvt.rn.f32.f64 	%f13, %fd412;
	mov.f64 	%fd413, 0d401C000000000000;
	{
	.reg .b32 %temp; 
	mov.b64 	{%temp, %r334}, %fd413;
	}
	and.b32  	%r22, %r334, 2146435072;
	setp.eq.s32 	%p240, %r22, 1074790400;
	{ // callseq 222, 0
	.param .b64 param0;
	st.param.f64 	[param0], %fd4;
	.param .b64 param1;
	st.param.f64 	[param1], 0d401C000000000000;
	.param .b64 retval0;
	call.uni (retval0), 
	__internal_accurate_pow, 
	(
	param0, 
	param1
	);
	ld.param.f64 	%fd414, [retval0];
	} // callseq 222
	neg.f64 	%fd416, %fd414;
	selp.f64 	%fd417, %fd416, %fd414, %p240;
	selp.f64 	%fd631, %fd417, %fd414, %p239;
	@%p238 bra 	$L__BB8_129;
	setp.eq.s32 	%p241, %r22, 1074790400;
	selp.b32 	%r335, %r6, 0, %p241;
	setp.lt.s32 	%p242, %r334, 0;
	or.b32  	%r336, %r335, 2146435072;
	selp.b32 	%r337, %r336, %r335, %p242;
	mov.b32 	%r338, 0;
	mov.b64 	%fd631, {%r338, %r337};
$L__BB8_129:
	add.f64 	%fd418, %fd1, 0d401C000000000000;
	{
	.reg .b32 %temp; 
	mov.b64 	{%temp, %r339}, %fd418;
	}
	and.b32  	%r340, %r339, 2146435072;
	setp.ne.s32 	%p243, %r340, 2146435072;
	@%p243 bra 	$L__BB8_134;
	setp.num.f32 	%p244, %f46, %f46;
	@%p244 bra 	$L__BB8_132;
	mov.f64 	%fd419, 0d401C000000000000;
	add.rn.f64 	%fd631, %fd1, %fd419;
	bra.uni 	$L__BB8_134;
$L__BB8_132:
	setp.neu.f64 	%p245, %fd4, 0d7FF0000000000000;
	@%p245 bra 	$L__BB8_134;
	setp.eq.s32 	%p246, %r22, 1074790400;
	setp.lt.s32 	%p247, %r6, 0;
	setp.lt.s32 	%p248, %r334, 0;
	selp.b32 	%r342, 0, 2146435072, %p248;
	and.b32  	%r343, %r334, 2147483647;
	setp.ne.s32 	%p249, %r343, 1071644672;
	or.b32  	%r344, %r342, -2147483648;
	selp.b32 	%r345, %r344, %r342, %p249;
	selp.b32 	%r346, %r345, %r342, %p246;
	selp.b32 	%r347, %r346, %r342, %p247;
	mov.b32 	%r348, 0;
	mov.b64 	%fd631, {%r348, %r347};
$L__BB8_134:
	setp.eq.s32 	%p250, %r22, 1074790400;
	setp.neu.f32 	%p251, %f47, 0f00000000;
	setp.lt.s32 	%p252, %r9, 0;
	{ // callseq 223, 0
	.param .b64 param0;
	st.param.f64 	[param0], %fd11;
	.param .b64 param1;
	st.param.f64 	[param1], 0d401C000000000000;
	.param .b64 retval0;
	call.uni (retval0), 
	__internal_accurate_pow, 
	(
	param0, 
	param1
	);
	ld.param.f64 	%fd420, [retval0];
	} // callseq 223
	neg.f64 	%fd422, %fd420;
	selp.f64 	%fd423, %fd422, %fd420, %p250;
	selp.f64 	%fd633, %fd423, %fd420, %p252;
	@%p251 bra 	$L__BB8_136;
	selp.b32 	%r350, %r9, 0, %p250;
	setp.lt.s32 	%p254, %r334, 0;
	or.b32  	%r351, %r350, 2146435072;
	selp.b32 	%r352, %r351, %r350, %p254;
	mov.b32 	%r353, 0;
	mov.b64 	%fd633, {%r353, %r352};
$L__BB8_136:
	add.f64 	%fd424, %fd2, 0d401C000000000000;
	{
	.reg .b32 %temp; 
	mov.b64 	{%temp, %r354}, %fd424;
	}
	and.b32  	%r355, %r354, 2146435072;
	setp.ne.s32 	%p255, %r355, 2146435072;
	@%p255 bra 	$L__BB8_141;
	setp.num.f32 	%p256, %f47, %f47;
	@%p256 bra 	$L__BB8_139;
	mov.f64 	%fd425, 0d401C000000000000;
	add.rn.f64 	%fd633, %fd2, %fd425;
	bra.uni 	$L__BB8_141;
$L__BB8_139:
	setp.neu.f64 	%p257, %fd11, 0d7FF0000000000000;
	@%p257 bra 	$L__BB8_141;
	setp.eq.s32 	%p258, %r22, 1074790400;
	setp.lt.s32 	%p259, %r9, 0;
	setp.lt.s32 	%p260, %r334, 0;
	selp.b32 	%r357, 0, 2146435072, %p260;
	and.b32  	%r358, %r334, 2147483647;
	setp.ne.s32 	%p261, %r358, 1071644672;
	or.b32  	%r359, %r357, -2147483648;
	selp.b32 	%r360, %r359, %r357, %p261;
	selp.b32 	%r361, %r360, %r357, %p258;
	selp.b32 	%r362, %r361, %r357, %p259;
	mov.b32 	%r363, 0;
	mov.b64 	%fd633, {%r363, %r362};
$L__BB8_141:
	setp.eq.s32 	%p262, %r22, 1074790400;
	setp.neu.f32 	%p263, %f48, 0f00000000;
	setp.lt.s32 	%p264, %r10, 0;
	setp.eq.f32 	%p265, %f47, 0f3F800000;
	add.f64 	%fd426, %fd633, %fd633;
	div.rn.f64 	%fd427, %fd426, 0d40B3B00000000000;
	selp.f64 	%fd428, 0d3F3A01A01A01A01A, %fd427, %p265;
	add.f64 	%fd429, %fd631, %fd631;
	div.rn.f64 	%fd430, %fd429, 0d40B3B00000000000;
	setp.eq.f32 	%p266, %f46, 0f3F800000;
	selp.f64 	%fd431, 0d3F3A01A01A01A01A, %fd430, %p266;
	add.f64 	%fd133, %fd431, %fd428;
	{ // callseq 224, 0
	.param .b64 param0;
	st.param.f64 	[param0], %fd19;
	.param .b64 param1;
	st.param.f64 	[param1], 0d401C000000000000;
	.param .b64 retval0;
	call.uni (retval0), 
	__internal_accurate_pow, 
	(
	param0, 
	param1
	);
	ld.param.f64 	%fd432, [retval0];
	} // callseq 224
	neg.f64 	%fd434, %fd432;
	selp.f64 	%fd435, %fd434, %fd432, %p262;
	selp.f64 	%fd635, %fd435, %fd432, %p264;
	@%p263 bra 	$L__BB8_143;
	selp.b32 	%r365, %r10, 0, %p262;
	setp.lt.s32 	%p268, %r334, 0;
	or.b32  	%r366, %r365, 2146435072;
	selp.b32 	%r367, %r366, %r365, %p268;
	mov.b32 	%r368, 0;
	mov.b64 	%fd635, {%r368, %r367};
$L__BB8_143:
	add.f64 	%fd436, %fd3, 0d401C000000000000;
	{
	.reg .b32 %temp; 
	mov.b64 	{%temp, %r369}, %fd436;
	}
	and.b32  	%r370, %r369, 2146435072;
	setp.ne.s32 	%p269, %r370, 2146435072;
	@%p269 bra 	$L__BB8_148;
	setp.num.f32 	%p270, %f48, %f48;
	@%p270 bra 	$L__BB8_146;
	mov.f64 	%fd437, 0d401C000000000000;
	add.rn.f64 	%fd635, %fd3, %fd437;
	bra.uni 	$L__BB8_148;
$L__BB8_146:
	setp.neu.f64 	%p271, %fd19, 0d7FF0000000000000;
	@%p271 bra 	$L__BB8_148;
	setp.eq.s32 	%p272, %r22, 1074790400;
	setp.lt.s32 	%p273, %r10, 0;
	setp.lt.s32 	%p274, %r334, 0;
	selp.b32 	%r372, 0, 2146435072, %p274;
	and.b32  	%r373, %r334, 2147483647;
	setp.ne.s32 	%p275, %r373, 1071644672;
	or.b32  	%r374, %r372, -2147483648;
	selp.b32 	%r375, %r374, %r372, %p275;
	selp.b32 	%r376, %r375, %r372, %p272;
	selp.b32 	%r377, %r376, %r372, %p273;
	mov.b32 	%r378, 0;
	mov.b64 	%fd635, {%r378, %r377};
$L__BB8_148:
	setp.eq.f32 	%p276, %f48, 0f3F800000;
	setp.neu.f32 	%p277, %f46, 0f00000000;
	setp.lt.s32 	%p278, %r6, 0;
	add.f64 	%fd438, %fd635, %fd635;
	div.rn.f64 	%fd439, %fd438, 0d40B3B00000000000;
	selp.f64 	%fd440, 0d3F3A01A01A01A01A, %fd439, %p276;
	add.f64 	%fd441, %fd133, %fd440;
	cvt.rn.f32.f64 	%f14, %fd441;
	mov.f64 	%fd442, 0d4020000000000000;
	{
	.reg .b32 %temp; 
	mov.b64 	{%temp, %r379}, %fd442;
	}
	and.b32  	%r24, %r379, 2146435072;
	setp.eq.s32 	%p279, %r24, 1071644672;
	{ // callseq 225, 0
	.param .b64 param0;
	st.param.f64 	[param0], %fd4;
	.param .b64 param1;
	st.param.f64 	[param1], 0d4020000000000000;
	.param .b64 retval0;
	call.uni (retval0), 
	__internal_accurate_pow, 
	(
	param0, 
	param1
	);
	ld.param.f64 	%fd443, [retval0];
	} // callseq 225
	neg.f64 	%fd445, %fd443;
	selp.f64 	%fd446, %fd445, %fd443, %p279;
	selp.f64 	%fd637, %fd446, %fd443, %p278;
	@%p277 bra 	$L__BB8_150;
	selp.b32 	%r380, %r6, 0, %p279;
	setp.lt.s32 	%p281, %r379, 0;
	or.b32  	%r381, %r380, 2146435072;
	selp.b32 	%r382, %r381, %r380, %p281;
	mov.b32 	%r383, 0;
	mov.b64 	%fd637, {%r383, %r382};
$L__BB8_150:
	add.f64 	%fd447, %fd1, 0d4020000000000000;
	{
	.reg .b32 %temp; 
	mov.b64 	{%temp, %r384}, %fd447;
	}
	and.b32  	%r385, %r384, 2146435072;
	setp.ne.s32 	%p282, %r385, 2146435072;
	@%p282 bra 	$L__BB8_155;
	setp.num.f32 	%p283, %f46, %f46;
	@%p283 bra 	$L__BB8_153;
	mov.f64 	%fd448, 0d4020000000000000;
	add.rn.f64 	%fd637, %fd1, %fd448;
	bra.uni 	$L__BB8_155;
$L__BB8_153:
	setp.neu.f64 	%p284, %fd4, 0d7FF0000000000000;
	@%p284 bra 	$L__BB8_155;
	setp.eq.s32 	%p285, %r24, 1071644672;
	setp.lt.s32 	%p286, %r6, 0;
	setp.lt.s32 	%p287, %r379, 0;
	selp.b32 	%r387, 0, 2146435072, %p287;
	and.b32  	%r388, %r379, 2147483647;
	setp.ne.s32 	%p288, %r388, 1071644672;
	or.b32  	%r389, %r387, -2147483648;
	selp.b32 	%r390, %r389, %r387, %p288;
	selp.b32 	%r391, %r390, %r387, %p285;
	selp.b32 	%r392, %r391, %r387, %p286;
	mov.b32 	%r393, 0;
	mov.b64 	%fd637, {%r393, %r392};
$L__BB8_155:
	setp.eq.s32 	%p289, %r24, 1071644672;
	setp.neu.f32 	%p290, %f47, 0f00000000;
	setp.lt.s32 	%p291, %r9, 0;
	{ // callseq 226, 0
	.param .b64 param0;
	st.param.f64 	[param0], %fd11;
	.param .b64 param1;
	st.param.f64 	[param1], 0d4020000000000000;
	.param .b64 retval0;
	call.uni (retval0), 
	__internal_accurate_pow, 
	(
	param0, 
	param1
	);
	ld.param.f64 	%fd449, [retval0];
	} // callseq 226
	neg.f64 	%fd451, %fd449;
	selp.f64 	%fd452, %fd451, %fd449, %p289;
	selp.f64 	%fd639, %fd452, %fd449, %p291;
	@%p290 bra 	$L__BB8_157;
	selp.b32 	%r395, %r9, 0, %p289;
	setp.lt.s32 	%p293, %r379, 0;
	or.b32  	%r396, %r395, 2146435072;
	selp.b32 	%r397, %r396, %r395, %p293;
	mov.b32 	%r398, 0;
	mov.b64 	%fd639, {%r398, %r397};
$L__BB8_157:
	add.f64 	%fd453, %fd2, 0d4020000000000000;
	{
	.reg .b32 %temp; 
	mov.b64 	{%temp, %r399}, %fd453;
	}
	and.b32  	%r400, %r399, 2146435072;
	setp.ne.s32 	%p294, %r400, 2146435072;
	@%p294 bra 	$L__BB8_162;
	setp.num.f32 	%p295, %f47, %f47;
	@%p295 bra 	$L__BB8_160;
	mov.f64 	%fd454, 0d4020000000000000;
	add.rn.f64 	%fd639, %fd2, %fd454;
	bra.uni 	$L__BB8_162;
$L__BB8_160:
	setp.neu.f64 	%p296, %fd11, 0d7FF0000000000000;
	@%p296 bra 	$L__BB8_162;
	setp.lt.s32 	%p299, %r379, 0;
	selp.b32 	%r402, 0, 2146435072, %p299;
	and.b32  	%r403, %r379, 2147483647;
	setp.ne.s32 	%p300, %r403, 1071644672;
	or.b32  	%r404, %r402, -2147483648;
	selp.b32 	%r405, %r404, %r402, %p300;
	selp.b32 	%r406, %r405, %r402, %p289;
	selp.b32 	%r407, %r406, %r402, %p291;
	mov.b32 	%r408, 0;
	mov.b64 	%fd639, {%r408, %r407};
$L__BB8_162:
	setp.neu.f32 	%p302, %f48, 0f00000000;
	setp.lt.s32 	%p303, %r10, 0;
	setp.eq.f32 	%p304, %f47, 0f3F800000;
	add.f64 	%fd455, %fd639, %fd639;
	div.rn.f64 	%fd456, %fd455, 0d40E3B00000000000;
	selp.f64 	%fd457, 0d3F0A01A01A01A01A, %fd456, %p304;
	add.f64 	%fd458, %fd637, %fd637;
	div.rn.f64 	%fd459, %fd458, 0d40E3B00000000000;
	setp.eq.f32 	%p305, %f46, 0f3F800000;
	selp.f64 	%fd460, 0d3F0A01A01A01A01A, %fd459, %p305;
	add.f64 	%fd152, %fd460, %fd457;
	{ // callseq 227, 0
	.param .b64 param0;
	st.param.f64 	[param0], %fd19;
	.param .b64 param1;
	st.param.f64 	[param1], 0d4020000000000000;
	.param .b64 retval0;
	call.uni (retval0), 
	__internal_accurate_pow, 
	(
	param0, 
	param1
	);
	ld.param.f64 	%fd461, [retval0];
	} // callseq 227
	neg.f64 	%fd463, %fd461;
	selp.f64 	%fd464, %fd463, %fd461, %p289;
	selp.f64 	%fd641, %fd464, %fd461, %p303;
	@%p302 bra 	$L__BB8_164;
	selp.b32 	%r410, %r10, 0, %p289;
	setp.lt.s32 	%p307, %r379, 0;
	or.b32  	%r411, %r410, 2146435072;
	selp.b32 	%r412, %r411, %r410, %p307;
	mov.b32 	%r413, 0;
	mov.b64 	%fd641, {%r413, %r412};
$L__BB8_164:
	add.f64 	%fd465, %fd3, 0d4020000000000000;
	{
	.reg .b32 %temp; 
	mov.b64 	{%temp, %r414}, %fd465;
	}
	and.b32  	%r415, %r414, 2146435072;
	setp.ne.s32 	%p308, %r415, 2146435072;
	@%p308 bra 	$L__BB8_169;
	setp.num.f32 	%p309, %f48, %f48;
	@%p309 bra 	$L__BB8_167;
	mov.f64 	%fd466, 0d4020000000000000;
	add.rn.f64 	%fd641, %fd3, %fd466;
	bra.uni 	$L__BB8_169;
$L__BB8_167:
	setp.neu.f64 	%p310, %fd19, 0d7FF0000000000000;
	@%p310 bra 	$L__BB8_169;
	setp.lt.s32 	%p313, %r379, 0;
	selp.b32 	%r417, 0, 2146435072, %p313;
	and.b32  	%r418, %r379, 2147483647;
	setp.ne.s32 	%p314, %r418, 1071644672;
	or.b32  	%r419, %r417, -2147483648;
	selp.b32 	%r420, %r419, %r417, %p314;
	selp.b32 	%r421, %r420, %r417, %p289;
	selp.b32 	%r422, %r421, %r417, %p303;
	mov.b32 	%r423, 0;
	mov.b64 	%fd641, {%r423, %r422};
$L__BB8_169:
	setp.eq.f32 	%p315, %f48, 0f3F800000;
	setp.neu.f32 	%p316, %f46, 0f00000000;
	setp.lt.s32 	%p317, %r6, 0;
	add.f64 	%fd467, %fd641, %fd641;
	div.rn.f64 	%fd468, %fd467, 0d40E3B00000000000;
	selp.f64 	%fd469, 0d3F0A01A01A01A01A, %fd468, %p315;
	add.f64 	%fd470, %fd152, %fd469;
	cvt.rn.f32.f64 	%f15, %fd470;
	mov.f64 	%fd471, 0d4022000000000000;
	{
	.reg .b32 %temp; 
	mov.b64 	{%temp, %r424}, %fd471;
	}
	and.b32  	%r26, %r424, 2146435072;
	setp.eq.s32 	%p318, %r26, 1075838976;
	{ // callseq 228, 0
	.param .b64 param0;
	st.param.f64 	[param0], %fd4;
	.param .b64 param1;
	st.param.f64 	[param1], 0d4022000000000000;
	.param .b64 retval0;
	call.uni (retval0), 
	__internal_accurate_pow, 
	(
	param0, 
	param1
	);
	ld.param.f64 	%fd472, [retval0];
	} // callseq 228
	neg.f64 	%fd474, %fd472;
	selp.f64 	%fd475, %fd474, %fd472, %p318;
	selp.f64 	%fd643, %fd475, %fd472, %p317;
	@%p316 bra 	$L__BB8_171;
	selp.b32 	%r425, %r6, 0, %p318;
	setp.lt.s32 	%p320, %r424, 0;
	or.b32  	%r426, %r425, 2146435072;
	selp.b32 	%r427, %r426, %r425, %p320;
	mov.b32 	%r428, 0;
	mov.b64 	%fd643, {%r428, %r427};
$L__BB8_171:
	add.f64 	%fd476, %fd1, 0d4022000000000000;
	{
	.reg .b32 %temp; 
	mov.b64 	{%temp, %r429}, %fd476;
	}
	and.b32  	%r430, %r429, 2146435072;
	setp.ne.s32 	%p321, %r430, 2146435072;
	@%p321 bra 	$L__BB8_176;
	setp.num.f32 	%p322, %f46, %f46;
	@%p322 bra 	$L__BB8_174;
	mov.f64 	%fd477, 0d4022000000000000;
	add.rn.f64 	%fd643, %fd1, %fd477;
	bra.uni 	$L__BB8_176;
$L__BB8_174:
	setp.neu.f64 	%p323, %fd4, 0d7FF0000000000000;
	@%p323 bra 	$L__BB8_176;
	setp.eq.s32 	%p324, %r26, 1075838976;
	setp.lt.s32 	%p325, %r6, 0;
	setp.lt.s32 	%p326, %r424, 0;
	selp.b32 	%r432, 0, 2146435072, %p326;
	and.b32  	%r433, %r424, 2147483647;
	setp.ne.s32 	%p327, %r433, 1071644672;
	or.b32  	%r434, %r432, -2147483648;
	selp.b32 	%r435, %r434, %r432, %p327;
	selp.b32 	%r436, %r435, %r432, %p324;
	selp.b32 	%r437, %r436, %r432, %p325;
	mov.b32 	%r438, 0;
	mov.b64 	%fd643, {%r438, %r437};
$L__BB8_176:
	setp.eq.s32 	%p328, %r26, 1075838976;
	setp.neu.f32 	%p329, %f47, 0f00000000;
	setp.lt.s32 	%p330, %r9, 0;
	{ // callseq 229, 0
	.param .b64 param0;
	st.param.f64 	[param0], %fd11;
	.param .b64 param1;
	st.param.f64 	[param1], 0d4022000000000000;
	.param .b64 retval0;
	call.uni (retval0), 
	__internal_accurate_pow, 
	(
	param0, 
	param1
	);
	ld.param.f64 	%fd478, [retval0];
	} // callseq 229
	neg.f64 	%fd480, %fd478;
	selp.f64 	%fd481, %fd480, %fd478, %p328;
	selp.f64 	%fd645, %fd481, %fd478, %p330;
	@%p329 bra 	$L__BB8_178;
	selp.b32 	%r440, %r9, 0, %p328;
	setp.lt.s32 	%p332, %r424, 0;
	or.b32  	%r441, %r440, 2146435072;
	selp.b32 	%r442, %r441, %r440, %p332;
	mov.b32 	%r443, 0;
	mov.b64 	%fd645, {%r443, %r442};
$L__BB8_178:
	add.f64 	%fd482, %fd2, 0d4022000000000000;
	{
	.reg .b32 %temp; 
	mov.b64 	{%temp, %r444}, %fd482;
	}
	and.b32  	%r445, %r444, 2146435072;
	setp.ne.s32 	%p333, %r445, 2146435072;
	@%p333 bra 	$L__BB8_183;
	setp.num.f32 	%p334, %f47, %f47;
	@%p334 bra 	$L__BB8_181;
	mov.f64 	%fd483, 0d4022000000000000;
	add.rn.f64 	%fd645, %fd2, %fd483;
	bra.uni 	$L__BB8_183;
$L__BB8_181:
	setp.neu.f64 	%p335, %fd11, 0d7FF0000000000000;
	@%p335 bra 	$L__BB8_183;
	setp.lt.s32 	%p338, %r424, 0;
	selp.b32 	%r447, 0, 2146435072, %p338;
	and.b32  	%r448, %r424, 2147483647;
	setp.ne.s32 	%p339, %r448, 1071644672;
	or.b32  	%r449, %r447, -2147483648;
	selp.b32 	%r450, %r449, %r447, %p339;
	selp.b32 	%r451, %r450, %r447, %p328;
	selp.b32 	%r452, %r451, %r447, %p330;
	mov.b32 	%r453, 0;
	mov.b64 	%fd645, {%r453, %r452};
$L__BB8_183:
	setp.neu.f32 	%p341, %f48, 0f00000000;
	setp.lt.s32 	%p342, %r10, 0;
	setp.eq.f32 	%p343, %f47, 0f3F800000;
	add.f64 	%fd484, %fd645, %fd645;
	div.rn.f64 	%fd485, %fd484, 0d4116260000000000;
	selp.f64 	%fd486, 0d3ED71DE3A556C734, %fd485, %p343;
	add.f64 	%fd487, %fd643, %fd643;
	div.rn.f64 	%fd488, %fd487, 0d4116260000000000;
	setp.eq.f32 	%p344, %f46, 0f3F800000;
	selp.f64 	%fd489, 0d3ED71DE3A556C734, %fd488, %p344;
	add.f64 	%fd171, %fd489, %fd486;
	{ // callseq 230, 0
	.param .b64 param0;
	st.param.f64 	[param0], %fd19;
	.param .b64 param1;
	st.param.f64 	[param1], 0d4022000000000000;
	.param .b64 retval0;
	call.uni (retval0), 
	__internal_accurate_pow, 
	(
	param0, 
	param1
	);
	ld.param.f64 	%fd490, [retval0];
	} // callseq 230
	neg.f64 	%fd492, %fd490;
	selp.f64 	%fd493, %fd492, %fd490, %p328;
	selp.f64 	%fd647, %fd493, %fd490, %p342;
	@%p341 bra 	$L__BB8_185;
	setp.eq.s32 	%p345, %r26, 1075838976;
	selp.b32 	%r455, %r10, 0, %p345;
	setp.lt.s32 	%p346, %r424, 0;
	or.b32  	%r456, %r455, 2146435072;
	selp.b32 	%r457, %r456, %r455, %p346;
	mov.b32 	%r458, 0;
	mov.b64 	%fd647, {%r458, %r457};
$L__BB8_185:
	add.f64 	%fd494, %fd3, 0d4022000000000000;
	{
	.reg .b32 %temp; 
	mov.b64 	{%temp, %r459}, %fd494;
	}
	and.b32  	%r460, %r459, 2146435072;
	setp.ne.s32 	%p347, %r460, 2146435072;
	@%p347 bra 	$L__BB8_190;
	setp.num.f32 	%p348, %f48, %f48;
	@%p348 bra 	$L__BB8_188;
	mov.f64 	%fd495, 0d4022000000000000;
	add.rn.f64 	%fd647, %fd3, %fd495;
	bra.uni 	$L__BB8_190;
$L__BB8_188:
	setp.neu.f64 	%p349, %fd19, 0d7FF0000000000000;
	@%p349 bra 	$L__BB8_190;
	setp.eq.s32 	%p350, %r26, 1075838976;
	setp.lt.s32 	%p351, %r10, 0;
	setp.lt.s32 	%p352, %r424, 0;
	selp.b32 	%r462, 0, 2146435072, %p352;
	and.b32  	%r463, %r424, 2147483647;
	setp.ne.s32 	%p353, %r463, 1071644672;
	or.b32  	%r464, %r462, -2147483648;
	selp.b32 	%r465, %r464, %r462, %p353;
	selp.b32 	%r466, %r465, %r462, %p350;
	selp.b32 	%r467, %r466, %r462, %p351;
	mov.b32 	%r468, 0;
	mov.b64 	%fd647, {%r468, %r467};
$L__BB8_190:
	setp.eq.f32 	%p354, %f48, 0f3F800000;
	setp.neu.f32 	%p355, %f46, 0f00000000;
	setp.lt.s32 	%p356, %r6, 0;
	add.f64 	%fd496, %fd647, %fd647;
	div.rn.f64 	%fd497, %fd496, 0d4116260000000000;
	selp.f64 	%fd498, 0d3ED71DE3A556C734, %fd497, %p354;
	add.f64 	%fd499, %fd171, %fd498;
	cvt.rn.f32.f64 	%f16, %fd499;
	mov.f64 	%fd500, 0d4024000000000000;
	{
	.reg .b32 %temp; 
	mov.b64 	{%temp, %r469}, %fd500;
	}
	and.b32  	%r28, %r469, 2146435072;
	setp.eq.s32 	%p357, %r28, 1074790400;
	{ // callseq 231, 0
	.param .b64 param0;
	st.param.f64 	[param0], %fd4;
	.param .b64 param1;
	st.param.f64 	[param1], 0d4024000000000000;
	.param .b64 retval0;
	call.uni (retval0), 
	__internal_accurate_pow, 
	(
	param0, 
	param1
	);
	ld.param.f64 	%fd501, [retval0];
	} // callseq 231
	neg.f64 	%fd503, %fd501;
	selp.f64 	%fd504, %fd503, %fd501, %p357;
	selp.f64 	%fd649, %fd504, %fd501, %p356;
	@%p355 bra 	$L__BB8_192;
	setp.eq.s32 	%p358, %r28, 1074790400;
	selp.b32 	%r470, %r6, 0, %p358;
	setp.lt.s32 	%p359, %r469, 0;
	or.b32  	%r471, %r470, 2146435072;
	selp.b32 	%r472, %r471, %r470, %p359;
	mov.b32 	%r473, 0;
	mov.b64 	%fd649, {%r473, %r472};
$L__BB8_192:
	add.f64 	%fd505, %fd1, 0d4024000000000000;
	{
	.reg .b32 %temp; 
	mov.b64 	{%temp, %r474}, %fd505;
	}
	and.b32  	%r475, %r474, 2146435072;
	setp.ne.s32 	%p360, %r475, 2146435072;
	@%p360 bra 	$L__BB8_197;
	setp.num.f32 	%p361, %f46, %f46;
	@%p361 bra 	$L__BB8_195;
	mov.f64 	%fd506, 0d4024000000000000;
	add.rn.f64 	%fd649, %fd1, %fd506;
	bra.uni 	$L__BB8_197;
$L__BB8_195:
	setp.neu.f64 	%p362, %fd4, 0d7FF0000000000000;
	@%p362 bra 	$L__BB8_197;
	setp.eq.s32 	%p363, %r28, 1074790400;
	setp.lt.s32 	%p364, %r6, 0;
	setp.lt.s32 	%p365, %r469, 0;
	selp.b32 	%r477, 0, 2146435072, %p365;
	and.b32  	%r478, %r469, 2147483647;
	setp.ne.s32 	%p366, %r478, 1071644672;
	or.b32  	%r479, %r477, -2147483648;
	selp.b32 	%r480, %r479, %r477, %p366;
	selp.b32 	%r481, %r480, %r477, %p363;
	selp.b32 	%r482, %r481, %r477, %p364;
	mov.b32 	%r483, 0;
	mov.b64 	%fd649, {%r483, %r482};
$L__BB8_197:
	{ // callseq 232, 0
	.param .b64 param0;
	st.param.f64 	[param0], %fd11;
	.param .b64 param1;
	st.param.f64 	[param1], 0d4024000000000000;
	.param .b64 retval0;
	call.uni (retval0), 
	__internal_accurate_pow, 
	(
	param0, 
	param1
	);
	ld.param.f64 	%fd507, [retval0];
	} // callseq 232
	neg.f64 	%fd509, %fd507;
	selp.f64 	%fd510, %fd509, %fd507, %p357;
	selp.f64 	%fd651, %fd510, %fd507, %p330;
	@%p329 bra 	$L__BB8_199;
	setp.eq.s32 	%p370, %r28, 1074790400;
	selp.b32 	%r485, %r9, 0, %p370;
	setp.lt.s32 	%p371, %r469, 0;
	or.b32  	%r486, %r485, 2146435072;
	selp.b32 	%r487, %r486, %r485, %p371;
	mov.b32 	%r488, 0;
	mov.b64 	%fd651, {%r488, %r487};
$L__BB8_199:
	add.f64 	%fd511, %fd2, 0d4024000000000000;
	{
	.reg .b32 %temp; 
	mov.b64 	{%temp, %r489}, %fd511;
	}
	and.b32  	%r490, %r489, 2146435072;
	setp.ne.s32 	%p372, %r490, 2146435072;
	@%p372 bra 	$L__BB8_204;
	setp.num.f32 	%p373, %f47, %f47;
	@%p373 bra 	$L__BB8_202;
	mov.f64 	%fd512, 0d4024000000000000;
	add.rn.f64 	%fd651, %fd2, %fd512;
	bra.uni 	$L__BB8_204;
$L__BB8_202:
	setp.neu.f64 	%p374, %fd11, 0d7FF0000000000000;
	@%p374 bra 	$L__BB8_204;
	setp.eq.s32 	%p375, %r28, 1074790400;
	setp.lt.s32 	%p376, %r9, 0;
	setp.lt.s32 	%p377, %r469, 0;
	selp.b32 	%r492, 0, 2146435072, %p377;
	and.b32  	%r493, %r469, 2147483647;
	setp.ne.s32 	%p378, %r493, 1071644672;
	or.b32  	%r494, %r492, -2147483648;
	selp.b32 	%r495, %r494, %r492, %p378;
	selp.b32 	%r496, %r495, %r492, %p375;
	selp.b32 	%r497, %r496, %r492, %p376;
	mov.b32 	%r498, 0;
	mov.b64 	%fd651, {%r498, %r497};
$L__BB8_204:
	add.f64 	%fd513, %fd651, %fd651;
	div.rn.f64 	%fd514, %fd513, 0d414BAF8000000000;
	selp.f64 	%fd515, 0d3EA27E4FB7789F5C, %fd514, %p343;
	add.f64 	%fd516, %fd649, %fd649;
	div.rn.f64 	%fd517, %fd516, 0d414BAF8000000000;
	selp.f64 	%fd518, 0d3EA27E4FB7789F5C, %fd517, %p344;
	add.f64 	%fd190, %fd518, %fd515;
	{ // callseq 233, 0
	.param .b64 param0;
	st.param.f64 	[param0], %fd19;
	.param .b64 param1;
	st.param.f64 	[param1], 0d4024000000000000;
	.param .b64 retval0;
	call.uni (retval0), 
	__internal_accurate_pow, 
	(
	param0, 
	param1
	);
	ld.param.f64 	%fd519, [retval0];
	} // callseq 233
	neg.f64 	%fd521, %fd519;
	selp.f64 	%fd522, %fd521, %fd519, %p357;
	selp.f64 	%fd653, %fd522, %fd519, %p342;
	@%p341 bra 	$L__BB8_206;
	setp.eq.s32 	%p384, %r28, 1074790400;
	selp.b32 	%r500, %r10, 0, %p384;
	setp.lt.s32 	%p385, %r469, 0;
	or.b32  	%r501, %r500, 2146435072;
	selp.b32 	%r502, %r501, %r500, %p385;
	mov.b32 	%r503, 0;
	mov.b64 	%fd653, {%r503, %r502};
$L__BB8_206:
	add.f64 	%fd523, %fd3, 0d4024000000000000;
	{
	.reg .b32 %temp; 
	mov.b64 	{%temp, %r504}, %fd523;
	}
	and.b32  	%r505, %r504, 2146435072;
	setp.ne.s32 	%p386, %r505, 2146435072;
	@%p386 bra 	$L__BB8_211;
	setp.num.f32 	%p387, %f48, %f48;
	@%p387 bra 	$L__BB8_209;
	mov.f64 	%fd524, 0d4024000000000000;
	add.rn.f64 	%fd653, %fd3, %fd524;
	bra.uni 	$L__BB8_211;
$L__BB8_209:
	setp.neu.f64 	%p388, %fd19, 0d7FF0000000000000;
	@%p388 bra 	$L__BB8_211;
	setp.eq.s32 	%p389, %r28, 1074790400;
	setp.lt.s32 	%p390, %r10, 0;
	setp.lt.s32 	%p391, %r469, 0;
	selp.b32 	%r507, 0, 2146435072, %p391;
	and.b32  	%r508, %r469, 2147483647;
	setp.ne.s32 	%p392, %r508, 1071644672;
	or.b32  	%r509, %r507, -2147483648;
	selp.b32 	%r510, %r509, %r507, %p392;
	selp.b32 	%r511, %r510, %r507, %p389;
	selp.b32 	%r512, %r511, %r507, %p390;
	mov.b32 	%r513, 0;
	mov.b64 	%fd653, {%r513, %r512};
$L__BB8_211:
	setp.eq.f32 	%p393, %f48, 0f3F800000;
	setp.neu.f32 	%p394, %f46, 0f00000000;
	setp.lt.s32 	%p395, %r6, 0;
	add.f64 	%fd525, %fd653, %fd653;
	div.rn.f64 	%fd526, %fd525, 0d414BAF8000000000;
	selp.f64 	%fd527, 0d3EA27E4FB7789F5C, %fd526, %p393;
	add.f64 	%fd528, %fd190, %fd527;
	cvt.rn.f32.f64 	%f17, %fd528;
	mov.f64 	%fd529, 0d4026000000000000;
	{
	.reg .b32 %temp; 
	mov.b64 	{%temp, %r514}, %fd529;
	}
	and.b32  	%r30, %r514, 2146435072;
	setp.eq.s32 	%p396, %r30, 1075838976;
	{ // callseq 234, 0
	.param .b64 param0;
	st.param.f64 	[param0], %fd4;
	.param .b64 param1;
	st.param.f64 	[param1], 0d4026000000000000;
	.param .b64 retval0;
	call.uni (retval0), 
	__internal_accurate_pow, 
	(
	param0, 
	param1
	);
	ld.param.f64 	%fd530, [retval0];
	} // callseq 234
	neg.f64 	%fd532, %fd530;
	selp.f64 	%fd533, %fd532, %fd530, %p396;
	selp.f64 	%fd655, %fd533, %fd530, %p395;
	@%p394 bra 	$L__BB8_213;
	selp.b32 	%r515, %r6, 0, %p396;
	setp.lt.s32 	%p398, %r514, 0;
	or.b32  	%r516, %r515, 2146435072;
	selp.b32 	%r517, %r516, %r515, %p398;
	mov.b32 	%r518, 0;
	mov.b64 	%fd655, {%r518, %r517};
$L__BB8_213:
	add.f64 	%fd534, %fd1, 0d4026000000000000;
	{
	.reg .b32 %temp; 
	mov.b64 	{%temp, %r519}, %fd534;
	}
	and.b32  	%r520, %r519, 2146435072;
	setp.ne.s32 	%p399, %r520, 2146435072;
	@%p399 bra 	$L__BB8_218;
	setp.num.f32 	%p400, %f46, %f46;
	@%p400 bra 	$L__BB8_216;
	mov.f64 	%fd535, 0d4026000000000000;
	add.rn.f64 	%fd655, %fd1, %fd535;
	bra.uni 	$L__BB8_218;
$L__BB8_216:
	setp.neu.f64 	%p401, %fd4, 0d7FF0000000000000;
	@%p401 bra 	$L__BB8_218;
	setp.eq.s32 	%p402, %r30, 1075838976;
	setp.lt.s32 	%p403, %r6, 0;
	setp.lt.s32 	%p404, %r514, 0;
	selp.b32 	%r522, 0, 2146435072, %p404;
	and.b32  	%r523, %r514, 2147483647;
	setp.ne.s32 	%p405, %r523, 1071644672;
	or.b32  	%r524, %r522, -2147483648;
	selp.b32 	%r525, %r524, %r522, %p405;
	selp.b32 	%r526, %r525, %r522, %p402;
	selp.b32 	%r527, %r526, %r522, %p403;
	mov.b32 	%r528, 0;
	mov.b64 	%fd655, {%r528, %r527};
$L__BB8_218:
	setp.neu.f32 	%p407, %f47, 0f00000000;
	setp.lt.s32 	%p408, %r9, 0;
	{ // callseq 235, 0
	.param .b64 param0;
	st.param.f64 	[param0], %fd11;
	.param .b64 param1;
	st.param.f64 	[param1], 0d4026000000000000;
	.param .b64 retval0;
	call.uni (retval0), 
	__internal_accurate_pow, 
	(
	param0, 
	param1
	);
	ld.param.f64 	%fd536, [retval0];
	} // callseq 235
	neg.f64 	%fd538, %fd536;
	selp.f64 	%fd539, %fd538, %fd536, %p396;
	selp.f64 	%fd657, %fd539, %fd536, %p408;
	@%p407 bra 	$L__BB8_220;
	setp.eq.s32 	%p409, %r30, 1075838976;
	selp.b32 	%r530, %r9, 0, %p409;
	setp.lt.s32 	%p410, %r514, 0;
	or.b32  	%r531, %r530, 2146435072;
	selp.b32 	%r532, %r531, %r530, %p410;
	mov.b32 	%r533, 0;
	mov.b64 	%fd657, {%r533, %r532};
$L__BB8_220:
	add.f64 	%fd540, %fd2, 0d4026000000000000;
	{
	.reg .b32 %temp; 
	mov.b64 	{%temp, %r534}, %fd540;
	}
	and.b32  	%r535, %r534, 2146435072;
	setp.ne.s32 	%p411, %r535, 2146435072;
	@%p411 bra 	$L__BB8_225;
	setp.num.f32 	%p412, %f47, %f47;
	@%p412 bra 	$L__BB8_223;
	mov.f64 	%fd541, 0d4026000000000000;
	add.rn.f64 	%fd657, %fd2, %fd541;
	bra.uni 	$L__BB8_225;
$L__BB8_223:
	setp.neu.f64 	%p413, %fd11, 0d7FF0000000000000;
	@%p413 bra 	$L__BB8_225;
	setp.eq.s32 	%p414, %r30, 1075838976;
	setp.lt.s32 	%p415, %r9, 0;
	setp.lt.s32 	%p416, %r514, 0;
	selp.b32 	%r537, 0, 2146435072, %p416;
	and.b32  	%r538, %r514, 2147483647;
	setp.ne.s32 	%p417, %r538, 1071644672;
	or.b32  	%r539, %r537, -2147483648;
	selp.b32 	%r540, %r539, %r537, %p417;
	selp.b32 	%r541, %r540, %r537, %p414;
	selp.b32 	%r542, %r541, %r537, %p415;
	mov.b32 	%r543, 0;
	mov.b64 	%fd657, {%r543, %r542};
$L__BB8_225:
	setp.neu.f32 	%p419, %f48, 0f00000000;
	setp.lt.s32 	%p420, %r10, 0;
	setp.eq.f32 	%p421, %f47, 0f3F800000;
	add.f64 	%fd542, %fd657, %fd657;
	div.rn.f64 	%fd543, %fd542, 0d418308A800000000;
	selp.f64 	%fd544, 0d3E6AE64567F544E4, %fd543, %p421;
	add.f64 	%fd545, %fd655, %fd655;
	div.rn.f64 	%fd546, %fd545, 0d418308A800000000;
	setp.eq.f32 	%p422, %f46, 0f3F800000;
	selp.f64 	%fd547, 0d3E6AE64567F544E4, %fd546, %p422;
	add.f64 	%fd209, %fd547, %fd544;
	{ // callseq 236, 0
	.param .b64 param0;
	st.param.f64 	[param0], %fd19;
	.param .b64 param1;
	st.param.f64 	[param1], 0d4026000000000000;
	.param .b64 retval0;
	call.uni (retval0), 
	__internal_accurate_pow, 
	(
	param0, 
	param1
	);
	ld.param.f64 	%fd548, [retval0];
	} // callseq 236
	neg.f64 	%fd550, %fd548;
	selp.f64 	%fd551, %fd550, %fd548, %p396;
	selp.f64 	%fd659, %fd551, %fd548, %p420;
	@%p419 bra 	$L__BB8_227;
	setp.eq.s32 	%p423, %r30, 1075838976;
	selp.b32 	%r545, %r10, 0, %p423;
	setp.lt.s32 	%p424, %r514, 0;
	or.b32  	%r546, %r545, 2146435072;
	selp.b32 	%r547, %r546, %r545, %p424;
	mov.b32 	%r548, 0;
	mov.b64 	%fd659, {%r548, %r547};
$L__BB8_227:
	add.f64 	%fd552, %fd3, 0d4026000000000000;
	{
	.reg .b32 %temp; 
	mov.b64 	{%temp, %r549}, %fd552;
	}
	and.b32  	%r550, %r549, 2146435072;
	setp.ne.s32 	%p425, %r550, 2146435072;
	@%p425 bra 	$L__BB8_232;
	setp.num.f32 	%p426, %f48, %f48;
	@%p426 bra 	$L__BB8_230;
	mov.f64 	%fd553, 0d4026000000000000;
	add.rn.f64 	%fd659, %fd3, %fd553;
	bra.uni 	$L__BB8_232;
$L__BB8_230:
	setp.neu.f64 	%p427, %fd19, 0d7FF0000000000000;
	@%p427 bra 	$L__BB8_232;
	setp.eq.s32 	%p428, %r30, 1075838976;
	setp.lt.s32 	%p430, %r514, 0;
	selp.b32 	%r552, 0, 2146435072, %p430;
	and.b32  	%r553, %r514, 2147483647;
	setp.ne.s32 	%p431, %r553, 1071644672;
	or.b32  	%r554, %r552, -2147483648;
	selp.b32 	%r555, %r554, %r552, %p431;
	selp.b32 	%r556, %r555, %r552, %p428;
	selp.b32 	%r557, %r556, %r552, %p420;
	mov.b32 	%r558, 0;
	mov.b64 	%fd659, {%r558, %r557};
$L__BB8_232:
	add.f64 	%fd554, %fd659, %fd659;
	div.rn.f64 	%fd555, %fd554, 0d418308A800000000;
	selp.f64 	%fd556, 0d3E6AE64567F544E4, %fd555, %p393;
	add.f64 	%fd557, %fd209, %fd556;
	cvt.rn.f32.f64 	%f18, %fd557;
	mov.f64 	%fd558, 0d4028000000000000;
	{
	.reg .b32 %temp; 
	mov.b64 	{%temp, %r559}, %fd558;
	}
	and.b32  	%r32, %r559, 2146435072;
	setp.eq.s32 	%p435, %r32, 1073741824;
	{ // callseq 237, 0
	.param .b64 param0;
	st.param.f64 	[param0], %fd4;
	.param .b64 param1;
	st.param.f64 	[param1], 0d4028000000000000;
	.param .b64 retval0;
	call.uni (retval0), 
	__internal_accurate_pow, 
	(
	param0, 
	param1
	);
	ld.param.f64 	%fd559, [retval0];
	} // callseq 237
	neg.f64 	%fd561, %fd559;
	selp.f64 	%fd562, %fd561, %fd559, %p435;
	selp.f64 	%fd661, %fd562, %fd559, %p395;
	@%p394 bra 	$L__BB8_234;
	selp.b32 	%r560, %r6, 0, %p435;
	setp.lt.s32 	%p437, %r559, 0;
	or.b32  	%r561, %r560, 2146435072;
	selp.b32 	%r562, %r561, %r560, %p437;
	mov.b32 	%r563, 0;
	mov.b64 	%fd661, {%r563, %r562};
$L__BB8_234:
	add.f64 	%fd563, %fd1, 0d4028000000000000;
	{
	.reg .b32 %temp; 
	mov.b64 	{%temp, %r564}, %fd563;
	}
	and.b32  	%r565, %r564, 2146435072;
	setp.ne.s32 	%p438, %r565, 2146435072;
	@%p438 bra 	$L__BB8_239;
	setp.num.f32 	%p439, %f46, %f46;
	@%p439 bra 	$L__BB8_237;
	mov.f64 	%fd564, 0d4028000000000000;
	add.rn.f64 	%fd661, %fd1, %fd564;
	bra.uni 	$L__BB8_239;
$L__BB8_237:
	setp.neu.f64 	%p440, %fd4, 0d7FF0000000000000;
	@%p440 bra 	$L__BB8_239;
	setp.eq.s32 	%p441, %r32, 1073741824;
	setp.lt.s32 	%p442, %r6, 0;
	setp.lt.s32 	%p443, %r559, 0;
	selp.b32 	%r567, 0, 2146435072, %p443;
	and.b32  	%r568, %r559, 2147483647;
	setp.ne.s32 	%p444, %r568, 1071644672;
	or.b32  	%r569, %r567, -2147483648;
	selp.b32 	%r570, %r569, %r567, %p444;
	selp.b32 	%r571, %r570, %r567, %p441;
	selp.b32 	%r572, %r571, %r567, %p442;
	mov.b32 	%r573, 0;
	mov.b64 	%fd661, {%r573, %r572};
$L__BB8_239:
	setp.eq.s32 	%p445, %r32, 1073741824;
	setp.neu.f32 	%p446, %f47, 0f00000000;
	setp.lt.s32 	%p447, %r9, 0;
	setp.eq.f32 	%p448, %f46, 0f3F800000;
	add.f64 	%fd565, %fd661, %fd661;
	div.rn.f64 	%fd566, %fd565, 0d41BC8CFC00000000;
	selp.f64 	%fd222, 0d3E31EED8EFF8D898, %fd566, %p448;
	{ // callseq 238, 0
	.param .b64 param0;
	st.param.f64 	[param0], %fd11;
	.param .b64 param1;
	st.param.f64 	[param1], 0d4028000000000000;
	.param .b64 retval0;
	call.uni (retval0), 
	__internal_accurate_pow, 
	(
	param0, 
	param1
	);
	ld.param.f64 	%fd567, [retval0];
	} // callseq 238
	neg.f64 	%fd569, %fd567;
	selp.f64 	%fd570, %fd569, %fd567, %p445;
	selp.f64 	%fd663, %fd570, %fd567, %p447;
	@%p446 bra 	$L__BB8_241;
	selp.b32 	%r575, %r9, 0, %p445;
	setp.lt.s32 	%p450, %r559, 0;
	or.b32  	%r576, %r575, 2146435072;
	selp.b32 	%r577, %r576, %r575, %p450;
	mov.b32 	%r578, 0;
	mov.b64 	%fd663, {%r578, %r577};
$L__BB8_241:
	add.f64 	%fd571, %fd2, 0d4028000000000000;
	{
	.reg .b32 %temp; 
	mov.b64 	{%temp, %r579}, %fd571;
	}
	and.b32  	%r580, %r579, 2146435072;
	setp.ne.s32 	%p451, %r580, 2146435072;
	@%p451 bra 	$L__BB8_246;
	setp.num.f32 	%p452, %f47, %f47;
	@%p452 bra 	$L__BB8_244;
	mov.f64 	%fd572, 0d4028000000000000;
	add.rn.f64 	%fd663, %fd2, %fd572;
	bra.uni 	$L__BB8_246;
$L__BB8_244:
	setp.neu.f64 	%p453, %fd11, 0d7FF0000000000000;
	@%p453 bra 	$L__BB8_246;
	setp.eq.s32 	%p454, %r32, 1073741824;
	setp.lt.s32 	%p455, %r9, 0;
	setp.lt.s32 	%p456, %r559, 0;
	selp.b32 	%r582, 0, 2146435072, %p456;
	and.b32  	%r583, %r559, 2147483647;
	setp.ne.s32 	%p457, %r583, 1071644672;
	or.b32  	%r584, %r582, -2147483648;
	selp.b32 	%r585, %r584, %r582, %p457;
	selp.b32 	%r586, %r585, %r582, %p454;
	selp.b32 	%r587, %r586, %r582, %p455;
	mov.b32 	%r588, 0;
	mov.b64 	%fd663, {%r588, %r587};
$L__BB8_246:
	setp.eq.s32 	%p458, %r32, 1073741824;
	setp.neu.f32 	%p459, %f48, 0f00000000;
	setp.lt.s32 	%p460, %r10, 0;
	setp.eq.f32 	%p461, %f47, 0f3F800000;
	add.f64 	%fd573, %fd663, %fd663;
	div.rn.f64 	%fd574, %fd573, 0d41BC8CFC00000000;
	selp.f64 	%fd575, 0d3E31EED8EFF8D898, %fd574, %p461;
	add.f64 	%fd229, %fd222, %fd575;
	{ // callseq 239, 0
	.param .b64 param0;
	st.param.f64 	[param0], %fd19;
	.param .b64 param1;
	st.param.f64 	[param1], 0d4028000000000000;
	.param .b64 retval0;
	call.uni (retval0), 
	__internal_accurate_pow, 
	(
	param0, 
	param1
	);
	ld.param.f64 	%fd576, [retval0];
	} // callseq 239
	neg.f64 	%fd578, %fd576;
	selp.f64 	%fd579, %fd578, %fd576, %p458;
	selp.f64 	%fd665, %fd579, %fd576, %p460;
	@%p459 bra 	$L__BB8_248;
	setp.eq.s32 	%p462, %r32, 1073741824;
	selp.b32 	%r590, %r10, 0, %p462;
	setp.lt.s32 	%p463, %r559, 0;
	or.b32  	%r591, %r590, 2146435072;
	selp.b32 	%r592, %r591, %r590, %p463;
	mov.b32 	%r593, 0;
	mov.b64 	%fd665, {%r593, %r592};
$L__BB8_248:
	add.f64 	%fd580, %fd3, 0d4028000000000000;
	{
	.reg .b32 %temp; 
	mov.b64 	{%temp, %r594}, %fd580;
	}
	and.b32  	%r595, %r594, 2146435072;
	setp.ne.s32 	%p464, %r595, 2146435072;
	@%p464 bra 	$L__BB8_253;
	setp.num.f32 	%p465, %f48, %f48;
	@%p465 bra 	$L__BB8_251;
	mov.f64 	%fd581, 0d4028000000000000;
	add.rn.f64 	%fd665, %fd3, %fd581;
	bra.uni 	$L__BB8_253;
$L__BB8_251:
	setp.neu.f64 	%p466, %fd19, 0d7FF0000000000000;
	@%p466 bra 	$L__BB8_253;
	setp.eq.s32 	%p467, %r32, 1073741824;
	setp.lt.s32 	%p468, %r10, 0;
	setp.lt.s32 	%p469, %r559, 0;
	selp.b32 	%r597, 0, 2146435072, %p469;
	and.b32  	%r598, %r559, 2147483647;
	setp.ne.s32 	%p470, %r598, 1071644672;
	or.b32  	%r599, %r597, -2147483648;
	selp.b32 	%r600, %r599, %r597, %p470;
	selp.b32 	%r601, %r600, %r597, %p467;
	selp.b32 	%r602, %r601, %r597, %p468;
	mov.b32 	%r603, 0;
	mov.b64 	%fd665, {%r603, %r602};
$L__BB8_253:
	setp.eq.s32 	%p471, %r12, 1062207488;
	setp.eq.f32 	%p472, %f48, 0f3F800000;
	add.f64 	%fd582, %fd665, %fd665;
	div.rn.f64 	%fd583, %fd582, 0d41BC8CFC00000000;
	selp.f64 	%fd584, 0d3E31EED8EFF8D898, %fd583, %p472;
	add.f64 	%fd585, %fd229, %fd584;
	cvt.rn.f32.f64 	%f19, %fd585;
	mov.f64 	%fd586, 0d0000000000000000;
	{
	.reg .b32 %temp; 
	mov.b64 	{%temp, %r604}, %fd586;
	}
	selp.b32 	%r605, %r604, 0, %p471;
	setp.lt.s32 	%p473, %r109, 0;
	or.b32  	%r606, %r605, 2146435072;
	selp.b32 	%r607, %r606, %r605, %p473;
	mov.b32 	%r608, 0;
	mov.b64 	%fd587, {%r608, %r607};
	add.f64 	%fd236, %fd587, 0d0000000000000000;
	setp.lt.s32 	%p474, %r55, 13;
	@%p474 bra 	$L__BB8_260;
	ld.param.u64 	%rd40, [_Z13TVD_3D_SolverifififfPfS_S__param_9];
	ld.param.u64 	%rd39, [_Z13TVD_3D_SolverifififfPfS_S__param_7];
	add.s32 	%r609, %r61, 6;
	add.s32 	%r610, %r2, 6;
	mad.lo.s32 	%r611, %r609, %r53, %r610;
	mul.wide.s32 	%rd9, %r611, 4;
	add.s64 	%rd10, %rd1, %rd9;
	mul.wide.s32 	%rd11, %r5, 4;
	add.s64 	%rd12, %rd10, %rd11;
	add.s64 	%rd13, %rd12, %rd11;
	add.s64 	%rd14, %rd13, %rd11;
	add.s64 	%rd15, %rd14, %rd11;
	add.s64 	%rd16, %rd15, %rd11;
	add.s64 	%rd17, %rd16, %rd11;
	add.s64 	%rd18, %rd17, %rd11;
	add.s64 	%rd19, %rd18, %rd11;
	add.s64 	%rd20, %rd19, %rd11;
	add.s64 	%rd21, %rd20, %rd11;
	add.f64 	%fd588, %fd236, 0d3FF0000000000000;
	mul.f64 	%fd589, %fd236, 0d3FF8000000000000;
	div.rn.f64 	%fd590, %fd589, %fd588;
	cvt.rzi.s32.f64 	%r612, %fd590;
	add.s64 	%rd22, %rd21, %rd11;
	ld.global.nc.f32 	%f203, [%rd22];
	ld.global.nc.f32 	%f204, [%rd21];
	ld.global.nc.f32 	%f205, [%rd20];
	ld.global.nc.f32 	%f206, [%rd19];
	ld.global.nc.f32 	%f207, [%rd18];
	ld.global.nc.f32 	%f208, [%rd17];
	ld.global.nc.f32 	%f209, [%rd16];
	ld.global.nc.f32 	%f210, [%rd15];
	ld.global.nc.f32 	%f211, [%rd14];
	ld.global.nc.f32 	%f212, [%rd13];
	ld.global.nc.f32 	%f213, [%rd12];
	ld.global.nc.f32 	%f214, [%rd10];
	mov.u32 	%r613, _ZZ13TVD_3D_SolverifififfPfS_S_E6s_data;
	mad.lo.s32 	%r614, %r3, 176, %r613;
	shl.b32 	%r615, %r1, 2;
	add.s32 	%r33, %r614, %r615;
	sub.s32 	%r616, %r1, %r612;
	shl.b32 	%r617, %r616, 2;
	add.s32 	%r618, %r614, %r617;
	add.f32 	%f55, %f2, %f1;
	add.f32 	%f56, %f55, %f3;
	add.f32 	%f57, %f4, %f56;
	add.f32 	%f58, %f57, %f5;
	add.f32 	%f59, %f6, %f58;
	mul.f32 	%f32, %f7, %f59;
	sub.s32 	%r619, %r3, %r612;
	mad.lo.s32 	%r620, %r619, 176, %r613;
	add.s32 	%r621, %r620, %r615;
	add.s32 	%r34, %r621, 880;
	mad.lo.s32 	%r622, %r612, 176, %r33;
	add.s32 	%r35, %r622, 1232;
	add.s32 	%r36, %r618, 1056;
	shl.b32 	%r623, %r612, 2;
	add.s32 	%r624, %r623, %r33;
	add.s32 	%r37, %r624, 1056;
	mad.lo.s32 	%r625, %r56, 12, %r609;
	mad.lo.s32 	%r633, %r53, %r625, %r610;
	mad.lo.s32 	%r626, %r56, 6, %r61;
	add.s32 	%r627, %r626, 6;
	mad.lo.s32 	%r632, %r53, %r627, %r610;
	add.s32 	%r628, %r626, 38;
	mad.lo.s32 	%r631, %r53, %r628, %r610;
	mad.lo.s32 	%r630, %r53, %r626, %r610;
	neg.s32 	%r629, %r55;
	cvta.to.global.u64 	%rd3, %rd40;
	cvta.to.global.u64 	%rd4, %rd39;
$L__BB8_255:
	mov.f32 	%f35, %f213;
	mov.f32 	%f213, %f212;
	mov.f32 	%f212, %f211;
	mov.f32 	%f211, %f210;
	mov.f32 	%f210, %f209;
	mov.f32 	%f209, %f208;
	mov.f32 	%f208, %f207;
	mov.f32 	%f207, %f206;
	mov.f32 	%f206, %f205;
	mov.f32 	%f205, %f204;
	mov.f32 	%f204, %f203;
	setp.gt.u32 	%p475, %r3, 5;
	mul.wide.s32 	%rd23, %r633, 4;
	add.s64 	%rd24, %rd1, %rd23;
	ld.global.nc.f32 	%f203, [%rd24];
	bar.sync 	0;
	@%p475 bra 	$L__BB8_257;
	mul.wide.s32 	%rd25, %r630, 4;
	add.s64 	%rd26, %rd1, %rd25;
	ld.global.nc.f32 	%f60, [%rd26];
	st.shared.f32 	[%r33+24], %f60;
	mul.wide.s32 	%rd27, %r631, 4;
	add.s64 	%rd28, %rd1, %rd27;
	ld.global.nc.f32 	%f61, [%rd28];
	st.shared.f32 	[%r33+6712], %f61;
$L__BB8_257:
	setp.gt.u32 	%p476, %r1, 5;
	@%p476 bra 	$L__BB8_259;
	mul.wide.s32 	%rd29, %r632, 4;
	add.s64 	%rd30, %rd1, %rd29;
	ld.global.nc.f32 	%f62, [%rd30+-24];
	st.shared.f32 	[%r33+1056], %f62;
	ld.global.nc.f32 	%f63, [%rd30+128];
	st.shared.f32 	[%r33+1208], %f63;
$L__BB8_259:
	mul.wide.s32 	%rd31, %r632, 4;
	add.s64 	%rd32, %rd3, %rd31;
	st.shared.f32 	[%r33+1080], %f209;
	bar.sync 	0;
	add.f32 	%f64, %f208, %f210;
	ld.shared.f32 	%f65, [%r34+24];
	ld.shared.f32 	%f66, [%r35+24];
	add.f32 	%f67, %f65, %f66;
	mul.f32 	%f68, %f67, %f3;
	fma.rn.f32 	%f69, %f64, %f5, %f68;
	ld.shared.f32 	%f70, [%r36+20];
	ld.shared.f32 	%f71, [%r37+28];
	add.f32 	%f72, %f70, %f71;
	fma.rn.f32 	%f73, %f72, %f1, %f69;
	ld.shared.f32 	%f74, [%r33+904];
	ld.shared.f32 	%f75, [%r33+1256];
	add.f32 	%f76, %f74, %f75;
	mul.f32 	%f77, %f4, %f76;
	fma.rn.f32 	%f78, %f6, %f64, %f77;
	ld.shared.f32 	%f79, [%r33+1076];
	ld.shared.f32 	%f80, [%r33+1084];
	add.f32 	%f81, %f79, %f80;
	fma.rn.f32 	%f82, %f2, %f81, %f78;
	mul.f32 	%f83, %f82, %f9;
	fma.rn.f32 	%f84, %f73, %f8, %f83;
	fma.rn.f32 	%f85, %f32, %f209, %f84;
	add.f32 	%f86, %f207, %f211;
	ld.shared.f32 	%f87, [%r34+-152];
	ld.shared.f32 	%f88, [%r35+200];
	add.f32 	%f89, %f87, %f88;
	mul.f32 	%f90, %f89, %f3;
	fma.rn.f32 	%f91, %f86, %f5, %f90;
	ld.shared.f32 	%f92, [%r36+16];
	ld.shared.f32 	%f93, [%r37+32];
	add.f32 	%f94, %f92, %f93;
	fma.rn.f32 	%f95, %f94, %f1, %f91;
	ld.shared.f32 	%f96, [%r33+728];
	ld.shared.f32 	%f97, [%r33+1432];
	add.f32 	%f98, %f96, %f97;
	mul.f32 	%f99, %f4, %f98;
	fma.rn.f32 	%f100, %f6, %f86, %f99;
	ld.shared.f32 	%f101, [%r33+1072];
	ld.shared.f32 	%f102, [%r33+1088];
	add.f32 	%f103, %f101, %f102;
	fma.rn.f32 	%f104, %f2, %f103, %f100;
	mul.f32 	%f105, %f104, %f11;
	fma.rn.f32 	%f106, %f95, %f10, %f105;
	add.f32 	%f107, %f85, %f106;
	add.f32 	%f108, %f206, %f212;
	ld.shared.f32 	%f109, [%r34+-328];
	ld.shared.f32 	%f110, [%r35+376];
	add.f32 	%f111, %f109, %f110;
	mul.f32 	%f112, %f111, %f3;
	fma.rn.f32 	%f113, %f108, %f5, %f112;
	ld.shared.f32 	%f114, [%r36+12];
	ld.shared.f32 	%f115, [%r37+36];
	add.f32 	%f116, %f114, %f115;
	fma.rn.f32 	%f117, %f116, %f1, %f113;
	add.f32 	%f118, %f205, %f213;
	ld.shared.f32 	%f119, [%r33+552];
	ld.shared.f32 	%f120, [%r33+1608];
	add.f32 	%f121, %f119, %f120;
	mul.f32 	%f122, %f4, %f121;
	fma.rn.f32 	%f123, %f6, %f118, %f122;
	ld.shared.f32 	%f124, [%r33+1068];
	ld.shared.f32 	%f125, [%r33+1092];
	add.f32 	%f126, %f124, %f125;
	fma.rn.f32 	%f127, %f2, %f126, %f123;
	mul.f32 	%f128, %f127, %f13;
	fma.rn.f32 	%f129, %f117, %f12, %f128;
	add.f32 	%f130, %f107, %f129;
	ld.shared.f32 	%f131, [%r34+-504];
	ld.shared.f32 	%f132, [%r35+552];
	add.f32 	%f133, %f131, %f132;
	mul.f32 	%f134, %f133, %f3;
	fma.rn.f32 	%f135, %f118, %f5, %f134;
	ld.shared.f32 	%f136, [%r36+8];
	ld.shared.f32 	%f137, [%r37+40];
	add.f32 	%f138, %f136, %f137;
	fma.rn.f32 	%f139, %f138, %f1, %f135;
	add.f32 	%f140, %f204, %f35;
	ld.shared.f32 	%f141, [%r33+376];
	ld.shared.f32 	%f142, [%r33+1784];
	add.f32 	%f143, %f141, %f142;
	mul.f32 	%f144, %f4, %f143;
	fma.rn.f32 	%f145, %f6, %f140, %f144;
	ld.shared.f32 	%f146, [%r33+1064];
	ld.shared.f32 	%f147, [%r33+1096];
	add.f32 	%f148, %f146, %f147;
	fma.rn.f32 	%f149, %f2, %f148, %f145;
	mul.f32 	%f150, %f149, %f15;
	fma.rn.f32 	%f151, %f139, %f14, %f150;
	add.f32 	%f152, %f130, %f151;
	ld.shared.f32 	%f153, [%r34+-680];
	ld.shared.f32 	%f154, [%r35+728];
	add.f32 	%f155, %f153, %f154;
	mul.f32 	%f156, %f155, %f3;
	fma.rn.f32 	%f157, %f140, %f5, %f156;
	ld.shared.f32 	%f158, [%r36+4];
	ld.shared.f32 	%f159, [%r37+44];
	add.f32 	%f160, %f158, %f159;
	fma.rn.f32 	%f161, %f160, %f1, %f157;
	ld.shared.f32 	%f162, [%r33+200];
	ld.shared.f32 	%f163, [%r33+1960];
	add.f32 	%f164, %f162, %f163;
	mul.f32 	%f165, %f4, %f164;
	fma.rn.f32 	%f166, %f6, %f140, %f165;
	ld.shared.f32 	%f167, [%r33+1060];
	ld.shared.f32 	%f168, [%r33+1100];
	add.f32 	%f169, %f167, %f168;
	fma.rn.f32 	%f170, %f2, %f169, %f166;
	mul.f32 	%f171, %f170, %f17;
	fma.rn.f32 	%f172, %f161, %f16, %f171;
	add.f32 	%f173, %f152, %f172;
	add.f32 	%f174, %f214, %f203;
	ld.shared.f32 	%f175, [%r34+-856];
	ld.shared.f32 	%f176, [%r35+904];
	add.f32 	%f177, %f175, %f176;
	mul.f32 	%f178, %f177, %f3;
	fma.rn.f32 	%f179, %f174, %f5, %f178;
	ld.shared.f32 	%f180, [%r36];
	ld.shared.f32 	%f181, [%r37+48];
	add.f32 	%f182, %f180, %f181;
	fma.rn.f32 	%f183, %f182, %f1, %f179;
	ld.shared.f32 	%f184, [%r33+24];
	ld.shared.f32 	%f185, [%r33+2136];
	add.f32 	%f186, %f184, %f185;
	mul.f32 	%f187, %f4, %f186;
	fma.rn.f32 	%f188, %f6, %f174, %f187;
	ld.shared.f32 	%f189, [%r33+1056];
	ld.shared.f32 	%f190, [%r33+1104];
	add.f32 	%f191, %f189, %f190;
	fma.rn.f32 	%f192, %f2, %f191, %f188;
	mul.f32 	%f193, %f192, %f19;
	fma.rn.f32 	%f194, %f183, %f18, %f193;
	add.f32 	%f195, %f173, %f194;
	add.f32 	%f196, %f209, %f209;
	ld.global.f32 	%f197, [%rd32];
	sub.f32 	%f198, %f196, %f197;
	add.s64 	%rd33, %rd4, %rd31;
	ld.global.nc.f32 	%f199, [%rd33];
	fma.rn.f32 	%f200, %f199, %f195, %f198;
	st.global.f32 	[%rd32], %f200;
	add.s32 	%r633, %r633, %r5;
	add.s32 	%r632, %r632, %r5;
	add.s32 	%r631, %r631, %r5;
	add.s32 	%r630, %r630, %r5;
	add.s32 	%r629, %r629, 1;
	setp.ne.s32 	%p477, %r629, -12;
	mov.f32 	%f214, %f35;
	@%p477 bra 	$L__BB8_255;
$L__BB8_260:
	// begin inline asm
	mov.u64 	%rd34, %clock64;
	// end inline asm
	sub.s64 	%rd35, %rd34, %rd7;
	cvt.rn.f32.s64 	%f201, %rd35;
	cvt.f64.f32 	%fd591, %f201;
	mul.f64 	%fd592, %fd591, 0d408F400000000000;
	div.rn.f64 	%fd593, %fd592, 0d412E848000000000;
	cvt.rn.f32.f64 	%f202, %fd593;
	mul.wide.s32 	%rd36, %r2, 4;
	mov.u64 	%rd37, TVD_time;
	add.s64 	%rd38, %rd37, %rd36;
	st.global.f32 	[%rd38], %f202;
	ret;

}
	// .globl	_Z14PSOR_3D_SolverifififfPfS_S_
.visible .entry _Z14PSOR_3D_SolverifififfPfS_S_(
	.param .u32 _Z14PSOR_3D_SolverifififfPfS_S__param_0,
	.param .f32 _Z14PSOR_3D_SolverifififfPfS_S__param_1,
	.param .u32 _Z14PSOR_3D_SolverifififfPfS_S__param_2,
	.param .f32 _Z14PSOR_3D_SolverifififfPfS_S__param_3,
	.param .u32 _Z14PSOR_3D_SolverifififfPfS_S__param_4,
	.param .f32 _Z14PSOR_3D_SolverifififfPfS_S__param_5,
	.param .f32 _Z14PSOR_3D_SolverifififfPfS_S__param_6,
	.param .u64 .ptr .align 1 _Z14PSOR_3D_SolverifififfPfS_S__param_7,
	.param .u64 .ptr .align 1 _Z14PSOR_3D_SolverifififfPfS_S__param_8,
	.param .u64 .ptr .align 1 _Z14PSOR_3D_SolverifififfPfS_S__param_9
)
{
	.reg .pred 	%p<260>;
	.reg .b32 	%r<361>;
	.reg .b32 	%f<296>;
	.reg .b64 	%rd<41>;
	.reg .b64 	%fd<353>;
	// demoted variable
	.shared .align 4 .b8 _ZZ14PSOR_3D_SolverifififfPfS_S_E6s_data[7744];
	ld.param.f32 	%f55, [_Z14PSOR_3D_SolverifififfPfS_S__param_1];
	ld.param.f32 	%f56, [_Z14PSOR_3D_SolverifififfPfS_S__param_3];
	ld.param.f32 	%f57, [_Z14PSOR_3D_SolverifififfPfS_S__param_5];
	ld.param.f32 	%f59, [_Z14PSOR_3D_SolverifififfPfS_S__param_6];
	ld.param.u64 	%rd6, [_Z14PSOR_3D_SolverifififfPfS_S__param_8];
	cvta.to.global.u64 	%rd1, %rd6;
	// begin inline asm
	mov.u64 	%rd5, %clock64;
	// end inline asm
	mov.u32 	%r40, %ctaid.x;
	mov.u32 	%r41, %ntid.x;
	mov.u32 	%r1, %tid.x;
	mad.lo.s32 	%r2, %r40, %r41, %r1;
	mov.u32 	%r42, %ctaid.y;
	mov.u32 	%r43, %ntid.y;
	mov.u32 	%r3, %tid.y;
	mad.lo.s32 	%r4, %r42, %r43, %r3;
	mul.f32 	%f60, %f59, %f59;
	mul.f32 	%f61, %f55, %f55;
	div.rn.f32 	%f62, %f60, %f61;
	mul.f32 	%f63, %f56, %f56;
	div.rn.f32 	%f64, %f60, %f63;
	mul.f32 	%f65, %f57, %f57;
	div.rn.f32 	%f66, %f60, %f65;
	div.rn.f32 	%f1, %f62, %f66;
	div.rn.f32 	%f2, %f64, %f66;
	mov.f64 	%fd123, 0dBFE0C152382D7367;
	mul.rn.f64 	%fd124, %fd123, %fd123;
	fma.rn.f64 	%fd125, %fd124, 0d3DE5DB65F9785EBA, 0dBE5AE5F12CB0D246;
	fma.rn.f64 	%fd126, %fd125, %fd124, 0d3EC71DE369ACE392;
	fma.rn.f64 	%fd127, %fd126, %fd124, 0dBF2A01A019DB62A1;
	fma.rn.f64 	%fd128, %fd127, %fd124, 0d3F81111111110818;
	fma.rn.f64 	%fd129, %fd128, %fd124, 0dBFC5555555555554;
	fma.rn.f64 	%fd130, %fd129, %fd124, 0d0000000000000000;
	fma.rn.f64 	%fd131, %fd130, 0dBFE0C152382D7367, 0dBFE0C152382D7367;
	mov.f64 	%fd132, 0d0000000000000000;
	sub.f64 	%fd1, %fd132, %fd131;
	mul.f32 	%f3, %f1, %f1;
	cvt.f64.f32 	%fd133, %f3;
	fma.rn.f64 	%fd134, %fd1, %fd133, %fd1;
	add.f32 	%f4, %f3, 0f3F800000;
	cvt.f64.f32 	%fd135, %f4;
	div.rn.f64 	%fd136, %fd134, %fd135;
	cvt.rn.f32.f64 	%f5, %fd136;
	abs.f32 	%f6, %f5;
	setp.eq.f32 	%p1, %f5, 0f3F800000;
	mov.f32 	%f282, 0f3F800000;
	@%p1 bra 	$L__BB9_5;
	setp.num.f32 	%p2, %f6, %f6;
	@%p2 bra 	$L__BB9_3;
	mov.f32 	%f122, 0f40000000;
	add.rn.f32 	%f282, %f5, %f122;
	bra.uni 	$L__BB9_5;
$L__BB9_3:
	setp.lt.f32 	%p3, %f6, 0f00800000;
	mul.f32 	%f67, %f6, 0f4B800000;
	selp.f32 	%f68, %f67, %f6, %p3;
	mov.b32 	%r44, %f68;
	add.s32 	%r45, %r44, -1060439283;
	and.b32  	%r46, %r45, -8388608;
	sub.s32 	%r47, %r44, %r46;
	mov.b32 	%f69, %r47;
	cvt.rn.f32.s32 	%f70, %r46;
	selp.f32 	%f71, 0fC1C00000, 0f00000000, %p3;
	fma.rn.f32 	%f72, %f70, 0f34000000, %f71;
	add.f32 	%f73, %f69, 0fBF800000;
	add.f32 	%f74, %f69, 0f3F800000;
	rcp.approx.ftz.f32 	%f75, %f74;
	add.f32 	%f76, %f73, %f73;
	mul.f32 	%f77, %f76, %f75;
	mul.f32 	%f78, %f77, %f77;
	neg.f32 	%f79, %f77;
	sub.f32 	%f80, %f73, %f77;
	add.f32 	%f81, %f80, %f80;
	fma.rn.f32 	%f82, %f79, %f73, %f81;
	mul.rn.f32 	%f83, %f75, %f82;
	fma.rn.f32 	%f84, %f78, 0f3A2C32E4, 0f3B52E7DB;
	fma.rn.f32 	%f85, %f84, %f78, 0f3C93BB73;
	fma.rn.f32 	%f86, %f85, %f78, 0f3DF6384F;
	mul.rn.f32 	%f87, %f86, %f78;
	fma.rn.f32 	%f88, %f77, 0f3FB8AA3B, %f72;
	mul.f32 	%f89, %f87, 0f40400000;
	sub.f32 	%f90, %f72, %f88;
	fma.rn.f32 	%f91, %f77, 0f3FB8AA3B, %f90;
	fma.rn.f32 	%f92, %f83, 0f3FB8AA3B, %f91;
	fma.rn.f32 	%f93, %f77, 0f32A55E34, %f92;
	fma.rn.f32 	%f94, %f89, %f83, %f93;
	fma.rn.f32 	%f95, %f87, %f77, %f94;
	add.rn.f32 	%f96, %f88, %f95;
	mov.f32 	%f97, 0f40000000;
	mul.rn.f32 	%f98, %f96, %f97;
	cvt.rni.f32.f32 	%f99, %f98;
	sub.f32 	%f100, %f98, %f99;
	neg.f32 	%f101, %f98;
	fma.rn.f32 	%f102, %f96, 0f40000000, %f101;
	neg.f32 	%f103, %f88;
	add.rn.f32 	%f104, %f96, %f103;
	neg.f32 	%f105, %f104;
	add.rn.f32 	%f106, %f95, %f105;
	fma.rn.f32 	%f107, %f106, 0f40000000, %f102;
	add.f32 	%f108, %f100, %f107;
	setp.gt.f32 	%p4, %f99, 0f00000000;
	selp.b32 	%r48, 0, -2097152000, %p4;
	setp.neu.f32 	%p5, %f5, 0f00000000;
	setp.neu.f32 	%p6, %f6, 0f7F800000;
	setp.lt.f32 	%p7, %f98, 0f00000000;
	selp.f32 	%f109, 0f00000000, 0f7F800000, %p7;
	abs.f32 	%f110, %f98;
	setp.gt.f32 	%p8, %f110, 0f43180000;
	cvt.rzi.s32.f32 	%r49, %f99;
	shl.b32 	%r50, %r49, 23;
	sub.s32 	%r51, %r50, %r48;
	mov.b32 	%f111, %r51;
	add.s32 	%r52, %r48, 2130706432;
	mov.b32 	%f112, %r52;
	fma.rn.f32 	%f113, %f108, 0f391FCB8E, 0f3AAF85ED;
	fma.rn.f32 	%f114, %f113, %f108, 0f3C1D9856;
	fma.rn.f32 	%f115, %f114, %f108, 0f3D6357BB;
	fma.rn.f32 	%f116, %f115, %f108, 0f3E75FDEC;
	fma.rn.f32 	%f117, %f116, %f108, 0f3F317218;
	fma.rn.f32 	%f118, %f117, %f108, 0f3F800000;
	mul.f32 	%f119, %f118, %f112;
	mul.f32 	%f120, %f119, %f111;
	selp.f32 	%f282, %f109, %f120, %p8;
	and.pred  	%p9, %p5, %p6;
	@%p9 bra 	$L__BB9_5;
	add.f32 	%f121, %f5, %f5;
	mov.b32 	%r53, %f121;
	and.b32  	%r54, %r53, 2147483647;
	mov.b32 	%f282, %r54;
$L__BB9_5:
	mul.f32 	%f11, %f2, %f2;
	cvt.f64.f32 	%fd137, %f11;
	fma.rn.f64 	%fd138, %fd1, %fd137, %fd1;
	add.f32 	%f12, %f11, 0f3F800000;
	cvt.f64.f32 	%fd139, %f12;
	div.rn.f64 	%fd140, %fd138, %fd139;
	cvt.rn.f32.f64 	%f13, %fd140;
	abs.f32 	%f14, %f13;
	setp.eq.f32 	%p10, %f13, 0f3F800000;
	mov.f32 	%f283, 0f3F800000;
	@%p10 bra 	$L__BB9_10;
	setp.num.f32 	%p11, %f14, %f14;
	@%p11 bra 	$L__BB9_8;
	mov.f32 	%f179, 0f40000000;
	add.rn.f32 	%f283, %f13, %f179;
	bra.uni 	$L__BB9_10;
$L__BB9_8:
	setp.lt.f32 	%p12, %f14, 0f00800000;
	mul.f32 	%f124, %f14, 0f4B800000;
	selp.f32 	%f125, %f124, %f14, %p12;
	mov.b32 	%r55, %f125;
	add.s32 	%r56, %r55, -1060439283;
	and.b32  	%r57, %r56, -8388608;
	sub.s32 	%r58, %r55, %r57;
	mov.b32 	%f126, %r58;
	cvt.rn.f32.s32 	%f127, %r57;
	selp.f32 	%f128, 0fC1C00000, 0f00000000, %p12;
	fma.rn.f32 	%f129, %f127, 0f34000000, %f128;
	add.f32 	%f130, %f126, 0fBF800000;
	add.f32 	%f131, %f126, 0f3F800000;
	rcp.approx.ftz.f32 	%f132, %f131;
	add.f32 	%f133, %f130, %f130;
	mul.f32 	%f134, %f133, %f132;
	mul.f32 	%f135, %f134, %f134;
	neg.f32 	%f136, %f134;
	sub.f32 	%f137, %f130, %f134;
	add.f32 	%f138, %f137, %f137;
	fma.rn.f32 	%f139, %f136, %f130, %f138;
	mul.rn.f32 	%f140, %f132, %f139;
	fma.rn.f32 	%f141, %f135, 0f3A2C32E4, 0f3B52E7DB;
	fma.rn.f32 	%f142, %f141, %f135, 0f3C93BB73;
	fma.rn.f32 	%f143, %f142, %f135, 0f3DF6384F;
	mul.rn.f32 	%f144, %f143, %f135;
	fma.rn.f32 	%f145, %f134, 0f3FB8AA3B, %f129;
	mul.f32 	%f146, %f144, 0f40400000;
	sub.f32 	%f147, %f129, %f145;
	fma.rn.f32 	%f148, %f134, 0f3FB8AA3B, %f147;
	fma.rn.f32 	%f149, %f140, 0f3FB8AA3B, %f148;
	fma.rn.f32 	%f150, %f134, 0f32A55E34, %f149;
	fma.rn.f32 	%f151, %f146, %f140, %f150;
	fma.rn.f32 	%f152, %f144, %f134, %f151;
	add.rn.f32 	%f153, %f145, %f152;
	mov.f32 	%f154, 0f40000000;
	mul.rn.f32 	%f155, %f153, %f154;
	cvt.rni.f32.f32 	%f156, %f155;
	sub.f32 	%f157, %f155, %f156;
	neg.f32 	%f158, %f155;
	fma.rn.f32 	%f159, %f153, 0f40000000, %f158;
	neg.f32 	%f160, %f145;
	add.rn.f32 	%f161, %f153, %f160;
	neg.f32 	%f162, %f161;
	add.rn.f32 	%f163, %f152, %f162;
	fma.rn.f32 	%f164, %f163, 0f40000000, %f159;
	add.f32 	%f165, %f157, %f164;
	setp.gt.f32 	%p13, %f156, 0f00000000;
	selp.b32 	%r59, 0, -2097152000, %p13;
	setp.neu.f32 	%p14, %f13, 0f00000000;
	setp.neu.f32 	%p15, %f14, 0f7F800000;
	setp.lt.f32 	%p16, %f155, 0f00000000;
	selp.f32 	%f166, 0f00000000, 0f7F800000, %p16;
	abs.f32 	%f167, %f155;
	setp.gt.f32 	%p17, %f167, 0f43180000;
	cvt.rzi.s32.f32 	%r60, %f156;
	shl.b32 	%r61, %r60, 23;
	sub.s32 	%r62, %r61, %r59;
	mov.b32 	%f168, %r62;
	add.s32 	%r63, %r59, 2130706432;
	mov.b32 	%f169, %r63;
	fma.rn.f32 	%f170, %f165, 0f391FCB8E, 0f3AAF85ED;
	fma.rn.f32 	%f171, %f170, %f165, 0f3C1D9856;
	fma.rn.f32 	%f172, %f171, %f165, 0f3D6357BB;
	fma.rn.f32 	%f173, %f172, %f165, 0f3E75FDEC;
	fma.rn.f32 	%f174, %f173, %f165, 0f3F317218;
	fma.rn.f32 	%f175, %f174, %f165, 0f3F800000;
	mul.f32 	%f176, %f175, %f169;
	mul.f32 	%f177, %f176, %f168;
	selp.f32 	%f283, %f166, %f177, %p17;
	and.pred  	%p18, %p14, %p15;
	@%p18 bra 	$L__BB9_10;
	add.f32 	%f178, %f13, %f13;
	mov.b32 	%r64, %f178;
	and.b32  	%r65, %r64, 2147483647;
	mov.b32 	%f283, %r65;
$L__BB9_10:
	ld.param.u32 	%r351, [_Z14PSOR_3D_SolverifififfPfS_S__param_2];
	ld.param.u32 	%r348, [_Z14PSOR_3D_SolverifififfPfS_S__param_0];
	mov.f32 	%f180, 0f3F800000;
	sub.f32 	%f181, %f180, %f282;
	sqrt.rn.f32 	%f182, %f181;
	add.f32 	%f183, %f182, %f182;
	mov.f32 	%f184, 0f40000000;
	sub.f32 	%f185, %f184, %f183;
	div.rn.f32 	%f186, %f185, %f282;
	sub.f32 	%f187, %f180, %f283;
	sqrt.rn.f32 	%f188, %f187;
	add.f32 	%f189, %f188, %f188;
	sub.f32 	%f190, %f184, %f189;
	div.rn.f32 	%f191, %f190, %f283;
	add.f32 	%f19, %f186, %f191;
	mul.f32 	%f192, %f19, 0f3F000000;
	fma.rn.f32 	%f193, %f1, %f2, 0f3F800000;
	add.f32 	%f194, %f193, %f193;
	div.rn.f32 	%f20, %f192, %f194;
	mul.f32 	%f195, %f3, %f186;
	add.f32 	%f196, %f4, %f4;
	div.rn.f32 	%f21, %f195, %f196;
	mul.f32 	%f197, %f11, %f191;
	add.f32 	%f198, %f12, %f12;
	div.rn.f32 	%f22, %f197, %f198;
	add.s32 	%r66, %r348, -12;
	setp.ge.s32 	%p19, %r2, %r66;
	add.s32 	%r67, %r351, -12;
	setp.ge.s32 	%p20, %r4, %r67;
	or.pred  	%p21, %p19, %p20;
	@%p21 bra 	$L__BB9_144;
	ld.param.u32 	%r352, [_Z14PSOR_3D_SolverifififfPfS_S__param_2];
	ld.param.u32 	%r349, [_Z14PSOR_3D_SolverifififfPfS_S__param_0];
	mul.lo.s32 	%r5, %r352, %r349;
	cvt.f64.f32 	%fd2, %f55;
	{
	.reg .b32 %temp; 
	mov.b64 	{%temp, %r6}, %fd2;
	}
	mov.f64 	%fd141, 0d4000000000000000;
	{
	.reg .b32 %temp; 
	mov.b64 	{%temp, %r68}, %fd141;
	}
	and.b32  	%r8, %r68, 2146435072;
	setp.eq.s32 	%p22, %r8, 1062207488;
	abs.f64 	%fd3, %fd2;
	{ // callseq 240, 0
	.param .b64 param0;
	st.param.f64 	[param0], %fd3;
	.param .b64 param1;
	st.param.f64 	[param1], 0d4000000000000000;
	.param .b64 retval0;
	call.uni (retval0), 
	__internal_accurate_pow, 
	(
	param0, 
	param1
	);
	ld.param.f64 	%fd142, [retval0];
	} // callseq 240
	setp.lt.s32 	%p23, %r6, 0;
	neg.f64 	%fd144, %fd142;
	selp.f64 	%fd145, %fd144, %fd142, %p22;
	selp.f64 	%fd318, %fd145, %fd142, %p23;
	setp.neu.f32 	%p24, %f55, 0f00000000;
	@%p24 bra 	$L__BB9_13;
	setp.eq.s32 	%p25, %r8, 1062207488;
	selp.b32 	%r69, %r6, 0, %p25;
	setp.lt.s32 	%p26, %r68, 0;
	or.b32  	%r70, %r69, 2146435072;
	selp.b32 	%r71, %r70, %r69, %p26;
	mov.b32 	%r72, 0;
	mov.b64 	%fd318, {%r72, %r71};
$L__BB9_13:
	add.f64 	%fd146, %fd2, 0d4000000000000000;
	{
	.reg .b32 %temp; 
	mov.b64 	{%temp, %r73}, %fd146;
	}
	and.b32  	%r74, %r73, 2146435072;
	setp.ne.s32 	%p27, %r74, 2146435072;
	@%p27 bra 	$L__BB9_18;
	setp.num.f32 	%p28, %f55, %f55;
	@%p28 bra 	$L__BB9_16;
	mov.f64 	%fd147, 0d4000000000000000;
	add.rn.f64 	%fd318, %fd2, %fd147;
	bra.uni 	$L__BB9_18;
$L__BB9_16:
	setp.neu.f64 	%p29, %fd3, 0d7FF0000000000000;
	@%p29 bra 	$L__BB9_18;
	setp.lt.s32 	%p30, %r6, 0;
	setp.eq.s32 	%p31, %r8, 1062207488;
	setp.lt.s32 	%p32, %r68, 0;
	selp.b32 	%r76, 0, 2146435072, %p32;
	and.b32  	%r77, %r68, 2147483647;
	setp.ne.s32 	%p33, %r77, 1071644672;
	or.b32  	%r78, %r76, -2147483648;
	selp.b32 	%r79, %r78, %r76, %p33;
	selp.b32 	%r80, %r79, %r76, %p31;
	selp.b32 	%r81, %r80, %r76, %p30;
	mov.b32 	%r82, 0;
	mov.b64 	%fd318, {%r82, %r81};
$L__BB9_18:
	setp.eq.s32 	%p34, %r8, 1062207488;
	cvt.f64.f32 	%fd10, %f56;
	{
	.reg .b32 %temp; 
	mov.b64 	{%temp, %r9}, %fd10;
	}
	abs.f64 	%fd11, %fd10;
	{ // callseq 241, 0
	.param .b64 param0;
	st.param.f64 	[param0], %fd11;
	.param .b64 param1;
	st.param.f64 	[param1], 0d4000000000000000;
	.param .b64 retval0;
	call.uni (retval0), 
	__internal_accurate_pow, 
	(
	param0, 
	param1
	);
	ld.param.f64 	%fd148, [retval0];
	} // callseq 241
	setp.lt.s32 	%p35, %r9, 0;
	neg.f64 	%fd150, %fd148;
	selp.f64 	%fd151, %fd150, %fd148, %p34;
	selp.f64 	%fd320, %fd151, %fd148, %p35;
	setp.neu.f32 	%p36, %f56, 0f00000000;
	@%p36 bra 	$L__BB9_20;
	setp.eq.s32 	%p37, %r8, 1062207488;
	selp.b32 	%r84, %r9, 0, %p37;
	setp.lt.s32 	%p38, %r68, 0;
	or.b32  	%r85, %r84, 2146435072;
	selp.b32 	%r86, %r85, %r84, %p38;
	mov.b32 	%r87, 0;
	mov.b64 	%fd320, {%r87, %r86};
$L__BB9_20:
	add.f64 	%fd152, %fd10, 0d4000000000000000;
	{
	.reg .b32 %temp; 
	mov.b64 	{%temp, %r88}, %fd152;
	}
	and.b32  	%r89, %r88, 2146435072;
	setp.ne.s32 	%p39, %r89, 2146435072;
	@%p39 bra 	$L__BB9_25;
	setp.num.f32 	%p40, %f56, %f56;
	@%p40 bra 	$L__BB9_23;
	mov.f64 	%fd153, 0d4000000000000000;
	add.rn.f64 	%fd320, %fd10, %fd153;
	bra.uni 	$L__BB9_25;
$L__BB9_23:
	setp.neu.f64 	%p41, %fd11, 0d7FF0000000000000;
	@%p41 bra 	$L__BB9_25;
	setp.lt.s32 	%p42, %r9, 0;
	setp.eq.s32 	%p43, %r8, 1062207488;
	setp.lt.s32 	%p44, %r68, 0;
	selp.b32 	%r91, 0, 2146435072, %p44;
	and.b32  	%r92, %r68, 2147483647;
	setp.ne.s32 	%p45, %r92, 1071644672;
	or.b32  	%r93, %r91, -2147483648;
	selp.b32 	%r94, %r93, %r91, %p45;
	selp.b32 	%r95, %r94, %r91, %p43;
	selp.b32 	%r96, %r95, %r91, %p42;
	mov.b32 	%r97, 0;
	mov.b64 	%fd320, {%r97, %r96};
$L__BB9_25:
	setp.eq.s32 	%p46, %r8, 1062207488;
	setp.eq.f32 	%p47, %f56, 0f3F800000;
	add.f64 	%fd154, %fd320, %fd320;
	mul.f64 	%fd155, %fd154, 0d3FE0000000000000;
	selp.f64 	%fd156, 0d3FF0000000000000, %fd155, %p47;
	add.f64 	%fd157, %fd318, %fd318;
	mul.f64 	%fd158, %fd157, 0d3FE0000000000000;
	setp.eq.f32 	%p48, %f55, 0f3F800000;
	selp.f64 	%fd159, 0d3FF0000000000000, %fd158, %p48;
	add.f64 	%fd18, %fd159, %fd156;
	cvt.f64.f32 	%fd19, %f57;
	{
	.reg .b32 %temp; 
	mov.b64 	{%temp, %r10}, %fd19;
	}
	abs.f64 	%fd20, %fd19;
	{ // callseq 242, 0
	.param .b64 param0;
	st.param.f64 	[param0], %fd20;
	.param .b64 param1;
	st.param.f64 	[param1], 0d4000000000000000;
	.param .b64 retval0;
	call.uni (retval0), 
	__internal_accurate_pow, 
	(
	param0, 
	param1
	);
	ld.param.f64 	%fd160, [retval0];
	} // callseq 242
	setp.lt.s32 	%p49, %r10, 0;
	neg.f64 	%fd162, %fd160;
	selp.f64 	%fd163, %fd162, %fd160, %p46;
	selp.f64 	%fd322, %fd163, %fd160, %p49;
	setp.neu.f32 	%p50, %f57, 0f00000000;
	@%p50 bra 	$L__BB9_27;
	selp.b32 	%r99, %r10, 0, %p46;
	setp.lt.s32 	%p52, %r68, 0;
	or.b32  	%r100, %r99, 2146435072;
	selp.b32 	%r101, %r100, %r99, %p52;
	mov.b32 	%r102, 0;
	mov.b64 	%fd322, {%r102, %r101};
$L__BB9_27:
	add.f64 	%fd164, %fd19, 0d4000000000000000;
	{
	.reg .b32 %temp; 
	mov.b64 	{%temp, %r103}, %fd164;
	}
	and.b32  	%r104, %r103, 2146435072;
	setp.ne.s32 	%p53, %r104, 2146435072;
	@%p53 bra 	$L__BB9_32;
	setp.num.f32 	%p54, %f57, %f57;
	@%p54 bra 	$L__BB9_30;
	mov.f64 	%fd165, 0d4000000000000000;
	add.rn.f64 	%fd322, %fd19, %fd165;
	bra.uni 	$L__BB9_32;
$L__BB9_30:
	setp.neu.f64 	%p55, %fd20, 0d7FF0000000000000;
	@%p55 bra 	$L__BB9_32;
	setp.lt.s32 	%p56, %r10, 0;
	setp.eq.s32 	%p57, %r8, 1062207488;
	setp.lt.s32 	%p58, %r68, 0;
	selp.b32 	%r106, 0, 2146435072, %p58;
	and.b32  	%r107, %r68, 2147483647;
	setp.ne.s32 	%p59, %r107, 1071644672;
	or.b32  	%r108, %r106, -2147483648;
	selp.b32 	%r109, %r108, %r106, %p59;
	selp.b32 	%r110, %r109, %r106, %p57;
	selp.b32 	%r111, %r110, %r106, %p56;
	mov.b32 	%r112, 0;
	mov.b64 	%fd322, {%r112, %r111};
$L__BB9_32:
	setp.neu.f32 	%p60, %f55, 0f00000000;
	setp.lt.s32 	%p61, %r6, 0;
	setp.eq.f32 	%p62, %f57, 0f3F800000;
	add.f64 	%fd166, %fd322, %fd322;
	mul.f64 	%fd167, %fd166, 0d3FE0000000000000;
	selp.f64 	%fd168, 0d3FF0000000000000, %fd167, %p62;
	add.f64 	%fd169, %fd18, %fd168;
	cvt.rn.f32.f64 	%f23, %fd169;
	mov.f64 	%fd170, 0d4010000000000000;
	{
	.reg .b32 %temp; 
	mov.b64 	{%temp, %r113}, %fd170;
	}
	and.b32  	%r12, %r113, 2146435072;
	setp.eq.s32 	%p63, %r12, 1072693248;
	{ // callseq 243, 0
	.param .b64 param0;
	st.param.f64 	[param0], %fd3;
	.param .b64 param1;
	st.param.f64 	[param1], 0d4010000000000000;
	.param .b64 retval0;
	call.uni (retval0), 
	__internal_accurate_pow, 
	(
	param0, 
	param1
	);
	ld.param.f64 	%fd171, [retval0];
	} // callseq 243
	neg.f64 	%fd173, %fd171;
	selp.f64 	%fd174, %fd173, %fd171, %p63;
	selp.f64 	%fd324, %fd174, %fd171, %p61;
	@%p60 bra 	$L__BB9_34;
	setp.eq.s32 	%p64, %r12, 1072693248;
	selp.b32 	%r114, %r6, 0, %p64;
	setp.lt.s32 	%p65, %r113, 0;
	or.b32  	%r115, %r114, 2146435072;
	selp.b32 	%r116, %r115, %r114, %p65;
	mov.b32 	%r117, 0;
	mov.b64 	%fd324, {%r117, %r116};
$L__BB9_34:
	add.f64 	%fd175, %fd2, 0d4010000000000000;
	{
	.reg .b32 %temp; 
	mov.b64 	{%temp, %r118}, %fd175;
	}
	and.b32  	%r119, %r118, 2146435072;
	setp.ne.s32 	%p66, %r119, 2146435072;
	@%p66 bra 	$L__BB9_39;
	setp.num.f32 	%p67, %f55, %f55;
	@%p67 bra 	$L__BB9_37;
	mov.f64 	%fd176, 0d4010000000000000;
	add.rn.f64 	%fd324, %fd2, %fd176;
	bra.uni 	$L__BB9_39;
$L__BB9_37:
	setp.neu.f64 	%p68, %fd3, 0d7FF0000000000000;
	@%p68 bra 	$L__BB9_39;
	setp.eq.s32 	%p69, %r12, 1072693248;
	setp.lt.s32 	%p70, %r6, 0;
	setp.lt.s32 	%p71, %r113, 0;
	selp.b32 	%r121, 0, 2146435072, %p71;
	and.b32  	%r122, %r113, 2147483647;
	setp.ne.s32 	%p72, %r122, 1071644672;
	or.b32  	%r123, %r121, -2147483648;
	selp.b32 	%r124, %r123, %r121, %p72;
	selp.b32 	%r125, %r124, %r121, %p69;
	selp.b32 	%r126, %r125, %r121, %p70;
	mov.b32 	%r127, 0;
	mov.b64 	%fd324, {%r127, %r126};
$L__BB9_39:
	setp.eq.s32 	%p73, %r12, 1072693248;
	setp.neu.f32 	%p74, %f56, 0f00000000;
	setp.lt.s32 	%p75, %r9, 0;
	{ // callseq 244, 0
	.param .b64 param0;
	st.param.f64 	[param0], %fd11;
	.param .b64 param1;
	st.param.f64 	[param1], 0d4010000000000000;
	.param .b64 retval0;
	call.uni (retval0), 
	__internal_accurate_pow, 
	(
	param0, 
	param1
	);
	ld.param.f64 	%fd177, [retval0];
	} // callseq 244
	neg.f64 	%fd179, %fd177;
	selp.f64 	%fd180, %fd179, %fd177, %p73;
	selp.f64 	%fd326, %fd180, %fd177, %p75;
	@%p74 bra 	$L__BB9_41;
	selp.b32 	%r129, %r9, 0, %p73;
	setp.lt.s32 	%p77, %r113, 0;
	or.b32  	%r130, %r129, 2146435072;
	selp.b32 	%r131, %r130, %r129, %p77;
	mov.b32 	%r132, 0;
	mov.b64 	%fd326, {%r132, %r131};
$L__BB9_41:
	add.f64 	%fd181, %fd10, 0d4010000000000000;
	{
	.reg .b32 %temp; 
	mov.b64 	{%temp, %r133}, %fd181;
	}
	and.b32  	%r134, %r133, 2146435072;
	setp.ne.s32 	%p78, %r134, 2146435072;
	@%p78 bra 	$L__BB9_46;
	setp.num.f32 	%p79, %f56, %f56;
	@%p79 bra 	$L__BB9_44;
	mov.f64 	%fd182, 0d4010000000000000;
	add.rn.f64 	%fd326, %fd10, %fd182;
	bra.uni 	$L__BB9_46;
$L__BB9_44:
	setp.neu.f64 	%p80, %fd11, 0d7FF0000000000000;
	@%p80 bra 	$L__BB9_46;
	setp.eq.s32 	%p81, %r12, 1072693248;
	setp.lt.s32 	%p82, %r9, 0;
	setp.lt.s32 	%p83, %r113, 0;
	selp.b32 	%r136, 0, 2146435072, %p83;
	and.b32  	%r137, %r113, 2147483647;
	setp.ne.s32 	%p84, %r137, 1071644672;
	or.b32  	%r138, %r136, -2147483648;
	selp.b32 	%r139, %r138, %r136, %p84;
	selp.b32 	%r140, %r139, %r136, %p81;
	selp.b32 	%r141, %r140, %r136, %p82;
	mov.b32 	%r142, 0;
	mov.b64 	%fd326, {%r142, %r141};
$L__BB9_46:
	setp.eq.s32 	%p85, %r12, 1072693248;
	setp.neu.f32 	%p86, %f57, 0f00000000;
	setp.lt.s32 	%p87, %r10, 0;
	setp.eq.f32 	%p88, %f56, 0f3F800000;
	add.f64 	%fd183, %fd326, %fd326;
	div.rn.f64 	%fd184, %fd183, 0d4038000000000000;
	selp.f64 	%fd185, 0d3FB5555555555555, %fd184, %p88;
	add.f64 	%fd186, %fd324, %fd324;
	div.rn.f64 	%fd187, %fd186, 0d4038000000000000;
	setp.eq.f32 	%p89, %f55, 0f3F800000;
	selp.f64 	%fd188, 0d3FB5555555555555, %fd187, %p89;
	add.f64 	%fd39, %fd188, %fd185;
	{ // callseq 245, 0
	.param .b64 param0;
	st.param.f64 	[param0], %fd20;
	.param .b64 param1;
	st.param.f64 	[param1], 0d4010000000000000;
	.param .b64 retval0;
	call.uni (retval0), 
	__internal_accurate_pow, 
	(
	param0, 
	param1
	);
	ld.param.f64 	%fd189, [retval0];
	} // callseq 245
	neg.f64 	%fd191, %fd189;
	selp.f64 	%fd192, %fd191, %fd189, %p85;
	selp.f64 	%fd328, %fd192, %fd189, %p87;
	@%p86 bra 	$L__BB9_48;
	selp.b32 	%r144, %r10, 0, %p85;
	setp.lt.s32 	%p91, %r113, 0;
	or.b32  	%r145, %r144, 2146435072;
	selp.b32 	%r146, %r145, %r144, %p91;
	mov.b32 	%r147, 0;
	mov.b64 	%fd328, {%r147, %r146};
$L__BB9_48:
	add.f64 	%fd193, %fd19, 0d4010000000000000;
	{
	.reg .b32 %temp; 
	mov.b64 	{%temp, %r148}, %fd193;
	}
	and.b32  	%r149, %r148, 2146435072;
	setp.ne.s32 	%p92, %r149, 2146435072;
	@%p92 bra 	$L__BB9_53;
	setp.num.f32 	%p93, %f57, %f57;
	@%p93 bra 	$L__BB9_51;
	mov.f64 	%fd194, 0d4010000000000000;
	add.rn.f64 	%fd328, %fd19, %fd194;
	bra.uni 	$L__BB9_53;
$L__BB9_51:
	setp.neu.f64 	%p94, %fd20, 0d7FF0000000000000;
	@%p94 bra 	$L__BB9_53;
	setp.eq.s32 	%p95, %r12, 1072693248;
	setp.lt.s32 	%p96, %r10, 0;
	setp.lt.s32 	%p97, %r113, 0;
	selp.b32 	%r151, 0, 2146435072, %p97;
	and.b32  	%r152, %r113, 2147483647;
	setp.ne.s32 	%p98, %r152, 1071644672;
	or.b32  	%r153, %r151, -2147483648;
	selp.b32 	%r154, %r153, %r151, %p98;
	selp.b32 	%r155, %r154, %r151, %p95;
	selp.b32 	%r156, %r155, %r151, %p96;
	mov.b32 	%r157, 0;
	mov.b64 	%fd328, {%r157, %r156};
$L__BB9_53:
	setp.eq.f32 	%p99, %f57, 0f3F800000;
	setp.neu.f32 	%p100, %f55, 0f00000000;
	setp.lt.s32 	%p101, %r6, 0;
	add.f64 	%fd195, %fd328, %fd328;
	div.rn.f64 	%fd196, %fd195, 0d4038000000000000;
	selp.f64 	%fd197, 0d3FB5555555555555, %fd196, %p99;
	add.f64 	%fd198, %fd39, %fd197;
	cvt.rn.f32.f64 	%f24, %fd198;
	mov.f64 	%fd199, 0d4018000000000000;
	{
	.reg .b32 %temp; 
	mov.b64 	{%temp, %r158}, %fd199;
	}
	and.b32  	%r14, %r158, 2146435072;
	setp.eq.s32 	%p102, %r14, 1073741824;
	{ // callseq 246, 0
	.param .b64 param0;
	st.param.f64 	[param0], %fd3;
	.param .b64 param1;
	st.param.f64 	[param1], 0d4018000000000000;
	.param .b64 retval0;
	call.uni (retval0), 
	__internal_accurate_pow, 
	(
	param0, 
	param1
	);
	ld.param.f64 	%fd200, [retval0];
	} // callseq 246
	neg.f64 	%fd202, %fd200;
	selp.f64 	%fd203, %fd202, %fd200, %p102;
	selp.f64 	%fd330, %fd203, %fd200, %p101;
	@%p100 bra 	$L__BB9_55;
	selp.b32 	%r159, %r6, 0, %p102;
	setp.lt.s32 	%p104, %r158, 0;
	or.b32  	%r160, %r159, 2146435072;
	selp.b32 	%r161, %r160, %r159, %p104;
	mov.b32 	%r162, 0;
	mov.b64 	%fd330, {%r162, %r161};
$L__BB9_55:
	add.f64 	%fd204, %fd2, 0d4018000000000000;
	{
	.reg .b32 %temp; 
	mov.b64 	{%temp, %r163}, %fd204;
	}
	and.b32  	%r164, %r163, 2146435072;
	setp.ne.s32 	%p105, %r164, 2146435072;
	@%p105 bra 	$L__BB9_60;
	setp.num.f32 	%p106, %f55, %f55;
	@%p106 bra 	$L__BB9_58;
	mov.f64 	%fd205, 0d4018000000000000;
	add.rn.f64 	%fd330, %fd2, %fd205;
	bra.uni 	$L__BB9_60;
$L__BB9_58:
	setp.neu.f64 	%p107, %fd3, 0d7FF0000000000000;
	@%p107 bra 	$L__BB9_60;
	setp.eq.s32 	%p108, %r14, 1073741824;
	setp.lt.s32 	%p109, %r6, 0;
	setp.lt.s32 	%p110, %r158, 0;
	selp.b32 	%r166, 0, 2146435072, %p110;
	and.b32  	%r167, %r158, 2147483647;
	setp.ne.s32 	%p111, %r167, 1071644672;
	or.b32  	%r168, %r166, -2147483648;
	selp.b32 	%r169, %r168, %r166, %p111;
	selp.b32 	%r170, %r169, %r166, %p108;
	selp.b32 	%r171, %r170, %r166, %p109;
	mov.b32 	%r172, 0;
	mov.b64 	%fd330, {%r172, %r171};
$L__BB9_60:
	setp.eq.s32 	%p112, %r14, 1073741824;
	setp.neu.f32 	%p113, %f56, 0f00000000;
	setp.lt.s32 	%p114, %r9, 0;
	{ // callseq 247, 0
	.param .b64 param0;
	st.param.f64 	[param0], %fd11;
	.param .b64 param1;
	st.param.f64 	[param1], 0d4018000000000000;
	.param .b64 retval0;
	call.uni (retval0), 
	__internal_accurate_pow, 
	(
	param0, 
	param1
	);
	ld.param.f64 	%fd206, [retval0];
	} // callseq 247
	neg.f64 	%fd208, %fd206;
	selp.f64 	%fd209, %fd208, %fd206, %p112;
	selp.f64 	%fd332, %fd209, %fd206, %p114;
	@%p113 bra 	$L__BB9_62;
	selp.b32 	%r174, %r9, 0, %p112;
	setp.lt.s32 	%p116, %r158, 0;
	or.b32  	%r175, %r174, 2146435072;
	selp.b32 	%r176, %r175, %r174, %p116;
	mov.b32 	%r177, 0;
	mov.b64 	%fd332, {%r177, %r176};
$L__BB9_62:
	add.f64 	%fd210, %fd10, 0d4018000000000000;
	{
	.reg .b32 %temp; 
	mov.b64 	{%temp, %r178}, %fd210;
	}
	and.b32  	%r179, %r178, 2146435072;
	setp.ne.s32 	%p117, %r179, 2146435072;
	@%p117 bra 	$L__BB9_67;
	setp.num.f32 	%p118, %f56, %f56;
	@%p118 bra 	$L__BB9_65;
	mov.f64 	%fd211, 0d4018000000000000;
	add.rn.f64 	%fd332, %fd10, %fd211;
	bra.uni 	$L__BB9_67;
$L__BB9_65:
	setp.neu.f64 	%p119, %fd11, 0d7FF0000000000000;
	@%p119 bra 	$L__BB9_67;
	setp.lt.s32 	%p122, %r158, 0;
	selp.b32 	%r181, 0, 2146435072, %p122;
	and.b32  	%r182, %r158, 2147483647;
	setp.ne.s32 	%p123, %r182, 1071644672;
	or.b32  	%r183, %r181, -2147483648;
	selp.b32 	%r184, %r183, %r181, %p123;
	selp.b32 	%r185, %r184, %r181, %p112;
	selp.b32 	%r186, %r185, %r181, %p114;
	mov.b32 	%r187, 0;
	mov.b64 	%fd332, {%r187, %r186};
$L__BB9_67:
	setp.neu.f32 	%p125, %f57, 0f00000000;
	setp.lt.s32 	%p126, %r10, 0;
	setp.eq.f32 	%p127, %f56, 0f3F800000;
	add.f64 	%fd212, %fd332, %fd332;
	div.rn.f64 	%fd213, %fd212, 0d4086800000000000;
	selp.f64 	%fd214, 0d3F66C16C16C16C17, %fd213, %p127;
	add.f64 	%fd215, %fd330, %fd330;
	div.rn.f64 	%fd216, %fd215, 0d4086800000000000;
	setp.eq.f32 	%p128, %f55, 0f3F800000;
	selp.f64 	%fd217, 0d3F66C16C16C16C17, %fd216, %p128;
	add.f64 	%fd58, %fd217, %fd214;
	{ // callseq 248, 0
	.param .b64 param0;
	st.param.f64 	[param0], %fd20;
	.param .b64 param1;
	st.param.f64 	[param1], 0d4018000000000000;
	.param .b64 retval0;
	call.uni (retval0), 
	__internal_accurate_pow, 
	(
	param0, 
	param1
	);
	ld.param.f64 	%fd218, [retval0];
	} // callseq 248
	neg.f64 	%fd220, %fd218;
	selp.f64 	%fd221, %fd220, %fd218, %p112;
	selp.f64 	%fd334, %fd221, %fd218, %p126;
	@%p125 bra 	$L__BB9_69;
	selp.b32 	%r189, %r10, 0, %p112;
	setp.lt.s32 	%p130, %r158, 0;
	or.b32  	%r190, %r189, 2146435072;
	selp.b32 	%r191, %r190, %r189, %p130;
	mov.b32 	%r192, 0;
	mov.b64 	%fd334, {%r192, %r191};
$L__BB9_69:
	add.f64 	%fd222, %fd19, 0d4018000000000000;
	{
	.reg .b32 %temp; 
	mov.b64 	{%temp, %r193}, %fd222;
	}
	and.b32  	%r194, %r193, 2146435072;
	setp.ne.s32 	%p131, %r194, 2146435072;
	@%p131 bra 	$L__BB9_74;
	setp.num.f32 	%p132, %f57, %f57;
	@%p132 bra 	$L__BB9_72;
	mov.f64 	%fd223, 0d4018000000000000;
	add.rn.f64 	%fd334, %fd19, %fd223;
	bra.uni 	$L__BB9_74;
$L__BB9_72:
	setp.neu.f64 	%p133, %fd20, 0d7FF0000000000000;
	@%p133 bra 	$L__BB9_74;
	setp.lt.s32 	%p136, %r158, 0;
	selp.b32 	%r196, 0, 2146435072, %p136;
	and.b32  	%r197, %r158, 2147483647;
	setp.ne.s32 	%p137, %r197, 1071644672;
	or.b32  	%r198, %r196, -2147483648;
	selp.b32 	%r199, %r198, %r196, %p137;
	selp.b32 	%r200, %r199, %r196, %p112;
	selp.b32 	%r201, %r200, %r196, %p126;
	mov.b32 	%r202, 0;
	mov.b64 	%fd334, {%r202, %r201};
$L__BB9_74:
	setp.eq.f32 	%p138, %f57, 0f3F800000;
	setp.neu.f32 	%p139, %f55, 0f00000000;
	setp.lt.s32 	%p140, %r6, 0;
	add.f64 	%fd224, %fd334, %fd334;
	div.rn.f64 	%fd225, %fd224, 0d4086800000000000;
	selp.f64 	%fd226, 0d3F66C16C16C16C17, %fd225, %p138;
	add.f64 	%fd227, %fd58, %fd226;
	cvt.rn.f32.f64 	%f25, %fd227;
	mov.f64 	%fd228, 0d4020000000000000;
	{
	.reg .b32 %temp; 
	mov.b64 	{%temp, %r203}, %fd228;
	}
	and.b32  	%r16, %r203, 2146435072;
	setp.eq.s32 	%p141, %r16, 1071644672;
	{ // callseq 249, 0
	.param .b64 param0;
	st.param.f64 	[param0], %fd3;
	.param .b64 param1;
	st.param.f64 	[param1], 0d4020000000000000;
	.param .b64 retval0;
	call.uni (retval0), 
	__internal_accurate_pow, 
	(
	param0, 
	param1
	);
	ld.param.f64 	%fd229, [retval0];
	} // callseq 249
	neg.f64 	%fd231, %fd229;
	selp.f64 	%fd232, %fd231, %fd229, %p141;
	selp.f64 	%fd336, %fd232, %fd229, %p140;
	@%p139 bra 	$L__BB9_76;
	selp.b32 	%r204, %r6, 0, %p141;
	setp.lt.s32 	%p143, %r203, 0;
	or.b32  	%r205, %r204, 2146435072;
	selp.b32 	%r206, %r205, %r204, %p143;
	mov.b32 	%r207, 0;
	mov.b64 	%fd336, {%r207, %r206};
$L__BB9_76:
	add.f64 	%fd233, %fd2, 0d4020000000000000;
	{
	.reg .b32 %temp; 
	mov.b64 	{%temp, %r208}, %fd233;
	}
	and.b32  	%r209, %r208, 2146435072;
	setp.ne.s32 	%p144, %r209, 2146435072;
	@%p144 bra 	$L__BB9_81;
	setp.num.f32 	%p145, %f55, %f55;
	@%p145 bra 	$L__BB9_79;
	mov.f64 	%fd234, 0d4020000000000000;
	add.rn.f64 	%fd336, %fd2, %fd234;
	bra.uni 	$L__BB9_81;
$L__BB9_79:
	setp.neu.f64 	%p146, %fd3, 0d7FF0000000000000;
	@%p146 bra 	$L__BB9_81;
	setp.eq.s32 	%p147, %r16, 1071644672;
	setp.lt.s32 	%p148, %r6, 0;
	setp.lt.s32 	%p149, %r203, 0;
	selp.b32 	%r211, 0, 2146435072, %p149;
	and.b32  	%r212, %r203, 2147483647;
	setp.ne.s32 	%p150, %r212, 1071644672;
	or.b32  	%r213, %r211, -2147483648;
	selp.b32 	%r214, %r213, %r211, %p150;
	selp.b32 	%r215, %r214, %r211, %p147;
	selp.b32 	%r216, %r215, %r211, %p148;
	mov.b32 	%r217, 0;
	mov.b64 	%fd336, {%r217, %r216};
$L__BB9_81:
	setp.eq.s32 	%p151, %r16, 1071644672;
	setp.neu.f32 	%p152, %f56, 0f00000000;
	setp.lt.s32 	%p153, %r9, 0;
	{ // callseq 250, 0
	.param .b64 param0;
	st.param.f64 	[param0], %fd11;
	.param .b64 param1;
	st.param.f64 	[param1], 0d4020000000000000;
	.param .b64 retval0;
	call.uni (retval0), 
	__internal_accurate_pow, 
	(
	param0, 
	param1
	);
	ld.param.f64 	%fd235, [retval0];
	} // callseq 250
	neg.f64 	%fd237, %fd235;
	selp.f64 	%fd238, %fd237, %fd235, %p151;
	selp.f64 	%fd338, %fd238, %fd235, %p153;
	@%p152 bra 	$L__BB9_83;
	selp.b32 	%r219, %r9, 0, %p151;
	setp.lt.s32 	%p155, %r203, 0;
	or.b32  	%r220, %r219, 2146435072;
	selp.b32 	%r221, %r220, %r219, %p155;
	mov.b32 	%r222, 0;
	mov.b64 	%fd338, {%r222, %r221};
$L__BB9_83:
	add.f64 	%fd239, %fd10, 0d4020000000000000;
	{
	.reg .b32 %temp; 
	mov.b64 	{%temp, %r223}, %fd239;
	}
	and.b32  	%r224, %r223, 2146435072;
	setp.ne.s32 	%p156, %r224, 2146435072;
	@%p156 bra 	$L__BB9_88;
	setp.num.f32 	%p157, %f56, %f56;
	@%p157 bra 	$L__BB9_86;
	mov.f64 	%fd240, 0d4020000000000000;
	add.rn.f64 	%fd338, %fd10, %fd240;
	bra.uni 	$L__BB9_88;
$L__BB9_86:
	setp.neu.f64 	%p158, %fd11, 0d7FF0000000000000;
	@%p158 bra 	$L__BB9_88;
	setp.lt.s32 	%p161, %r203, 0;
	selp.b32 	%r226, 0, 2146435072, %p161;
	and.b32  	%r227, %r203, 2147483647;
	setp.ne.s32 	%p162, %r227, 1071644672;
	or.b32  	%r228, %r226, -2147483648;
	selp.b32 	%r229, %r228, %r226, %p162;
	selp.b32 	%r230, %r229, %r226, %p151;
	selp.b32 	%r231, %r230, %r226, %p153;
	mov.b32 	%r232, 0;
	mov.b64 	%fd338, {%r232, %r231};
$L__BB9_88:
	setp.neu.f32 	%p164, %f57, 0f00000000;
	setp.lt.s32 	%p165, %r10, 0;
	setp.eq.f32 	%p166, %f56, 0f3F800000;
	add.f64 	%fd241, %fd338, %fd338;
	div.rn.f64 	%fd242, %fd241, 0d40E3B00000000000;
	selp.f64 	%fd243, 0d3F0A01A01A01A01A, %fd242, %p166;
	add.f64 	%fd244, %fd336, %fd336;
	div.rn.f64 	%fd245, %fd244, 0d40E3B00000000000;
	setp.eq.f32 	%p167, %f55, 0f3F800000;
	selp.f64 	%fd246, 0d3F0A01A01A01A01A, %fd245, %p167;
	add.f64 	%fd77, %fd246, %fd243;
	{ // callseq 251, 0
	.param .b64 param0;
	st.param.f64 	[param0], %fd20;
	.param .b64 param1;
	st.param.f64 	[param1], 0d4020000000000000;
	.param .b64 retval0;
	call.uni (retval0), 
	__internal_accurate_pow, 
	(
	param0, 
	param1
	);
	ld.param.f64 	%fd247, [retval0];
	} // callseq 251
	neg.f64 	%fd249, %fd247;
	selp.f64 	%fd250, %fd249, %fd247, %p151;
	selp.f64 	%fd340, %fd250, %fd247, %p165;
	@%p164 bra 	$L__BB9_90;
	setp.eq.s32 	%p168, %r16, 1071644672;
	selp.b32 	%r234, %r10, 0, %p168;
	setp.lt.s32 	%p169, %r203, 0;
	or.b32  	%r235, %r234, 2146435072;
	selp.b32 	%r236, %r235, %r234, %p169;
	mov.b32 	%r237, 0;
	mov.b64 	%fd340, {%r237, %r236};
$L__BB9_90:
	add.f64 	%fd251, %fd19, 0d4020000000000000;
	{
	.reg .b32 %temp; 
	mov.b64 	{%temp, %r238}, %fd251;
	}
	and.b32  	%r239, %r238, 2146435072;
	setp.ne.s32 	%p170, %r239, 2146435072;
	@%p170 bra 	$L__BB9_95;
	setp.num.f32 	%p171, %f57, %f57;
	@%p171 bra 	$L__BB9_93;
	mov.f64 	%fd252, 0d4020000000000000;
	add.rn.f64 	%fd340, %fd19, %fd252;
	bra.uni 	$L__BB9_95;
$L__BB9_93:
	setp.neu.f64 	%p172, %fd20, 0d7FF0000000000000;
	@%p172 bra 	$L__BB9_95;
	setp.eq.s32 	%p173, %r16, 1071644672;
	setp.lt.s32 	%p174, %r10, 0;
	setp.lt.s32 	%p175, %r203, 0;
	selp.b32 	%r241, 0, 2146435072, %p175;
	and.b32  	%r242, %r203, 2147483647;
	setp.ne.s32 	%p176, %r242, 1071644672;
	or.b32  	%r243, %r241, -2147483648;
	selp.b32 	%r244, %r243, %r241, %p176;
	selp.b32 	%r245, %r244, %r241, %p173;
	selp.b32 	%r246, %r245, %r241, %p174;
	mov.b32 	%r247, 0;
	mov.b64 	%fd340, {%r247, %r246};
$L__BB9_95:
	setp.eq.f32 	%p177, %f57, 0f3F800000;
	setp.neu.f32 	%p178, %f55, 0f00000000;
	setp.lt.s32 	%p179, %r6, 0;
	add.f64 	%fd253, %fd340, %fd340;
	div.rn.f64 	%fd254, %fd253, 0d40E3B00000000000;
	selp.f64 	%fd255, 0d3F0A01A01A01A01A, %fd254, %p177;
	add.f64 	%fd256, %fd77, %fd255;
	cvt.rn.f32.f64 	%f26, %fd256;
	mov.f64 	%fd257, 0d4024000000000000;
	{
	.reg .b32 %temp; 
	mov.b64 	{%temp, %r248}, %fd257;
	}
	and.b32  	%r18, %r248, 2146435072;
	setp.eq.s32 	%p180, %r18, 1074790400;
	{ // callseq 252, 0
	.param .b64 param0;
	st.param.f64 	[param0], %fd3;
	.param .b64 param1;
	st.param.f64 	[param1], 0d4024000000000000;
	.param .b64 retval0;
	call.uni (retval0), 
	__internal_accurate_pow, 
	(
	param0, 
	param1
	);
	ld.param.f64 	%fd258, [retval0];
	} // callseq 252
	neg.f64 	%fd260, %fd258;
	selp.f64 	%fd261, %fd260, %fd258, %p180;
	selp.f64 	%fd342, %fd261, %fd258, %p179;
	@%p178 bra 	$L__BB9_97;
	setp.eq.s32 	%p181, %r18, 1074790400;
	selp.b32 	%r249, %r6, 0, %p181;
	setp.lt.s32 	%p182, %r248, 0;
	or.b32  	%r250, %r249, 2146435072;
	selp.b32 	%r251, %r250, %r249, %p182;
	mov.b32 	%r252, 0;
	mov.b64 	%fd342, {%r252, %r251};
$L__BB9_97:
	add.f64 	%fd262, %fd2, 0d4024000000000000;
	{
	.reg .b32 %temp; 
	mov.b64 	{%temp, %r253}, %fd262;
	}
	and.b32  	%r254, %r253, 2146435072;
	setp.ne.s32 	%p183, %r254, 2146435072;
	@%p183 bra 	$L__BB9_102;
	setp.num.f32 	%p184, %f55, %f55;
	@%p184 bra 	$L__BB9_100;
	mov.f64 	%fd263, 0d4024000000000000;
	add.rn.f64 	%fd342, %fd2, %fd263;
	bra.uni 	$L__BB9_102;
$L__BB9_100:
	setp.neu.f64 	%p185, %fd3, 0d7FF0000000000000;
	@%p185 bra 	$L__BB9_102;
	setp.eq.s32 	%p186, %r18, 1074790400;
	setp.lt.s32 	%p187, %r6, 0;
	setp.lt.s32 	%p188, %r248, 0;
	selp.b32 	%r256, 0, 2146435072, %p188;
	and.b32  	%r257, %r248, 2147483647;
	setp.ne.s32 	%p189, %r257, 1071644672;
	or.b32  	%r258, %r256, -2147483648;
	selp.b32 	%r259, %r258, %r256, %p189;
	selp.b32 	%r260, %r259, %r256, %p186;
	selp.b32 	%r261, %r260, %r256, %p187;
	mov.b32 	%r262, 0;
	mov.b64 	%fd342, {%r262, %r261};
$L__BB9_102:
	{ // callseq 253, 0
	.param .b64 param0;
	st.param.f64 	[param0], %fd11;
	.param .b64 param1;
	st.param.f64 	[param1], 0d4024000000000000;
	.param .b64 retval0;
	call.uni (retval0), 
	__internal_accurate_pow, 
	(
	param0, 
	param1
	);
	ld.param.f64 	%fd264, [retval0];
	} // callseq 253
	neg.f64 	%fd266, %fd264;
	selp.f64 	%fd267, %fd266, %fd264, %p180;
	selp.f64 	%fd344, %fd267, %fd264, %p153;
	@%p152 bra 	$L__BB9_104;
	setp.eq.s32 	%p193, %r18, 1074790400;
	selp.b32 	%r264, %r9, 0, %p193;
	setp.lt.s32 	%p194, %r248, 0;
	or.b32  	%r265, %r264, 2146435072;
	selp.b32 	%r266, %r265, %r264, %p194;
	mov.b32 	%r267, 0;
	mov.b64 	%fd344, {%r267, %r266};
$L__BB9_104:
	add.f64 	%fd268, %fd10, 0d4024000000000000;
	{
	.reg .b32 %temp; 
	mov.b64 	{%temp, %r268}, %fd268;
	}
	and.b32  	%r269, %r268, 2146435072;
	setp.ne.s32 	%p195, %r269, 2146435072;
	@%p195 bra 	$L__BB9_109;
	setp.num.f32 	%p196, %f56, %f56;
	@%p196 bra 	$L__BB9_107;
	mov.f64 	%fd269, 0d4024000000000000;
	add.rn.f64 	%fd344, %fd10, %fd269;
	bra.uni 	$L__BB9_109;
$L__BB9_107:
	setp.neu.f64 	%p197, %fd11, 0d7FF0000000000000;
	@%p197 bra 	$L__BB9_109;
	setp.eq.s32 	%p198, %r18, 1074790400;
	setp.lt.s32 	%p199, %r9, 0;
	setp.lt.s32 	%p200, %r248, 0;
	selp.b32 	%r271, 0, 2146435072, %p200;
	and.b32  	%r272, %r248, 2147483647;
	setp.ne.s32 	%p201, %r272, 1071644672;
	or.b32  	%r273, %r271, -2147483648;
	selp.b32 	%r274, %r273, %r271, %p201;
	selp.b32 	%r275, %r274, %r271, %p198;
	selp.b32 	%r276, %r275, %r271, %p199;
	mov.b32 	%r277, 0;
	mov.b64 	%fd344, {%r277, %r276};
$L__BB9_109:
	add.f64 	%fd270, %fd344, %fd344;
	div.rn.f64 	%fd271, %fd270, 0d414BAF8000000000;
	selp.f64 	%fd272, 0d3EA27E4FB7789F5C, %fd271, %p166;
	add.f64 	%fd273, %fd342, %fd342;
	div.rn.f64 	%fd274, %fd273, 0d414BAF8000000000;
	selp.f64 	%fd275, 0d3EA27E4FB7789F5C, %fd274, %p167;
	add.f64 	%fd96, %fd275, %fd272;
	{ // callseq 254, 0
	.param .b64 param0;
	st.param.f64 	[param0], %fd20;
	.param .b64 param1;
	st.param.f64 	[param1], 0d4024000000000000;
	.param .b64 retval0;
	call.uni (retval0), 
	__internal_accurate_pow, 
	(
	param0, 
	param1
	);
	ld.param.f64 	%fd276, [retval0];
	} // callseq 254
	neg.f64 	%fd278, %fd276;
	selp.f64 	%fd279, %fd278, %fd276, %p180;
	selp.f64 	%fd346, %fd279, %fd276, %p165;
	@%p164 bra 	$L__BB9_111;
	setp.eq.s32 	%p207, %r18, 1074790400;
	selp.b32 	%r279, %r10, 0, %p207;
	setp.lt.s32 	%p208, %r248, 0;
	or.b32  	%r280, %r279, 2146435072;
	selp.b32 	%r281, %r280, %r279, %p208;
	mov.b32 	%r282, 0;
	mov.b64 	%fd346, {%r282, %r281};
$L__BB9_111:
	add.f64 	%fd280, %fd19, 0d4024000000000000;
	{
	.reg .b32 %temp; 
	mov.b64 	{%temp, %r283}, %fd280;
	}
	and.b32  	%r284, %r283, 2146435072;
	setp.ne.s32 	%p209, %r284, 2146435072;
	@%p209 bra 	$L__BB9_116;
	setp.num.f32 	%p210, %f57, %f57;
	@%p210 bra 	$L__BB9_114;
	mov.f64 	%fd281, 0d4024000000000000;
	add.rn.f64 	%fd346, %fd19, %fd281;
	bra.uni 	$L__BB9_116;
$L__BB9_114:
	setp.neu.f64 	%p211, %fd20, 0d7FF0000000000000;
	@%p211 bra 	$L__BB9_116;
	setp.eq.s32 	%p212, %r18, 1074790400;
	setp.lt.s32 	%p213, %r10, 0;
	setp.lt.s32 	%p214, %r248, 0;
	selp.b32 	%r286, 0, 2146435072, %p214;
	and.b32  	%r287, %r248, 2147483647;
	setp.ne.s32 	%p215, %r287, 1071644672;
	or.b32  	%r288, %r286, -2147483648;
	selp.b32 	%r289, %r288, %r286, %p215;
	selp.b32 	%r290, %r289, %r286, %p212;
	selp.b32 	%r291, %r290, %r286, %p213;
	mov.b32 	%r292, 0;
	mov.b64 	%fd346, {%r292, %r291};
$L__BB9_116:
	setp.eq.f32 	%p216, %f57, 0f3F800000;
	setp.neu.f32 	%p217, %f55, 0f00000000;
	setp.lt.s32 	%p218, %r6, 0;
	add.f64 	%fd282, %fd346, %fd346;
	div.rn.f64 	%fd283, %fd282, 0d414BAF8000000000;
	selp.f64 	%fd284, 0d3EA27E4FB7789F5C, %fd283, %p216;
	add.f64 	%fd285, %fd96, %fd284;
	cvt.rn.f32.f64 	%f27, %fd285;
	mov.f64 	%fd286, 0d4028000000000000;
	{
	.reg .b32 %temp; 
	mov.b64 	{%temp, %r293}, %fd286;
	}
	and.b32  	%r20, %r293, 2146435072;
	setp.eq.s32 	%p219, %r20, 1073741824;
	{ // callseq 255, 0
	.param .b64 param0;
	st.param.f64 	[param0], %fd3;
	.param .b64 param1;
	st.param.f64 	[param1], 0d4028000000000000;
	.param .b64 retval0;
	call.uni (retval0), 
	__internal_accurate_pow, 
	(
	param0, 
	param1
	);
	ld.param.f64 	%fd287, [retval0];
	} // callseq 255
	neg.f64 	%fd289, %fd287;
	selp.f64 	%fd290, %fd289, %fd287, %p219;
	selp.f64 	%fd348, %fd290, %fd287, %p218;
	@%p217 bra 	$L__BB9_118;
	selp.b32 	%r294, %r6, 0, %p219;
	setp.lt.s32 	%p221, %r293, 0;
	or.b32  	%r295, %r294, 2146435072;
	selp.b32 	%r296, %r295, %r294, %p221;
	mov.b32 	%r297, 0;
	mov.b64 	%fd348, {%r297, %r296};
$L__BB9_118:
	add.f64 	%fd291, %fd2, 0d4028000000000000;
	{
	.reg .b32 %temp; 
	mov.b64 	{%temp, %r298}, %fd291;
	}
	and.b32  	%r299, %r298, 2146435072;
	setp.ne.s32 	%p222, %r299, 2146435072;
	@%p222 bra 	$L__BB9_123;
	setp.num.f32 	%p223, %f55, %f55;
	@%p223 bra 	$L__BB9_121;
	mov.f64 	%fd292, 0d4028000000000000;
	add.rn.f64 	%fd348, %fd2, %fd292;
	bra.uni 	$L__BB9_123;
$L__BB9_121:
	setp.neu.f64 	%p224, %fd3, 0d7FF0000000000000;
	@%p224 bra 	$L__BB9_123;
	setp.eq.s32 	%p225, %r20, 1073741824;
	setp.lt.s32 	%p226, %r6, 0;
	setp.lt.s32 	%p227, %r293, 0;
	selp.b32 	%r301, 0, 2146435072, %p227;
	and.b32  	%r302, %r293, 2147483647;
	setp.ne.s32 	%p228, %r302, 1071644672;
	or.b32  	%r303, %r301, -2147483648;
	selp.b32 	%r304, %r303, %r301, %p228;
	selp.b32 	%r305, %r304, %r301, %p225;
	selp.b32 	%r306, %r305, %r301, %p226;
	mov.b32 	%r307, 0;
	mov.b64 	%fd348, {%r307, %r306};
$L__BB9_123:
	setp.eq.s32 	%p229, %r20, 1073741824;
	setp.neu.f32 	%p230, %f56, 0f00000000;
	setp.lt.s32 	%p231, %r9, 0;
	setp.eq.f32 	%p232, %f55, 0f3F800000;
	add.f64 	%fd293, %fd348, %fd348;
	div.rn.f64 	%fd294, %fd293, 0d41BC8CFC00000000;
	selp.f64 	%fd109, 0d3E31EED8EFF8D898, %fd294, %p232;
	{ // callseq 256, 0
	.param .b64 param0;
	st.param.f64 	[param0], %fd11;
	.param .b64 param1;
	st.param.f64 	[param1], 0d4028000000000000;
	.param .b64 retval0;
	call.uni (retval0), 
	__internal_accurate_pow, 
	(
	param0, 
	param1
	);
	ld.param.f64 	%fd295, [retval0];
	} // callseq 256
	neg.f64 	%fd297, %fd295;
	selp.f64 	%fd298, %fd297, %fd295, %p229;
	selp.f64 	%fd350, %fd298, %fd295, %p231;
	@%p230 bra 	$L__BB9_125;
	selp.b32 	%r309, %r9, 0, %p229;
	setp.lt.s32 	%p234, %r293, 0;
	or.b32  	%r310, %r309, 2146435072;
	selp.b32 	%r311, %r310, %r309, %p234;
	mov.b32 	%r312, 0;
	mov.b64 	%fd350, {%r312, %r311};
$L__BB9_125:
	add.f64 	%fd299, %fd10, 0d4028000000000000;
	{
	.reg .b32 %temp; 
	mov.b64 	{%temp, %r313}, %fd299;
	}
	and.b32  	%r314, %r313, 2146435072;
	setp.ne.s32 	%p235, %r314, 2146435072;
	@%p235 bra 	$L__BB9_130;
	setp.num.f32 	%p236, %f56, %f56;
	@%p236 bra 	$L__BB9_128;
	mov.f64 	%fd300, 0d4028000000000000;
	add.rn.f64 	%fd350, %fd10, %fd300;
	bra.uni 	$L__BB9_130;
$L__BB9_128:
	setp.neu.f64 	%p237, %fd11, 0d7FF0000000000000;
	@%p237 bra 	$L__BB9_130;
	setp.eq.s32 	%p238, %r20, 1073741824;
	setp.lt.s32 	%p239, %r9, 0;
	setp.lt.s32 	%p240, %r293, 0;
	selp.b32 	%r316, 0, 2146435072, %p240;
	and.b32  	%r317, %r293, 2147483647;
	setp.ne.s32 	%p241, %r317, 1071644672;
	or.b32  	%r318, %r316, -2147483648;
	selp.b32 	%r319, %r318, %r316, %p241;
	selp.b32 	%r320, %r319, %r316, %p238;
	selp.b32 	%r321, %r320, %r316, %p239;
	mov.b32 	%r322, 0;
	mov.b64 	%fd350, {%r322, %r321};
$L__BB9_130:
	setp.eq.s32 	%p242, %r20, 1073741824;
	setp.neu.f32 	%p243, %f57, 0f00000000;
	setp.lt.s32 	%p244, %r10, 0;
	setp.eq.f32 	%p245, %f56, 0f3F800000;
	add.f64 	%fd301, %fd350, %fd350;
	div.rn.f64 	%fd302, %fd301, 0d41BC8CFC00000000;
	selp.f64 	%fd303, 0d3E31EED8EFF8D898, %fd302, %p245;
	add.f64 	%fd116, %fd109, %fd303;
	{ // callseq 257, 0
	.param .b64 param0;
	st.param.f64 	[param0], %fd20;
	.param .b64 param1;
	st.param.f64 	[param1], 0d4028000000000000;
	.param .b64 retval0;
	call.uni (retval0), 
	__internal_accurate_pow, 
	(
	param0, 
	param1
	);
	ld.param.f64 	%fd304, [retval0];
	} // callseq 257
	neg.f64 	%fd306, %fd304;
	selp.f64 	%fd307, %fd306, %fd304, %p242;
	selp.f64 	%fd352, %fd307, %fd304, %p244;
	@%p243 bra 	$L__BB9_132;
	setp.eq.s32 	%p246, %r20, 1073741824;
	selp.b32 	%r324, %r10, 0, %p246;
	setp.lt.s32 	%p247, %r293, 0;
	or.b32  	%r325, %r324, 2146435072;
	selp.b32 	%r326, %r325, %r324, %p247;
	mov.b32 	%r327, 0;
	mov.b64 	%fd352, {%r327, %r326};
$L__BB9_132:
	add.f64 	%fd308, %fd19, 0d4028000000000000;
	{
	.reg .b32 %temp; 
	mov.b64 	{%temp, %r328}, %fd308;
	}
	and.b32  	%r329, %r328, 2146435072;
	setp.ne.s32 	%p248, %r329, 2146435072;
	@%p248 bra 	$L__BB9_137;
	setp.num.f32 	%p249, %f57, %f57;
	@%p249 bra 	$L__BB9_135;
	mov.f64 	%fd309, 0d4028000000000000;
	add.rn.f64 	%fd352, %fd19, %fd309;
	bra.uni 	$L__BB9_137;
$L__BB9_135:
	setp.neu.f64 	%p250, %fd20, 0d7FF0000000000000;
	@%p250 bra 	$L__BB9_137;
	setp.eq.s32 	%p251, %r20, 1073741824;
	setp.lt.s32 	%p252, %r10, 0;
	setp.lt.s32 	%p253, %r293, 0;
	selp.b32 	%r331, 0, 2146435072, %p253;
	and.b32  	%r332, %r293, 2147483647;
	setp.ne.s32 	%p254, %r332, 1071644672;
	or.b32  	%r333, %r331, -2147483648;
	selp.b32 	%r334, %r333, %r331, %p254;
	selp.b32 	%r335, %r334, %r331, %p251;
	selp.b32 	%r336, %r335, %r331, %p252;
	mov.b32 	%r337, 0;
	mov.b64 	%fd352, {%r337, %r336};
$L__BB9_137:
	ld.param.u32 	%r354, [_Z14PSOR_3D_SolverifififfPfS_S__param_4];
	setp.eq.f32 	%p255, %f57, 0f3F800000;
	add.f64 	%fd310, %fd352, %fd352;
	div.rn.f64 	%fd311, %fd310, 0d41BC8CFC00000000;
	selp.f64 	%fd312, 0d3E31EED8EFF8D898, %fd311, %p255;
	add.f64 	%fd313, %fd116, %fd312;
	cvt.rn.f32.f64 	%f28, %fd313;
	setp.lt.s32 	%p256, %r354, 13;
	@%p256 bra 	$L__BB9_144;
	ld.param.u32 	%r355, [_Z14PSOR_3D_SolverifififfPfS_S__param_4];
	ld.param.u32 	%r353, [_Z14PSOR_3D_SolverifififfPfS_S__param_2];
	ld.param.u32 	%r350, [_Z14PSOR_3D_SolverifififfPfS_S__param_0];
	add.s32 	%r338, %r4, 6;
	add.s32 	%r339, %r2, 6;
	mad.lo.s32 	%r340, %r338, %r350, %r339;
	mul.wide.s32 	%rd7, %r340, 4;
	add.s64 	%rd8, %rd1, %rd7;
	mul.wide.s32 	%rd9, %r5, 4;
	add.s64 	%rd10, %rd8, %rd9;
	add.s64 	%rd11, %rd10, %rd9;
	add.s64 	%rd12, %rd11, %rd9;
	add.s64 	%rd13, %rd12, %rd9;
	add.s64 	%rd14, %rd13, %rd9;
	add.s64 	%rd15, %rd14, %rd9;
	add.s64 	%rd16, %rd15, %rd9;
	add.s64 	%rd17, %rd16, %rd9;
	add.s64 	%rd18, %rd17, %rd9;
	add.s64 	%rd19, %rd18, %rd9;
	add.s64 	%rd20, %rd19, %rd9;
	ld.global.nc.f32 	%f284, [%rd20];
	ld.global.nc.f32 	%f285, [%rd19];
	ld.global.nc.f32 	%f286, [%rd18];
	ld.global.nc.f32 	%f287, [%rd17];
	ld.global.nc.f32 	%f288, [%rd16];
	ld.global.nc.f32 	%f289, [%rd15];
	ld.global.nc.f32 	%f290, [%rd14];
	ld.global.nc.f32 	%f291, [%rd13];
	ld.global.nc.f32 	%f292, [%rd12];
	ld.global.nc.f32 	%f293, [%rd11];
	ld.global.nc.f32 	%f294, [%rd10];
	ld.global.nc.f32 	%f295, [%rd8];
	mov.u32 	%r341, _ZZ14PSOR_3D_SolverifififfPfS_S_E6s_data;
	mad.lo.s32 	%r342, %r3, 176, %r341;
	shl.b32 	%r343, %r1, 2;
	add.s32 	%r21, %r342, %r343;
	add.f32 	%f199, %f21, %f20;
	add.f32 	%f200, %f22, %f199;
	mul.f32 	%f201, %f19, %f200;
	add.f32 	%f202, %f55, %f56;
	add.f32 	%f203, %f202, %f57;
	mul.f32 	%f41, %f203, %f201;
	mad.lo.s32 	%r344, %r353, 12, %r338;
	mad.lo.s32 	%r360, %r350, %r344, %r339;
	mad.lo.s32 	%r345, %r353, 6, %r4;
	add.s32 	%r346, %r345, 6;
	mad.lo.s32 	%r359, %r350, %r346, %r339;
	add.s32 	%r347, %r345, 38;
	mad.lo.s32 	%r358, %r350, %r347, %r339;
	mad.lo.s32 	%r357, %r350, %r345, %r339;
	neg.s32 	%r356, %r355;
$L__BB9_139:
	mov.f32 	%f44, %f294;
	mov.f32 	%f294, %f293;
	mov.f32 	%f293, %f292;
	mov.f32 	%f292, %f291;
	mov.f32 	%f291, %f290;
	mov.f32 	%f290, %f289;
	mov.f32 	%f289, %f288;
	mov.f32 	%f288, %f287;
	mov.f32 	%f287, %f286;
	mov.f32 	%f286, %f285;
	mov.f32 	%f285, %f284;
	setp.gt.u32 	%p257, %r3, 5;
	mul.wide.s32 	%rd21, %r360, 4;
	add.s64 	%rd22, %rd1, %rd21;
	ld.global.nc.f32 	%f284, [%rd22];
	bar.sync 	0;
	@%p257 bra 	$L__BB9_141;
	mul.wide.s32 	%rd23, %r357, 4;
	add.s64 	%rd24, %rd1, %rd23;
	ld.global.nc.f32 	%f204, [%rd24];
	st.shared.f32 	[%r21+24], %f204;
	mul.wide.s32 	%rd25, %r358, 4;
	add.s64 	%rd26, %rd1, %rd25;
	ld.global.nc.f32 	%f205, [%rd26];
	st.shared.f32 	[%r21+6712], %f205;
$L__BB9_141:
	setp.gt.u32 	%p258, %r1, 5;
	@%p258 bra 	$L__BB9_143;
	mul.wide.s32 	%rd27, %r359, 4;
	add.s64 	%rd28, %rd1, %rd27;
	ld.global.nc.f32 	%f206, [%rd28+-24];
	st.shared.f32 	[%r21+1056], %f206;
	ld.global.nc.f32 	%f207, [%rd28+128];
	st.shared.f32 	[%r21+1208], %f207;
$L__BB9_143:
	ld.param.u64 	%rd40, [_Z14PSOR_3D_SolverifififfPfS_S__param_9];
	ld.param.u64 	%rd39, [_Z14PSOR_3D_SolverifififfPfS_S__param_7];
	mul.wide.s32 	%rd29, %r359, 4;
	cvta.to.global.u64 	%rd30, %rd40;
	add.s64 	%rd31, %rd30, %rd29;
	st.shared.f32 	[%r21+1080], %f290;
	bar.sync 	0;
	add.f32 	%f208, %f289, %f291;
	ld.shared.f32 	%f209, [%r21+904];
	ld.shared.f32 	%f210, [%r21+1256];
	add.f32 	%f211, %f209, %f210;
	mul.f32 	%f212, %f21, %f211;
	fma.rn.f32 	%f213, %f20, %f208, %f212;
	ld.shared.f32 	%f214, [%r21+1076];
	ld.shared.f32 	%f215, [%r21+1084];
	add.f32 	%f216, %f214, %f215;
	fma.rn.f32 	%f217, %f22, %f216, %f213;
	mul.f32 	%f218, %f217, %f23;
	fma.rn.f32 	%f219, %f41, %f290, %f218;
	add.f32 	%f220, %f288, %f292;
	ld.shared.f32 	%f221, [%r21+728];
	ld.shared.f32 	%f222, [%r21+1432];
	add.f32 	%f223, %f221, %f222;
	mul.f32 	%f224, %f21, %f223;
	fma.rn.f32 	%f225, %f20, %f220, %f224;
	ld.shared.f32 	%f226, [%r21+1072];
	ld.shared.f32 	%f227, [%r21+1088];
	add.f32 	%f228, %f226, %f227;
	fma.rn.f32 	%f229, %f22, %f228, %f225;
	fma.rn.f32 	%f230, %f229, %f24, %f219;
	add.f32 	%f231, %f287, %f293;
	ld.shared.f32 	%f232, [%r21+552];
	ld.shared.f32 	%f233, [%r21+1608];
	add.f32 	%f234, %f232, %f233;
	mul.f32 	%f235, %f21, %f234;
	fma.rn.f32 	%f236, %f20, %f231, %f235;
	ld.shared.f32 	%f237, [%r21+1068];
	ld.shared.f32 	%f238, [%r21+1092];
	add.f32 	%f239, %f237, %f238;
	fma.rn.f32 	%f240, %f22, %f239, %f236;
	fma.rn.f32 	%f241, %f240, %f25, %f230;
	add.f32 	%f242, %f286, %f294;
	ld.shared.f32 	%f243, [%r21+376];
	ld.shared.f32 	%f244, [%r21+1784];
	add.f32 	%f245, %f243, %f244;
	mul.f32 	%f246, %f21, %f245;
	fma.rn.f32 	%f247, %f20, %f242, %f246;
	ld.shared.f32 	%f248, [%r21+1064];
	ld.shared.f32 	%f249, [%r21+1096];
	add.f32 	%f250, %f248, %f249;
	fma.rn.f32 	%f251, %f22, %f250, %f247;
	fma.rn.f32 	%f252, %f251, %f26, %f241;
	add.f32 	%f253, %f285, %f44;
	ld.shared.f32 	%f254, [%r21+200];
	ld.shared.f32 	%f255, [%r21+1960];
	add.f32 	%f256, %f254, %f255;
	mul.f32 	%f257, %f21, %f256;
	fma.rn.f32 	%f258, %f20, %f253, %f257;
	ld.shared.f32 	%f259, [%r21+1060];
	ld.shared.f32 	%f260, [%r21+1100];
	add.f32 	%f261, %f259, %f260;
	fma.rn.f32 	%f262, %f22, %f261, %f258;
	fma.rn.f32 	%f263, %f262, %f27, %f252;
	add.f32 	%f264, %f295, %f284;
	ld.shared.f32 	%f265, [%r21+24];
	ld.shared.f32 	%f266, [%r21+2136];
	add.f32 	%f267, %f265, %f266;
	mul.f32 	%f268, %f21, %f267;
	fma.rn.f32 	%f269, %f20, %f264, %f268;
	ld.shared.f32 	%f270, [%r21+1056];
	ld.shared.f32 	%f271, [%r21+1104];
	add.f32 	%f272, %f270, %f271;
	fma.rn.f32 	%f273, %f22, %f272, %f269;
	fma.rn.f32 	%f274, %f273, %f28, %f263;
	add.f32 	%f275, %f290, %f290;
	ld.global.f32 	%f276, [%rd31];
	sub.f32 	%f277, %f275, %f276;
	cvta.to.global.u64 	%rd32, %rd39;
	add.s64 	%rd33, %rd32, %rd29;
	ld.global.nc.f32 	%f278, [%rd33];
	fma.rn.f32 	%f279, %f278, %f274, %f277;
	st.global.f32 	[%rd31], %f279;
	add.s32 	%r360, %r360, %r5;
	add.s32 	%r359, %r359, %r5;
	add.s32 	%r358, %r358, %r5;
	add.s32 	%r357, %r357, %r5;
	add.s32 	%r356, %r356, 1;
	setp.ne.s32 	%p259, %r356, -12;
	mov.f32 	%f295, %f44;
	@%p259 bra 	$L__BB9_139;
$L__BB9_144:
	// begin inline asm
	mov.u64 	%rd34, %clock64;
	// end inline asm
	sub.s64 	%rd35, %rd34, %rd5;
	cvt.rn.f32.s64 	%f280, %rd35;
	cvt.f64.f32 	%fd314, %f280;
	mul.f64 	%fd315, %fd314, 0d408F400000000000;
	div.rn.f64 	%fd316, %fd315, 0d412E848000000000;
	cvt.rn.f32.f64 	%f281, %fd316;
	mul.wide.s32 	%rd36, %r2, 4;
	mov.u64 	%rd37, PSOR_time;
	add.s64 	%rd38, %rd37, %rd36;
	st.global.f32 	[%rd38], %f281;
	ret;

}
	// .globl	_Z13FVS_3D_SolverifififfPfS_S_
.visible .entry _Z13FVS_3D_SolverifififfPfS_S_(
	.param .u32 _Z13FVS_3D_SolverifififfPfS_S__param_0,
	.param .f32 _Z13FVS_3D_SolverifififfPfS_S__param_1,
	.param .u32 _Z13FVS_3D_SolverifififfPfS_S__param_2,
	.param .f32 _Z13FVS_3D_SolverifififfPfS_S__param_3,
	.param .u32 _Z13FVS_3D_SolverifififfPfS_S__param_4,
	.param .f32 _Z13FVS_3D_SolverifififfPfS_S__param_5,
	.param .f32 _Z13FVS_3D_SolverifififfPfS_S__param_6,
	.param .u64 .ptr .align 1 _Z13FVS_3D_SolverifififfPfS_S__param_7,
	.param .u64 .ptr .align 1 _Z13FVS_3D_SolverifififfPfS_S__param_8,
	.param .u64 .ptr .align 1 _Z13FVS_3D_SolverifififfPfS_S__param_9
)
{
	.reg .pred 	%p<165>;
	.reg .b32 	%r<359>;
	.reg .b32 	%f<144>;
	.reg .b64 	%rd<44>;
	.reg .b64 	%fd<710>;
	// demoted variable
	.shared .align 4 .b8 _ZZ13FVS_3D_SolverifififfPfS_S_E6s_data[7744];
	ld.param.u32 	%r53, [_Z13FVS_3D_SolverifififfPfS_S__param_0];
	ld.param.u32 	%r56, [_Z13FVS_3D_SolverifififfPfS_S__param_2];
	// begin inline asm
	mov.u64 	%rd6, %clock64;
	// end inline asm
	mov.u32 	%r57, %ctaid.x;
	mov.u32 	%r58, %ntid.x;
	mov.u32 	%r59, %tid.x;
	mad.lo.s32 	%r60, %r57, %r58, %r59;
	mov.u32 	%r61, %ctaid.y;
	mov.u32 	%r62, %ntid.y;
	mov.u32 	%r63, %tid.y;
	mad.lo.s32 	%r64, %r61, %r62, %r63;
	add.s32 	%r66, %r53, -12;
	setp.ge.s32 	%p36, %r60, %r66;
	add.s32 	%r67, %r56, -12;
	setp.ge.s32 	%p37, %r64, %r67;
	or.pred  	%p38, %p36, %p37;
	@%p38 bra 	$L__BB10_8;
	ld.param.u32 	%r352, [_Z13FVS_3D_SolverifififfPfS_S__param_4];
	setp.lt.s32 	%p39, %r352, 13;
	@%p39 bra 	$L__BB10_8;
	ld.param.u64 	%rd41, [_Z13FVS_3D_SolverifififfPfS_S__param_8];
	ld.param.f32 	%f131, [_Z13FVS_3D_SolverifififfPfS_S__param_6];
	ld.param.f32 	%f129, [_Z13FVS_3D_SolverifififfPfS_S__param_5];
	ld.param.u32 	%r353, [_Z13FVS_3D_SolverifififfPfS_S__param_4];
	ld.param.f32 	%f127, [_Z13FVS_3D_SolverifififfPfS_S__param_3];
	ld.param.f32 	%f125, [_Z13FVS_3D_SolverifififfPfS_S__param_1];
	ld.param.u32 	%r350, [_Z13FVS_3D_SolverifififfPfS_S__param_0];
	mov.u32 	%r68, %ctaid.x;
	mov.u32 	%r69, %ntid.x;
	mov.u32 	%r70, %tid.x;
	mad.lo.s32 	%r71, %r68, %r69, %r70;
	add.s32 	%r72, %r71, 6;
	mov.u32 	%r73, %ctaid.y;
	mov.u32 	%r74, %ntid.y;
	mov.u32 	%r75, %tid.y;
	mad.lo.s32 	%r76, %r73, %r74, %r75;
	add.s32 	%r77, %r76, 6;
	mad.lo.s32 	%r78, %r77, %r350, %r72;
	cvta.to.global.u64 	%rd7, %rd41;
	mul.wide.s32 	%rd8, %r78, 4;
	add.s64 	%rd9, %rd7, %rd8;
	mul.lo.s32 	%r79, %r56, %r350;
	mul.wide.s32 	%rd10, %r79, 4;
	add.s64 	%rd11, %rd9, %rd10;
	add.s64 	%rd12, %rd11, %rd10;
	add.s64 	%rd13, %rd12, %rd10;
	add.s64 	%rd14, %rd13, %rd10;
	add.s64 	%rd15, %rd14, %rd10;
	add.s64 	%rd16, %rd15, %rd10;
	add.s64 	%rd17, %rd16, %rd10;
	add.s64 	%rd18, %rd17, %rd10;
	add.s64 	%rd19, %rd18, %rd10;
	add.s64 	%rd20, %rd19, %rd10;
	cvt.f64.f32 	%fd80, %f125;
	cvt.f64.f32 	%fd81, %f131;
	mul.f64 	%fd82, %fd81, 0d3FE0000000000000;
	div.rn.f64 	%fd83, %fd82, %fd80;
	cvt.rn.f32.f64 	%f31, %fd83;
	mul.f32 	%f32, %f131, %f131;
	cvt.f64.f32 	%fd84, %f32;
	mul.f64 	%fd85, %fd84, 0d3FE0000000000000;
	mul.f32 	%f33, %f125, %f125;
	cvt.f64.f32 	%fd86, %f33;
	div.rn.f64 	%fd87, %fd85, %fd86;
	cvt.rn.f32.f64 	%f34, %fd87;
	cvt.f64.f32 	%fd88, %f127;
	div.rn.f64 	%fd89, %fd82, %fd88;
	cvt.rn.f32.f64 	%f35, %fd89;
	mul.f32 	%f36, %f127, %f127;
	cvt.f64.f32 	%fd90, %f36;
	div.rn.f64 	%fd91, %fd85, %fd90;
	cvt.rn.f32.f64 	%f37, %fd91;
	cvt.f64.f32 	%fd92, %f129;
	div.rn.f64 	%fd93, %fd82, %fd92;
	cvt.rn.f32.f64 	%f38, %fd93;
	mul.f32 	%f39, %f129, %f129;
	cvt.f64.f32 	%fd94, %f39;
	div.rn.f64 	%fd95, %fd85, %fd94;
	cvt.rn.f32.f64 	%f40, %fd95;
	add.s64 	%rd21, %rd20, %rd10;
	ld.global.nc.f32 	%f132, [%rd21];
	ld.global.nc.f32 	%f133, [%rd20];
	ld.global.nc.f32 	%f134, [%rd19];
	ld.global.nc.f32 	%f135, [%rd18];
	ld.global.nc.f32 	%f136, [%rd17];
	ld.global.nc.f32 	%f137, [%rd16];
	ld.global.nc.f32 	%f138, [%rd15];
	ld.global.nc.f32 	%f139, [%rd14];
	ld.global.nc.f32 	%f140, [%rd13];
	ld.global.nc.f32 	%f141, [%rd12];
	ld.global.nc.f32 	%f142, [%rd11];
	ld.global.nc.f32 	%f143, [%rd9];
	mul.f32 	%f41, %f127, %f35;
	fma.rn.f32 	%f42, %f125, %f31, %f41;
	fma.rn.f32 	%f43, %f129, %f38, %f42;
	mul.f32 	%f44, %f127, %f37;
	fma.rn.f32 	%f45, %f125, %f34, %f44;
	fma.rn.f32 	%f46, %f129, %f40, %f45;
	add.f32 	%f13, %f43, %f46;
	{
	.reg .b32 %temp; 
	mov.b64 	{%temp, %r80}, %fd92;
	}
	mov.f64 	%fd96, 0d3FF0000000000000;
	{
	.reg .b32 %temp; 
	mov.b64 	{%temp, %r81}, %fd96;
	}
	and.b32  	%r82, %r81, 2146435072;
	setp.eq.s32 	%p40, %r82, 1072693248;
	abs.f64 	%fd1, %fd92;
	setp.lt.s32 	%p42, %r80, 0;
	and.pred  	%p1, %p42, %p40;
	selp.b32 	%r83, %r80, 0, %p40;
	setp.lt.s32 	%p43, %r81, 0;
	or.b32  	%r84, %r83, 2146435072;
	selp.b32 	%r85, %r84, %r83, %p43;
	mov.b32 	%r86, 0;
	mov.b64 	%fd2, {%r86, %r85};
	add.f64 	%fd97, %fd92, 0d3FF0000000000000;
	{
	.reg .b32 %temp; 
	mov.b64 	{%temp, %r87}, %fd97;
	}
	and.b32  	%r1, %r87, 2146435072;
	selp.b32 	%r88, 0, 2146435072, %p43;
	and.b32  	%r89, %r81, 2147483647;
	setp.ne.s32 	%p44, %r89, 1071644672;
	and.pred  	%p45, %p40, %p44;
	or.b32  	%r90, %r88, -2147483648;
	selp.b32 	%r91, %r90, %r88, %p45;
	selp.b32 	%r92, %r91, %r88, %p42;
	mov.b64 	%fd3, {%r86, %r92};
	cvt.f64.f32 	%fd4, %f38;
	mov.f64 	%fd98, 0d4000000000000000;
	{
	.reg .b32 %temp; 
	mov.b64 	{%temp, %r93}, %fd98;
	}
	and.b32  	%r94, %r93, 2146435072;
	setp.eq.s32 	%p47, %r94, 1062207488;
	and.pred  	%p2, %p42, %p47;
	selp.b32 	%r95, %r80, 0, %p47;
	setp.lt.s32 	%p49, %r93, 0;
	or.b32  	%r96, %r95, 2146435072;
	selp.b32 	%r97, %r96, %r95, %p49;
	mov.b64 	%fd5, {%r86, %r97};
	add.f64 	%fd99, %fd92, 0d4000000000000000;
	{
	.reg .b32 %temp; 
	mov.b64 	{%temp, %r98}, %fd99;
	}
	and.b32  	%r2, %r98, 2146435072;
	selp.b32 	%r99, 0, 2146435072, %p49;
	and.b32  	%r100, %r93, 2147483647;
	setp.ne.s32 	%p50, %r100, 1071644672;
	and.pred  	%p51, %p47, %p50;
	or.b32  	%r101, %r99, -2147483648;
	selp.b32 	%r102, %r101, %r99, %p51;
	selp.b32 	%r103, %r102, %r99, %p42;
	mov.b64 	%fd6, {%r86, %r103};
	cvt.f64.f32 	%fd7, %f40;
	{
	.reg .b32 %temp; 
	mov.b64 	{%temp, %r104}, %fd88;
	}
	abs.f64 	%fd8, %fd88;
	setp.lt.s32 	%p53, %r104, 0;
	and.pred  	%p3, %p53, %p40;
	selp.b32 	%r105, %r104, 0, %p40;
	or.b32  	%r106, %r105, 2146435072;
	selp.b32 	%r107, %r106, %r105, %p43;
	mov.b64 	%fd9, {%r86, %r107};
	add.f64 	%fd100, %fd88, 0d3FF0000000000000;
	{
	.reg .b32 %temp; 
	mov.b64 	{%temp, %r108}, %fd100;
	}
	and.b32  	%r3, %r108, 2146435072;
	selp.b32 	%r109, %r91, %r88, %p53;
	mov.b64 	%fd10, {%r86, %r109};
	cvt.f64.f32 	%fd11, %f35;
	and.pred  	%p4, %p53, %p47;
	selp.b32 	%r110, %r104, 0, %p47;
	or.b32  	%r111, %r110, 2146435072;
	selp.b32 	%r112, %r111, %r110, %p49;
	mov.b64 	%fd12, {%r86, %r112};
	add.f64 	%fd101, %fd88, 0d4000000000000000;
	{
	.reg .b32 %temp; 
	mov.b64 	{%temp, %r113}, %fd101;
	}
	and.b32  	%r4, %r113, 2146435072;
	selp.b32 	%r114, %r102, %r99, %p53;
	mov.b64 	%fd13, {%r86, %r114};
	cvt.f64.f32 	%fd14, %f37;
	{
	.reg .b32 %temp; 
	mov.b64 	{%temp, %r115}, %fd80;
	}
	abs.f64 	%fd15, %fd80;
	setp.lt.s32 	%p54, %r115, 0;
	and.pred  	%p5, %p54, %p40;
	selp.b32 	%r116, %r115, 0, %p40;
	or.b32  	%r117, %r116, 2146435072;
	selp.b32 	%r118, %r117, %r116, %p43;
	mov.b64 	%fd16, {%r86, %r118};
	add.f64 	%fd102, %fd80, 0d3FF0000000000000;
	{
	.reg .b32 %temp; 
	mov.b64 	{%temp, %r119}, %fd102;
	}
	and.b32  	%r5, %r119, 2146435072;
	selp.b32 	%r120, %r91, %r88, %p54;
	mov.b64 	%fd17, {%r86, %r120};
	cvt.f64.f32 	%fd18, %f31;
	and.pred  	%p6, %p54, %p47;
	selp.b32 	%r121, %r115, 0, %p47;
	or.b32  	%r122, %r121, 2146435072;
	selp.b32 	%r123, %r122, %r121, %p49;
	mov.b64 	%fd19, {%r86, %r123};
	add.f64 	%fd103, %fd80, 0d4000000000000000;
	{
	.reg .b32 %temp; 
	mov.b64 	{%temp, %r124}, %fd103;
	}
	and.b32  	%r6, %r124, 2146435072;
	selp.b32 	%r125, %r102, %r99, %p54;
	mov.b64 	%fd20, {%r86, %r125};
	cvt.f64.f32 	%fd21, %f34;
	mov.f64 	%fd104, 0d4008000000000000;
	{
	.reg .b32 %temp; 
	mov.b64 	{%temp, %r126}, %fd104;
	}
	and.b32  	%r127, %r126, 2146435072;
	setp.eq.s32 	%p55, %r127, 1073741824;
	and.pred  	%p7, %p42, %p55;
	selp.b32 	%r128, %r80, 0, %p55;
	setp.lt.s32 	%p57, %r126, 0;
	or.b32  	%r129, %r128, 2146435072;
	selp.b32 	%r130, %r129, %r128, %p57;
	mov.b64 	%fd22, {%r86, %r130};
	add.f64 	%fd105, %fd92, 0d4008000000000000;
	{
	.reg .b32 %temp; 
	mov.b64 	{%temp, %r131}, %fd105;
	}
	and.b32  	%r7, %r131, 2146435072;
	selp.b32 	%r132, 0, 2146435072, %p57;
	and.b32  	%r133, %r126, 2147483647;
	setp.ne.s32 	%p58, %r133, 1071644672;
	and.pred  	%p59, %p55, %p58;
	or.b32  	%r134, %r132, -2147483648;
	selp.b32 	%r135, %r134, %r132, %p59;
	selp.b32 	%r136, %r135, %r132, %p42;
	mov.b64 	%fd23, {%r86, %r136};
	mov.f64 	%fd106, 0d4010000000000000;
	{
	.reg .b32 %temp; 
	mov.b64 	{%temp, %r137}, %fd106;
	}
	and.b32  	%r138, %r137, 2146435072;
	setp.eq.s32 	%p61, %r138, 1072693248;
	and.pred  	%p8, %p42, %p61;
	selp.b32 	%r139, %r80, 0, %p61;
	setp.lt.s32 	%p63, %r137, 0;
	or.b32  	%r140, %r139, 2146435072;
	selp.b32 	%r141, %r140, %r139, %p63;
	mov.b64 	%fd24, {%r86, %r141};
	add.f64 	%fd107, %fd92, 0d4010000000000000;
	{
	.reg .b32 %temp; 
	mov.b64 	{%temp, %r142}, %fd107;
	}
	and.b32  	%r8, %r142, 2146435072;
	selp.b32 	%r143, 0, 2146435072, %p63;
	and.b32  	%r144, %r137, 2147483647;
	setp.ne.s32 	%p64, %r144, 1071644672;
	and.pred  	%p65, %p61, %p64;
	or.b32  	%r145, %r143, -2147483648;
	selp.b32 	%r146, %r145, %r143, %p65;
	selp.b32 	%r147, %r146, %r143, %p42;
	mov.b64 	%fd25, {%r86, %r147};
	and.pred  	%p9, %p53, %p55;
	selp.b32 	%r148, %r104, 0, %p55;
	or.b32  	%r149, %r148, 2146435072;
	selp.b32 	%r150, %r149, %r148, %p57;
	mov.b64 	%fd26, {%r86, %r150};
	add.f64 	%fd108, %fd88, 0d4008000000000000;
	{
	.reg .b32 %temp; 
	mov.b64 	{%temp, %r151}, %fd108;
	}
	and.b32  	%r9, %r151, 2146435072;
	selp.b32 	%r152, %r135, %r132, %p53;
	mov.b64 	%fd27, {%r86, %r152};
	and.pred  	%p10, %p53, %p61;
	selp.b32 	%r153, %r104, 0, %p61;
	or.b32  	%r154, %r153, 2146435072;
	selp.b32 	%r155, %r154, %r153, %p63;
	mov.b64 	%fd28, {%r86, %r155};
	add.f64 	%fd109, %fd88, 0d4010000000000000;
	{
	.reg .b32 %temp; 
	mov.b64 	{%temp, %r156}, %fd109;
	}
	and.b32  	%r10, %r156, 2146435072;
	selp.b32 	%r157, %r146, %r143, %p53;
	mov.b64 	%fd29, {%r86, %r157};
	and.pred  	%p11, %p54, %p55;
	selp.b32 	%r158, %r115, 0, %p55;
	or.b32  	%r159, %r158, 2146435072;
	selp.b32 	%r160, %r159, %r158, %p57;
	mov.b64 	%fd30, {%r86, %r160};
	add.f64 	%fd110, %fd80, 0d4008000000000000;
	{
	.reg .b32 %temp; 
	mov.b64 	{%temp, %r161}, %fd110;
	}
	and.b32  	%r11, %r161, 2146435072;
	selp.b32 	%r162, %r135, %r132, %p54;
	mov.b64 	%fd31, {%r86, %r162};
	and.pred  	%p12, %p54, %p61;
	selp.b32 	%r163, %r115, 0, %p61;
	or.b32  	%r164, %r163, 2146435072;
	selp.b32 	%r165, %r164, %r163, %p63;
	mov.b64 	%fd32, {%r86, %r165};
	add.f64 	%fd111, %fd80, 0d4010000000000000;
	{
	.reg .b32 %temp; 
	mov.b64 	{%temp, %r166}, %fd111;
	}
	and.b32  	%r12, %r166, 2146435072;
	selp.b32 	%r167, %r146, %r143, %p54;
	mov.b64 	%fd33, {%r86, %r167};
	mov.f64 	%fd112, 0d4014000000000000;
	{
	.reg .b32 %temp; 
	mov.b64 	{%temp, %r168}, %fd112;
	}
	and.b32  	%r169, %r168, 2146435072;
	setp.eq.s32 	%p67, %r169, 1074790400;
	and.pred  	%p13, %p42, %p67;
	selp.b32 	%r170, %r80, 0, %p67;
	setp.lt.s32 	%p69, %r168, 0;
	or.b32  	%r171, %r170, 2146435072;
	selp.b32 	%r172, %r171, %r170, %p69;
	mov.b64 	%fd34, {%r86, %r172};
	add.f64 	%fd113, %fd92, 0d4014000000000000;
	{
	.reg .b32 %temp; 
	mov.b64 	{%temp, %r173}, %fd113;
	}
	and.b32  	%r13, %r173, 2146435072;
	selp.b32 	%r174, 0, 2146435072, %p69;
	and.b32  	%r175, %r168, 2147483647;
	setp.ne.s32 	%p70, %r175, 1071644672;
	and.pred  	%p71, %p67, %p70;
	or.b32  	%r176, %r174, -2147483648;
	selp.b32 	%r177, %r176, %r174, %p71;
	selp.b32 	%r178, %r177, %r174, %p42;
	mov.b64 	%fd35, {%r86, %r178};
	mov.f64 	%fd114, 0d4018000000000000;
	{
	.reg .b32 %temp; 
	mov.b64 	{%temp, %r179}, %fd114;
	}
	and.b32  	%r180, %r179, 2146435072;
	setp.eq.s32 	%p73, %r180, 1073741824;
	and.pred  	%p14, %p42, %p73;
	selp.b32 	%r181, %r80, 0, %p73;
	setp.lt.s32 	%p75, %r179, 0;
	or.b32  	%r182, %r181, 2146435072;
	selp.b32 	%r183, %r182, %r181, %p75;
	mov.b64 	%fd36, {%r86, %r183};
	add.f64 	%fd115, %fd92, 0d4018000000000000;
	{
	.reg .b32 %temp; 
	mov.b64 	{%temp, %r184}, %fd115;
	}
	and.b32  	%r14, %r184, 2146435072;
	selp.b32 	%r185, 0, 2146435072, %p75;
	and.b32  	%r186, %r179, 2147483647;
	setp.ne.s32 	%p76, %r186, 1071644672;
	and.pred  	%p77, %p73, %p76;
	or.b32  	%r187, %r185, -2147483648;
	selp.b32 	%r188, %r187, %r185, %p77;
	selp.b32 	%r189, %r188, %r185, %p42;
	mov.b64 	%fd37, {%r86, %r189};
	and.pred  	%p15, %p53, %p67;
	selp.b32 	%r190, %r104, 0, %p67;
	or.b32  	%r191, %r190, 2146435072;
	selp.b32 	%r192, %r191, %r190, %p69;
	mov.b64 	%fd38, {%r86, %r192};
	add.f64 	%fd116, %fd88, 0d4014000000000000;
	{
	.reg .b32 %temp; 
	mov.b64 	{%temp, %r193}, %fd116;
	}
	and.b32  	%r15, %r193, 2146435072;
	selp.b32 	%r194, %r177, %r174, %p53;
	mov.b64 	%fd39, {%r86, %r194};
	and.pred  	%p16, %p53, %p73;
	selp.b32 	%r195, %r104, 0, %p73;
	or.b32  	%r196, %r195, 2146435072;
	selp.b32 	%r197, %r196, %r195, %p75;
	mov.b64 	%fd40, {%r86, %r197};
	add.f64 	%fd117, %fd88, 0d4018000000000000;
	{
	.reg .b32 %temp; 
	mov.b64 	{%temp, %r198}, %fd117;
	}
	and.b32  	%r16, %r198, 2146435072;
	selp.b32 	%r199, %r188, %r185, %p53;
	mov.b64 	%fd41, {%r86, %r199};
	and.pred  	%p17, %p54, %p67;
	selp.b32 	%r200, %r115, 0, %p67;
	or.b32  	%r201, %r200, 2146435072;
	selp.b32 	%r202, %r201, %r200, %p69;
	mov.b64 	%fd42, {%r86, %r202};
	add.f64 	%fd118, %fd80, 0d4014000000000000;
	{
	.reg .b32 %temp; 
	mov.b64 	{%temp, %r203}, %fd118;
	}
	and.b32  	%r17, %r203, 2146435072;
	selp.b32 	%r204, %r177, %r174, %p54;
	mov.b64 	%fd43, {%r86, %r204};
	and.pred  	%p18, %p54, %p73;
	selp.b32 	%r205, %r115, 0, %p73;
	or.b32  	%r206, %r205, 2146435072;
	selp.b32 	%r207, %r206, %r205, %p75;
	mov.b64 	%fd44, {%r86, %r207};
	add.f64 	%fd119, %fd80, 0d4018000000000000;
	{
	.reg .b32 %temp; 
	mov.b64 	{%temp, %r208}, %fd119;
	}
	and.b32  	%r18, %r208, 2146435072;
	selp.b32 	%r209, %r188, %r185, %p54;
	mov.b64 	%fd45, {%r86, %r209};
	mov.f64 	%fd120, 0d401C000000000000;
	{
	.reg .b32 %temp; 
	mov.b64 	{%temp, %r210}, %fd120;
	}
	and.b32  	%r211, %r210, 2146435072;
	setp.eq.s32 	%p79, %r211, 1074790400;
	and.pred  	%p19, %p42, %p79;
	selp.b32 	%r212, %r80, 0, %p79;
	setp.lt.s32 	%p81, %r210, 0;
	or.b32  	%r213, %r212, 2146435072;
	selp.b32 	%r214, %r213, %r212, %p81;
	mov.b64 	%fd46, {%r86, %r214};
	add.f64 	%fd121, %fd92, 0d401C000000000000;
	{
	.reg .b32 %temp; 
	mov.b64 	{%temp, %r215}, %fd121;
	}
	and.b32  	%r19, %r215, 2146435072;
	selp.b32 	%r216, 0, 2146435072, %p81;
	and.b32  	%r217, %r210, 2147483647;
	setp.ne.s32 	%p82, %r217, 1071644672;
	and.pred  	%p83, %p79, %p82;
	or.b32  	%r218, %r216, -2147483648;
	selp.b32 	%r219, %r218, %r216, %p83;
	selp.b32 	%r220, %r219, %r216, %p42;
	mov.b64 	%fd47, {%r86, %r220};
	mov.f64 	%fd122, 0d4020000000000000;
	{
	.reg .b32 %temp; 
	mov.b64 	{%temp, %r221}, %fd122;
	}
	and.b32  	%r222, %r221, 2146435072;
	setp.eq.s32 	%p85, %r222, 1071644672;
	and.pred  	%p20, %p42, %p85;
	selp.b32 	%r223, %r80, 0, %p85;
	setp.lt.s32 	%p87, %r221, 0;
	or.b32  	%r224, %r223, 2146435072;
	selp.b32 	%r225, %r224, %r223, %p87;
	mov.b64 	%fd48, {%r86, %r225};
	add.f64 	%fd123, %fd92, 0d4020000000000000;
	{
	.reg .b32 %temp; 
	mov.b64 	{%temp, %r226}, %fd123;
	}
	and.b32  	%r20, %r226, 2146435072;
	selp.b32 	%r227, 0, 2146435072, %p87;
	and.b32  	%r228, %r221, 2147483647;
	setp.ne.s32 	%p88, %r228, 1071644672;
	and.pred  	%p89, %p85, %p88;
	or.b32  	%r229, %r227, -2147483648;
	selp.b32 	%r230, %r229, %r227, %p89;
	selp.b32 	%r231, %r230, %r227, %p42;
	mov.b64 	%fd49, {%r86, %r231};
	and.pred  	%p21, %p53, %p79;
	selp.b32 	%r232, %r104, 0, %p79;
	or.b32  	%r233, %r232, 2146435072;
	selp.b32 	%r234, %r233, %r232, %p81;
	mov.b64 	%fd50, {%r86, %r234};
	add.f64 	%fd124, %fd88, 0d401C000000000000;
	{
	.reg .b32 %temp; 
	mov.b64 	{%temp, %r235}, %fd124;
	}
	and.b32  	%r21, %r235, 2146435072;
	selp.b32 	%r236, %r219, %r216, %p53;
	mov.b64 	%fd51, {%r86, %r236};
	and.pred  	%p22, %p54, %p85;
	selp.b32 	%r237, %r115, 0, %p85;
	or.b32  	%r238, %r237, 2146435072;
	selp.b32 	%r239, %r238, %r237, %p87;
	mov.b64 	%fd52, {%r86, %r239};
	add.f64 	%fd125, %fd80, 0d4020000000000000;
	{
	.reg .b32 %temp; 
	mov.b64 	{%temp, %r240}, %fd125;
	}
	and.b32  	%r22, %r240, 2146435072;
	selp.b32 	%r241, %r230, %r227, %p54;
	mov.b64 	%fd53, {%r86, %r241};
	and.pred  	%p23, %p54, %p79;
	selp.b32 	%r242, %r115, 0, %p79;
	or.b32  	%r243, %r242, 2146435072;
	selp.b32 	%r244, %r243, %r242, %p81;
	mov.b64 	%fd54, {%r86, %r244};
	add.f64 	%fd126, %fd80, 0d401C000000000000;
	{
	.reg .b32 %temp; 
	mov.b64 	{%temp, %r245}, %fd126;
	}
	and.b32  	%r23, %r245, 2146435072;
	selp.b32 	%r246, %r219, %r216, %p54;
	mov.b64 	%fd55, {%r86, %r246};
	mov.f64 	%fd127, 0d4022000000000000;
	{
	.reg .b32 %temp; 
	mov.b64 	{%temp, %r247}, %fd127;
	}
	and.b32  	%r248, %r247, 2146435072;
	setp.eq.s32 	%p91, %r248, 1075838976;
	and.pred  	%p24, %p42, %p91;
	selp.b32 	%r249, %r80, 0, %p91;
	setp.lt.s32 	%p93, %r247, 0;
	or.b32  	%r250, %r249, 2146435072;
	selp.b32 	%r251, %r250, %r249, %p93;
	mov.b64 	%fd56, {%r86, %r251};
	add.f64 	%fd128, %fd92, 0d4022000000000000;
	{
	.reg .b32 %temp; 
	mov.b64 	{%temp, %r252}, %fd128;
	}
	and.b32  	%r24, %r252, 2146435072;
	selp.b32 	%r253, 0, 2146435072, %p93;
	and.b32  	%r254, %r247, 2147483647;
	setp.ne.s32 	%p94, %r254, 1071644672;
	and.pred  	%p95, %p91, %p94;
	or.b32  	%r255, %r253, -2147483648;
	selp.b32 	%r256, %r255, %r253, %p95;
	selp.b32 	%r257, %r256, %r253, %p42;
	mov.b64 	%fd57, {%r86, %r257};
	mov.f64 	%fd129, 0d4024000000000000;
	{
	.reg .b32 %temp; 
	mov.b64 	{%temp, %r258}, %fd129;
	}
	and.b32  	%r259, %r258, 2146435072;
	setp.eq.s32 	%p97, %r259, 1074790400;
	and.pred  	%p25, %p42, %p97;
	selp.b32 	%r260, %r80, 0, %p97;
	setp.lt.s32 	%p99, %r258, 0;
	or.b32  	%r261, %r260, 2146435072;
	selp.b32 	%r262, %r261, %r260, %p99;
	mov.b64 	%fd58, {%r86, %r262};
	add.f64 	%fd130, %fd92, 0d4024000000000000;
	{
	.reg .b32 %temp; 
	mov.b64 	{%temp, %r263}, %fd130;
	}
	and.b32  	%r25, %r263, 2146435072;
	selp.b32 	%r264, 0, 2146435072, %p99;
	and.b32  	%r265, %r258, 2147483647;
	setp.ne.s32 	%p100, %r265, 1071644672;
	and.pred  	%p101, %p97, %p100;
	or.b32  	%r266, %r264, -2147483648;
	selp.b32 	%r267, %r266, %r264, %p101;
	selp.b32 	%r268, %r267, %r264, %p42;
	mov.b64 	%fd59, {%r86, %r268};
	and.pred  	%p26, %p53, %p91;
	selp.b32 	%r269, %r104, 0, %p91;
	or.b32  	%r270, %r269, 2146435072;
	selp.b32 	%r271, %r270, %r269, %p93;
	mov.b64 	%fd60, {%r86, %r271};
	add.f64 	%fd131, %fd88, 0d4022000000000000;
	{
	.reg .b32 %temp; 
	mov.b64 	{%temp, %r272}, %fd131;
	}
	and.b32  	%r26, %r272, 2146435072;
	selp.b32 	%r273, %r256, %r253, %p53;
	mov.b64 	%fd61, {%r86, %r273};
	and.pred  	%p27, %p53, %p97;
	selp.b32 	%r274, %r104, 0, %p97;
	or.b32  	%r275, %r274, 2146435072;
	selp.b32 	%r276, %r275, %r274, %p99;
	mov.b64 	%fd62, {%r86, %r276};
	add.f64 	%fd132, %fd88, 0d4024000000000000;
	{
	.reg .b32 %temp; 
	mov.b64 	{%temp, %r277}, %fd132;
	}
	and.b32  	%r27, %r277, 2146435072;
	selp.b32 	%r278, %r267, %r264, %p53;
	mov.b64 	%fd63, {%r86, %r278};
	and.pred  	%p28, %p54, %p91;
	selp.b32 	%r279, %r115, 0, %p91;
	or.b32  	%r280, %r279, 2146435072;
	selp.b32 	%r281, %r280, %r279, %p93;
	mov.b64 	%fd64, {%r86, %r281};
	add.f64 	%fd133, %fd80, 0d4022000000000000;
	{
	.reg .b32 %temp; 
	mov.b64 	{%temp, %r282}, %fd133;
	}
	and.b32  	%r28, %r282, 2146435072;
	selp.b32 	%r283, %r256, %r253, %p54;
	mov.b64 	%fd65, {%r86, %r283};
	and.pred  	%p29, %p54, %p97;
	selp.b32 	%r284, %r115, 0, %p97;
	or.b32  	%r285, %r284, 2146435072;
	selp.b32 	%r286, %r285, %r284, %p99;
	mov.b64 	%fd66, {%r86, %r286};
	add.f64 	%fd134, %fd80, 0d4024000000000000;
	{
	.reg .b32 %temp; 
	mov.b64 	{%temp, %r287}, %fd134;
	}
	and.b32  	%r29, %r287, 2146435072;
	selp.b32 	%r288, %r267, %r264, %p54;
	mov.b64 	%fd67, {%r86, %r288};
	mov.f64 	%fd135, 0d4026000000000000;
	{
	.reg .b32 %temp; 
	mov.b64 	{%temp, %r289}, %fd135;
	}
	and.b32  	%r290, %r289, 2146435072;
	setp.eq.s32 	%p103, %r290, 1075838976;
	and.pred  	%p30, %p42, %p103;
	selp.b32 	%r291, %r80, 0, %p103;
	setp.lt.s32 	%p105, %r289, 0;
	or.b32  	%r292, %r291, 2146435072;
	selp.b32 	%r293, %r292, %r291, %p105;
	mov.b64 	%fd68, {%r86, %r293};
	add.f64 	%fd136, %fd92, 0d4026000000000000;
	{
	.reg .b32 %temp; 
	mov.b64 	{%temp, %r294}, %fd136;
	}
	and.b32  	%r30, %r294, 2146435072;
	selp.b32 	%r295, 0, 2146435072, %p105;
	and.b32  	%r296, %r289, 2147483647;
	setp.ne.s32 	%p106, %r296, 1071644672;
	and.pred  	%p107, %p103, %p106;
	or.b32  	%r297, %r295, -2147483648;
	selp.b32 	%r298, %r297, %r295, %p107;
	selp.b32 	%r299, %r298, %r295, %p42;
	mov.b64 	%fd69, {%r86, %r299};
	mov.f64 	%fd137, 0d4028000000000000;
	{
	.reg .b32 %temp; 
	mov.b64 	{%temp, %r300}, %fd137;
	}
	and.b32  	%r301, %r300, 2146435072;
	setp.eq.s32 	%p109, %r301, 1073741824;
	and.pred  	%p31, %p42, %p109;
	selp.b32 	%r302, %r80, 0, %p109;
	setp.lt.s32 	%p111, %r300, 0;
	or.b32  	%r303, %r302, 2146435072;
	selp.b32 	%r304, %r303, %r302, %p111;
	mov.b64 	%fd70, {%r86, %r304};
	add.f64 	%fd138, %fd92, 0d4028000000000000;
	{
	.reg .b32 %temp; 
	mov.b64 	{%temp, %r305}, %fd138;
	}
	and.b32  	%r31, %r305, 2146435072;
	selp.b32 	%r306, 0, 2146435072, %p111;
	and.b32  	%r307, %r300, 2147483647;
	setp.ne.s32 	%p112, %r307, 1071644672;
	and.pred  	%p113, %p109, %p112;
	or.b32  	%r308, %r306, -2147483648;
	selp.b32 	%r309, %r308, %r306, %p113;
	selp.b32 	%r310, %r309, %r306, %p42;
	mov.b64 	%fd71, {%r86, %r310};
	and.pred  	%p32, %p53, %p103;
	selp.b32 	%r311, %r104, 0, %p103;
	or.b32  	%r312, %r311, 2146435072;
	selp.b32 	%r313, %r312, %r311, %p105;
	mov.b64 	%fd72, {%r86, %r313};
	add.f64 	%fd139, %fd88, 0d4026000000000000;
	{
	.reg .b32 %temp; 
	mov.b64 	{%temp, %r314}, %fd139;
	}
	and.b32  	%r32, %r314, 2146435072;
	selp.b32 	%r315, %r298, %r295, %p53;
	mov.b64 	%fd73, {%r86, %r315};
	and.pred  	%p33, %p53, %p109;
	selp.b32 	%r316, %r104, 0, %p109;
	or.b32  	%r317, %r316, 2146435072;
	selp.b32 	%r318, %r317, %r316, %p111;
	mov.b64 	%fd74, {%r86, %r318};
	add.f64 	%fd140, %fd88, 0d4028000000000000;
	{
	.reg .b32 %temp; 
	mov.b64 	{%temp, %r319}, %fd140;
	}
	and.b32  	%r33, %r319, 2146435072;
	selp.b32 	%r320, %r309, %r306, %p53;
	mov.b64 	%fd75, {%r86, %r320};
	and.pred  	%p34, %p54, %p103;
	selp.b32 	%r321, %r115, 0, %p103;
	or.b32  	%r322, %r321, 2146435072;
	selp.b32 	%r323, %r322, %r321, %p105;
	mov.b64 	%fd76, {%r86, %r323};
	add.f64 	%fd141, %fd80, 0d4026000000000000;
	{
	.reg .b32 %temp; 
	mov.b64 	{%temp, %r324}, %fd141;
	}
	and.b32  	%r34, %r324, 2146435072;
	selp.b32 	%r325, %r298, %r295, %p54;
	mov.b64 	%fd77, {%r86, %r325};
	and.pred  	%p35, %p54, %p109;
	selp.b32 	%r326, %r115, 0, %p109;
	or.b32  	%r327, %r326, 2146435072;
	selp.b32 	%r328, %r327, %r326, %p111;
	mov.b64 	%fd78, {%r86, %r328};
	add.f64 	%fd142, %fd80, 0d4028000000000000;
	{
	.reg .b32 %temp; 
	mov.b64 	{%temp, %r329}, %fd142;
	}
	and.b32  	%r35, %r329, 2146435072;
	selp.b32 	%r330, %r309, %r306, %p54;
	mov.b64 	%fd79, {%r86, %r330};
	mad.lo.s32 	%r331, %r56, 12, %r77;
	mad.lo.s32 	%r358, %r350, %r331, %r72;
	mad.lo.s32 	%r332, %r56, 6, %r76;
	add.s32 	%r333, %r332, 6;
	mad.lo.s32 	%r357, %r350, %r333, %r72;
	add.s32 	%r334, %r332, 38;
	mad.lo.s32 	%r356, %r350, %r334, %r72;
	mad.lo.s32 	%r355, %r350, %r332, %r72;
	neg.s32 	%r354, %r353;
$L__BB10_3:
	mov.f32 	%f16, %f142;
	mov.f32 	%f142, %f141;
	mov.f32 	%f141, %f140;
	mov.f32 	%f140, %f139;
	mov.f32 	%f139, %f138;
	mov.f32 	%f138, %f137;
	mov.f32 	%f137, %f136;
	mov.f32 	%f136, %f135;
	mov.f32 	%f135, %f134;
	mov.f32 	%f134, %f133;
	mov.f32 	%f133, %f132;
	ld.param.u64 	%rd42, [_Z13FVS_3D_SolverifififfPfS_S__param_8];
	mov.u32 	%r335, %tid.y;
	mov.u32 	%r336, _ZZ13FVS_3D_SolverifififfPfS_S_E6s_data;
	mad.lo.s32 	%r337, %r335, 176, %r336;
	mov.u32 	%r46, %tid.x;
	shl.b32 	%r338, %r46, 2;
	add.s32 	%r47, %r337, %r338;
	setp.gt.u32 	%p115, %r335, 5;
	mul.wide.s32 	%rd22, %r358, 4;
	cvta.to.global.u64 	%rd2, %rd42;
	add.s64 	%rd23, %rd2, %rd22;
	ld.global.nc.f32 	%f132, [%rd23];
	bar.sync 	0;
	@%p115 bra 	$L__BB10_5;
	mul.wide.s32 	%rd24, %r355, 4;
	add.s64 	%rd25, %rd2, %rd24;
	ld.global.nc.f32 	%f47, [%rd25];
	st.shared.f32 	[%r47+24], %f47;
	mul.wide.s32 	%rd26, %r356, 4;
	add.s64 	%rd27, %rd2, %rd26;
	ld.global.nc.f32 	%f48, [%rd27];
	st.shared.f32 	[%r47+6712], %f48;
$L__BB10_5:
	setp.gt.u32 	%p116, %r46, 5;
	@%p116 bra 	$L__BB10_7;
	mul.wide.s32 	%rd28, %r357, 4;
	add.s64 	%rd29, %rd2, %rd28;
	ld.global.nc.f32 	%f49, [%rd29+-24];
	st.shared.f32 	[%r47+1056], %f49;
	ld.global.nc.f32 	%f50, [%rd29+128];
	st.shared.f32 	[%r47+1208], %f50;
$L__BB10_7:
	ld.param.u64 	%rd43, [_Z13FVS_3D_SolverifififfPfS_S__param_9];
	ld.param.u64 	%rd40, [_Z13FVS_3D_SolverifififfPfS_S__param_7];
	ld.param.f32 	%f130, [_Z13FVS_3D_SolverifififfPfS_S__param_5];
	ld.param.f32 	%f128, [_Z13FVS_3D_SolverifififfPfS_S__param_3];
	ld.param.f32 	%f126, [_Z13FVS_3D_SolverifififfPfS_S__param_1];
	ld.param.u32 	%r351, [_Z13FVS_3D_SolverifififfPfS_S__param_0];
	mul.wide.s32 	%rd30, %r357, 4;
	cvta.to.global.u64 	%rd31, %rd43;
	add.s64 	%rd32, %rd31, %rd30;
	setp.eq.s32 	%p117, %r35, 2146435072;
	setp.eq.s32 	%p118, %r34, 2146435072;
	setp.eq.s32 	%p119, %r33, 2146435072;
	setp.eq.s32 	%p120, %r32, 2146435072;
	setp.eq.s32 	%p121, %r31, 2146435072;
	setp.eq.s32 	%p122, %r30, 2146435072;
	setp.eq.s32 	%p123, %r29, 2146435072;
	setp.eq.s32 	%p124, %r28, 2146435072;
	setp.eq.s32 	%p125, %r27, 2146435072;
	setp.eq.s32 	%p126, %r26, 2146435072;
	setp.eq.s32 	%p127, %r25, 2146435072;
	setp.eq.s32 	%p128, %r24, 2146435072;
	setp.eq.s32 	%p129, %r23, 2146435072;
	setp.eq.s32 	%p130, %r22, 2146435072;
	setp.eq.s32 	%p131, %r21, 2146435072;
	setp.eq.s32 	%p132, %r20, 2146435072;
	setp.eq.s32 	%p133, %r19, 2146435072;
	setp.eq.s32 	%p134, %r18, 2146435072;
	setp.eq.s32 	%p135, %r17, 2146435072;
	setp.eq.s32 	%p136, %r16, 2146435072;
	setp.eq.s32 	%p137, %r15, 2146435072;
	setp.eq.s32 	%p138, %r14, 2146435072;
	setp.eq.s32 	%p139, %r13, 2146435072;
	setp.eq.s32 	%p140, %r12, 2146435072;
	setp.eq.s32 	%p141, %r11, 2146435072;
	setp.eq.s32 	%p142, %r10, 2146435072;
	setp.eq.s32 	%p143, %r9, 2146435072;
	setp.eq.s32 	%p144, %r8, 2146435072;
	setp.eq.s32 	%p145, %r7, 2146435072;
	setp.eq.s32 	%p146, %r6, 2146435072;
	setp.eq.f32 	%p147, %f126, 0f3F800000;
	setp.neu.f64 	%p148, %fd15, 0d7FF0000000000000;
	setp.nan.f32 	%p149, %f126, %f126;
	setp.eq.s32 	%p150, %r5, 2146435072;
	setp.eq.f32 	%p151, %f126, 0f00000000;
	setp.eq.s32 	%p152, %r4, 2146435072;
	setp.eq.f32 	%p153, %f128, 0f3F800000;
	setp.neu.f64 	%p154, %fd8, 0d7FF0000000000000;
	setp.nan.f32 	%p155, %f128, %f128;
	setp.eq.s32 	%p156, %r3, 2146435072;
	setp.eq.f32 	%p157, %f128, 0f00000000;
	setp.eq.s32 	%p158, %r2, 2146435072;
	setp.eq.f32 	%p159, %f130, 0f3F800000;
	setp.neu.f64 	%p160, %fd1, 0d7FF0000000000000;
	setp.nan.f32 	%p161, %f130, %f130;
	setp.eq.s32 	%p162, %r1, 2146435072;
	setp.eq.f32 	%p163, %f130, 0f00000000;
	mov.u32 	%r339, %tid.y;
	mov.u32 	%r340, _ZZ13FVS_3D_SolverifififfPfS_S_E6s_data;
	mad.lo.s32 	%r341, %r339, 176, %r340;
	mov.u32 	%r342, %tid.x;
	shl.b32 	%r343, %r342, 2;
	add.s32 	%r344, %r341, %r343;
	st.shared.f32 	[%r344+1080], %f138;
	bar.sync 	0;
	mul.f32 	%f51, %f13, %f138;
	{ // callseq 258, 0
	.param .b64 param0;
	st.param.f64 	[param0], %fd1;
	.param .b64 param1;
	st.param.f64 	[param1], 0d3FF0000000000000;
	.param .b64 retval0;
	call.uni (retval0), 
	__internal_accurate_pow, 
	(
	param0, 
	param1
	);
	ld.param.f64 	%fd143, [retval0];
	} // callseq 258
	neg.f64 	%fd145, %fd143;
	selp.f64 	%fd146, %fd145, %fd143, %p1;
	selp.f64 	%fd147, %fd2, %fd146, %p163;
	selp.f64 	%fd148, %fd147, %fd3, %p160;
	cvt.f64.f32 	%fd149, %f130;
	mov.f64 	%fd150, 0d3FF0000000000000;
	add.rn.f64 	%fd151, %fd149, %fd150;
	selp.f64 	%fd152, %fd151, %fd148, %p161;
	selp.f64 	%fd153, %fd152, %fd147, %p162;
	add.f64 	%fd154, %fd153, %fd153;
	selp.f64 	%fd155, 0d4000000000000000, %fd154, %p159;
	mul.f64 	%fd156, %fd155, %fd4;
	sub.f32 	%f52, %f137, %f139;
	cvt.f64.f32 	%fd157, %f52;
	{ // callseq 259, 0
	.param .b64 param0;
	st.param.f64 	[param0], %fd1;
	.param .b64 param1;
	st.param.f64 	[param1], 0d4000000000000000;
	.param .b64 retval0;
	call.uni (retval0), 
	__internal_accurate_pow, 
	(
	param0, 
	param1
	);
	ld.param.f64 	%fd158, [retval0];
	} // callseq 259
	neg.f64 	%fd160, %fd158;
	selp.f64 	%fd161, %fd160, %fd158, %p2;
	selp.f64 	%fd162, %fd5, %fd161, %p163;
	selp.f64 	%fd163, %fd162, %fd6, %p160;
	mov.f64 	%fd164, 0d4000000000000000;
	add.rn.f64 	%fd165, %fd149, %fd164;
	selp.f64 	%fd166, %fd165, %fd163, %p161;
	selp.f64 	%fd167, %fd166, %fd162, %p158;
	add.f64 	%fd168, %fd167, %fd167;
	mul.f64 	%fd169, %fd168, 0d3FE0000000000000;
	selp.f64 	%fd170, 0d3FF0000000000000, %fd169, %p159;
	mul.f64 	%fd171, %fd170, %fd7;
	add.f32 	%f53, %f137, %f139;
	cvt.f64.f32 	%fd172, %f53;
	mul.f64 	%fd173, %fd171, %fd172;
	fma.rn.f64 	%fd174, %fd156, %fd157, %fd173;
	{ // callseq 260, 0
	.param .b64 param0;
	st.param.f64 	[param0], %fd8;
	.param .b64 param1;
	st.param.f64 	[param1], 0d3FF0000000000000;
	.param .b64 retval0;
	call.uni (retval0), 
	__internal_accurate_pow, 
	(
	param0, 
	param1
	);
	ld.param.f64 	%fd175, [retval0];
	} // callseq 260
	neg.f64 	%fd177, %fd175;
	selp.f64 	%fd178, %fd177, %fd175, %p3;
	selp.f64 	%fd179, %fd9, %fd178, %p157;
	selp.f64 	%fd180, %fd179, %fd10, %p154;
	cvt.f64.f32 	%fd181, %f128;
	add.rn.f64 	%fd182, %fd181, %fd150;
	selp.f64 	%fd183, %fd182, %fd180, %p155;
	selp.f64 	%fd184, %fd183, %fd179, %p156;
	add.f64 	%fd185, %fd184, %fd184;
	selp.f64 	%fd186, 0d4000000000000000, %fd185, %p153;
	mul.f64 	%fd187, %fd186, %fd11;
	ld.shared.f32 	%f54, [%r344+904];
	ld.shared.f32 	%f55, [%r344+1256];
	sub.f32 	%f56, %f54, %f55;
	cvt.f64.f32 	%fd188, %f56;
	{ // callseq 261, 0
	.param .b64 param0;
	st.param.f64 	[param0], %fd8;
	.param .b64 param1;
	st.param.f64 	[param1], 0d4000000000000000;
	.param .b64 retval0;
	call.uni (retval0), 
	__internal_accurate_pow, 
	(
	param0, 
	param1
	);
	ld.param.f64 	%fd189, [retval0];
	} // callseq 261
	neg.f64 	%fd191, %fd189;
	selp.f64 	%fd192, %fd191, %fd189, %p4;
	selp.f64 	%fd193, %fd12, %fd192, %p157;
	selp.f64 	%fd194, %fd193, %fd13, %p154;
	add.rn.f64 	%fd195, %fd181, %fd164;
	selp.f64 	%fd196, %fd195, %fd194, %p155;
	selp.f64 	%fd197, %fd196, %fd193, %p152;
	add.f64 	%fd198, %fd197, %fd197;
	mul.f64 	%fd199, %fd198, 0d3FE0000000000000;
	selp.f64 	%fd200, 0d3FF0000000000000, %fd199, %p153;
	mul.f64 	%fd201, %fd200, %fd14;
	add.f32 	%f57, %f54, %f55;
	cvt.f64.f32 	%fd202, %f57;
	mul.f64 	%fd203, %fd201, %fd202;
	fma.rn.f64 	%fd204, %fd187, %fd188, %fd203;
	add.f64 	%fd205, %fd174, %fd204;
	{ // callseq 262, 0
	.param .b64 param0;
	st.param.f64 	[param0], %fd15;
	.param .b64 param1;
	st.param.f64 	[param1], 0d3FF0000000000000;
	.param .b64 retval0;
	call.uni (retval0), 
	__internal_accurate_pow, 
	(
	param0, 
	param1
	);
	ld.param.f64 	%fd206, [retval0];
	} // callseq 262
	neg.f64 	%fd208, %fd206;
	selp.f64 	%fd209, %fd208, %fd206, %p5;
	selp.f64 	%fd210, %fd16, %fd209, %p151;
	selp.f64 	%fd211, %fd210, %fd17, %p148;
	cvt.f64.f32 	%fd212, %f126;
	add.rn.f64 	%fd213, %fd212, %fd150;
	selp.f64 	%fd214, %fd213, %fd211, %p149;
	selp.f64 	%fd215, %fd214, %fd210, %p150;
	add.f64 	%fd216, %fd215, %fd215;
	selp.f64 	%fd217, 0d4000000000000000, %fd216, %p147;
	mul.f64 	%fd218, %fd217, %fd18;
	ld.shared.f32 	%f58, [%r344+1076];
	ld.shared.f32 	%f59, [%r344+1084];
	sub.f32 	%f60, %f58, %f59;
	cvt.f64.f32 	%fd219, %f60;
	{ // callseq 263, 0
	.param .b64 param0;
	st.param.f64 	[param0], %fd15;
	.param .b64 param1;
	st.param.f64 	[param1], 0d4000000000000000;
	.param .b64 retval0;
	call.uni (retval0), 
	__internal_accurate_pow, 
	(
	param0, 
	param1
	);
	ld.param.f64 	%fd220, [retval0];
	} // callseq 263
	neg.f64 	%fd222, %fd220;
	selp.f64 	%fd223, %fd222, %fd220, %p6;
	selp.f64 	%fd224, %fd19, %fd223, %p151;
	selp.f64 	%fd225, %fd224, %fd20, %p148;
	add.rn.f64 	%fd226, %fd212, %fd164;
	selp.f64 	%fd227, %fd226, %fd225, %p149;
	selp.f64 	%fd228, %fd227, %fd224, %p146;
	add.f64 	%fd229, %fd228, %fd228;
	mul.f64 	%fd230, %fd229, 0d3FE0000000000000;
	selp.f64 	%fd231, 0d3FF0000000000000, %fd230, %p147;
	mul.f64 	%fd232, %fd231, %fd21;
	add.f32 	%f61, %f58, %f59;
	cvt.f64.f32 	%fd233, %f61;
	mul.f64 	%fd234, %fd232, %fd233;
	fma.rn.f64 	%fd235, %fd218, %fd219, %fd234;
	add.f64 	%fd236, %fd205, %fd235;
	cvt.f64.f32 	%fd237, %f51;
	add.f64 	%fd238, %fd236, %fd237;
	cvt.rn.f32.f64 	%f62, %fd238;
	{ // callseq 264, 0
	.param .b64 param0;
	st.param.f64 	[param0], %fd1;
	.param .b64 param1;
	st.param.f64 	[param1], 0d4008000000000000;
	.param .b64 retval0;
	call.uni (retval0), 
	__internal_accurate_pow, 
	(
	param0, 
	param1
	);
	ld.param.f64 	%fd239, [retval0];
	} // callseq 264
	neg.f64 	%fd241, %fd239;
	selp.f64 	%fd242, %fd241, %fd239, %p7;
	selp.f64 	%fd243, %fd22, %fd242, %p163;
	selp.f64 	%fd244, %fd243, %fd23, %p160;
	mov.f64 	%fd245, 0d4008000000000000;
	add.rn.f64 	%fd246, %fd149, %fd245;
	selp.f64 	%fd247, %fd246, %fd244, %p161;
	selp.f64 	%fd248, %fd247, %fd243, %p145;
	add.f64 	%fd249, %fd248, %fd248;
	div.rn.f64 	%fd250, %fd249, 0d4018000000000000;
	selp.f64 	%fd251, 0d3FD5555555555555, %fd250, %p159;
	mul.f64 	%fd252, %fd251, %fd4;
	sub.f32 	%f63, %f136, %f140;
	cvt.f64.f32 	%fd253, %f63;
	{ // callseq 265, 0
	.param .b64 param0;
	st.param.f64 	[param0], %fd1;
	.param .b64 param1;
	st.param.f64 	[param1], 0d4010000000000000;
	.param .b64 retval0;
	call.uni (retval0), 
	__internal_accurate_pow, 
	(
	param0, 
	param1
	);
	ld.param.f64 	%fd254, [retval0];
	} // callseq 265
	neg.f64 	%fd256, %fd254;
	selp.f64 	%fd257, %fd256, %fd254, %p8;
	selp.f64 	%fd258, %fd24, %fd257, %p163;
	selp.f64 	%fd259, %fd258, %fd25, %p160;
	mov.f64 	%fd260, 0d4010000000000000;
	add.rn.f64 	%fd261, %fd149, %fd260;
	selp.f64 	%fd262, %fd261, %fd259, %p161;
	selp.f64 	%fd263, %fd262, %fd258, %p144;
	add.f64 	%fd264, %fd263, %fd263;
	div.rn.f64 	%fd265, %fd264, 0d4038000000000000;
	selp.f64 	%fd266, 0d3FB5555555555555, %fd265, %p159;
	mul.f64 	%fd267, %fd266, %fd7;
	add.f32 	%f64, %f136, %f140;
	cvt.f64.f32 	%fd268, %f64;
	mul.f64 	%fd269, %fd267, %fd268;
	fma.rn.f64 	%fd270, %fd252, %fd253, %fd269;
	{ // callseq 266, 0
	.param .b64 param0;
	st.param.f64 	[param0], %fd8;
	.param .b64 param1;
	st.param.f64 	[param1], 0d4008000000000000;
	.param .b64 retval0;
	call.uni (retval0), 
	__internal_accurate_pow, 
	(
	param0, 
	param1
	);
	ld.param.f64 	%fd271, [retval0];
	} // callseq 266
	neg.f64 	%fd273, %fd271;
	selp.f64 	%fd274, %fd273, %fd271, %p9;
	selp.f64 	%fd275, %fd26, %fd274, %p157;
	selp.f64 	%fd276, %fd275, %fd27, %p154;
	add.rn.f64 	%fd277, %fd181, %fd245;
	selp.f64 	%fd278, %fd277, %fd276, %p155;
	selp.f64 	%fd279, %fd278, %fd275, %p143;
	add.f64 	%fd280, %fd279, %fd279;
	div.rn.f64 	%fd281, %fd280, 0d4018000000000000;
	selp.f64 	%fd282, 0d3FD5555555555555, %fd281, %p153;
	mul.f64 	%fd283, %fd282, %fd11;
	ld.shared.f32 	%f65, [%r344+728];
	ld.shared.f32 	%f66, [%r344+1432];
	sub.f32 	%f67, %f65, %f66;
	cvt.f64.f32 	%fd284, %f67;
	{ // callseq 267, 0
	.param .b64 param0;
	st.param.f64 	[param0], %fd8;
	.param .b64 param1;
	st.param.f64 	[param1], 0d4010000000000000;
	.param .b64 retval0;
	call.uni (retval0), 
	__internal_accurate_pow, 
	(
	param0, 
	param1
	);
	ld.param.f64 	%fd285, [retval0];
	} // callseq 267
	neg.f64 	%fd287, %fd285;
	selp.f64 	%fd288, %fd287, %fd285, %p10;
	selp.f64 	%fd289, %fd28, %fd288, %p157;
	selp.f64 	%fd290, %fd289, %fd29, %p154;
	add.rn.f64 	%fd291, %fd181, %fd260;
	selp.f64 	%fd292, %fd291, %fd290, %p155;
	selp.f64 	%fd293, %fd292, %fd289, %p142;
	add.f64 	%fd294, %fd293, %fd293;
	div.rn.f64 	%fd295, %fd294, 0d4038000000000000;
	selp.f64 	%fd296, 0d3FB5555555555555, %fd295, %p153;
	mul.f64 	%fd297, %fd296, %fd14;
	add.f32 	%f68, %f65, %f66;
	cvt.f64.f32 	%fd298, %f68;
	mul.f64 	%fd299, %fd297, %fd298;
	fma.rn.f64 	%fd300, %fd283, %fd284, %fd299;
	add.f64 	%fd301, %fd270, %fd300;
	{ // callseq 268, 0
	.param .b64 param0;
	st.param.f64 	[param0], %fd15;
	.param .b64 param1;
	st.param.f64 	[param1], 0d4008000000000000;
	.param .b64 retval0;
	call.uni (retval0), 
	__internal_accurate_pow, 
	(
	param0, 
	param1
	);
	ld.param.f64 	%fd302, [retval0];
	} // callseq 268
	neg.f64 	%fd304, %fd302;
	selp.f64 	%fd305, %fd304, %fd302, %p11;
	selp.f64 	%fd306, %fd30, %fd305, %p151;
	selp.f64 	%fd307, %fd306, %fd31, %p148;
	add.rn.f64 	%fd308, %fd212, %fd245;
	selp.f64 	%fd309, %fd308, %fd307, %p149;
	selp.f64 	%fd310, %fd309, %fd306, %p141;
	add.f64 	%fd311, %fd310, %fd310;
	div.rn.f64 	%fd312, %fd311, 0d4018000000000000;
	selp.f64 	%fd313, 0d3FD5555555555555, %fd312, %p147;
	mul.f64 	%fd314, %fd313, %fd18;
	ld.shared.f32 	%f69, [%r344+1072];
	ld.shared.f32 	%f70, [%r344+1088];
	sub.f32 	%f71, %f69, %f70;
	cvt.f64.f32 	%fd315, %f71;
	{ // callseq 269, 0
	.param .b64 param0;
	st.param.f64 	[param0], %fd15;
	.param .b64 param1;
	st.param.f64 	[param1], 0d4010000000000000;
	.param .b64 retval0;
	call.uni (retval0), 
	__internal_accurate_pow, 
	(
	param0, 
	param1
	);
	ld.param.f64 	%fd316, [retval0];
	} // callseq 269
	neg.f64 	%fd318, %fd316;
	selp.f64 	%fd319, %fd318, %fd316, %p12;
	selp.f64 	%fd320, %fd32, %fd319, %p151;
	selp.f64 	%fd321, %fd320, %fd33, %p148;
	add.rn.f64 	%fd322, %fd212, %fd260;
	selp.f64 	%fd323, %fd322, %fd321, %p149;
	selp.f64 	%fd324, %fd323, %fd320, %p140;
	add.f64 	%fd325, %fd324, %fd324;
	div.rn.f64 	%fd326, %fd325, 0d4038000000000000;
	selp.f64 	%fd327, 0d3FB5555555555555, %fd326, %p147;
	mul.f64 	%fd328, %fd327, %fd21;
	add.f32 	%f72, %f69, %f70;
	cvt.f64.f32 	%fd329, %f72;
	mul.f64 	%fd330, %fd328, %fd329;
	fma.rn.f64 	%fd331, %fd314, %fd315, %fd330;
	add.f64 	%fd332, %fd301, %fd331;
	cvt.f64.f32 	%fd333, %f62;
	add.f64 	%fd334, %fd332, %fd333;
	cvt.rn.f32.f64 	%f73, %fd334;
	{ // callseq 270, 0
	.param .b64 param0;
	st.param.f64 	[param0], %fd1;
	.param .b64 param1;
	st.param.f64 	[param1], 0d4014000000000000;
	.param .b64 retval0;
	call.uni (retval0), 
	__internal_accurate_pow, 
	(
	param0, 
	param1
	);
	ld.param.f64 	%fd335, [retval0];
	} // callseq 270
	neg.f64 	%fd337, %fd335;
	selp.f64 	%fd338, %fd337, %fd335, %p13;
	selp.f64 	%fd339, %fd34, %fd338, %p163;
	selp.f64 	%fd340, %fd339, %fd35, %p160;
	mov.f64 	%fd341, 0d4014000000000000;
	add.rn.f64 	%fd342, %fd149, %fd341;
	selp.f64 	%fd343, %fd342, %fd340, %p161;
	selp.f64 	%fd344, %fd343, %fd339, %p139;
	add.f64 	%fd345, %fd344, %fd344;
	div.rn.f64 	%fd346, %fd345, 0d405E000000000000;
	selp.f64 	%fd347, 0d3F91111111111111, %fd346, %p159;
	mul.f64 	%fd348, %fd347, %fd4;
	sub.f32 	%f74, %f135, %f141;
	cvt.f64.f32 	%fd349, %f74;
	{ // callseq 271, 0
	.param .b64 param0;
	st.param.f64 	[param0], %fd1;
	.param .b64 param1;
	st.param.f64 	[param1], 0d4018000000000000;
	.param .b64 retval0;
	call.uni (retval0), 
	__internal_accurate_pow, 
	(
	param0, 
	param1
	);
	ld.param.f64 	%fd350, [retval0];
	} // callseq 271
	neg.f64 	%fd352, %fd350;
	selp.f64 	%fd353, %fd352, %fd350, %p14;
	selp.f64 	%fd354, %fd36, %fd353, %p163;
	selp.f64 	%fd355, %fd354, %fd37, %p160;
	mov.f64 	%fd356, 0d4018000000000000;
	add.rn.f64 	%fd357, %fd149, %fd356;
	selp.f64 	%fd358, %fd357, %fd355, %p161;
	selp.f64 	%fd359, %fd358, %fd354, %p138;
	add.f64 	%fd360, %fd359, %fd359;
	div.rn.f64 	%fd361, %fd360, 0d4086800000000000;
	selp.f64 	%fd362, 0d3F66C16C16C16C17, %fd361, %p159;
	mul.f64 	%fd363, %fd362, %fd7;
	add.f32 	%f75, %f135, %f141;
	cvt.f64.f32 	%fd364, %f75;
	mul.f64 	%fd365, %fd363, %fd364;
	fma.rn.f64 	%fd366, %fd348, %fd349, %fd365;
	{ // callseq 272, 0
	.param .b64 param0;
	st.param.f64 	[param0], %fd8;
	.param .b64 param1;
	st.param.f64 	[param1], 0d4014000000000000;
	.param .b64 retval0;
	call.uni (retval0), 
	__internal_accurate_pow, 
	(
	param0, 
	param1
	);
	ld.param.f64 	%fd367, [retval0];
	} // callseq 272
	neg.f64 	%fd369, %fd367;
	selp.f64 	%fd370, %fd369, %fd367, %p15;
	selp.f64 	%fd371, %fd38, %fd370, %p157;
	selp.f64 	%fd372, %fd371, %fd39, %p154;
	add.rn.f64 	%fd373, %fd181, %fd341;
	selp.f64 	%fd374, %fd373, %fd372, %p155;
	selp.f64 	%fd375, %fd374, %fd371, %p137;
	add.f64 	%fd376, %fd375, %fd375;
	div.rn.f64 	%fd377, %fd376, 0d405E000000000000;
	selp.f64 	%fd378, 0d3F91111111111111, %fd377, %p153;
	mul.f64 	%fd379, %fd378, %fd11;
	ld.shared.f32 	%f76, [%r344+552];
	ld.shared.f32 	%f77, [%r344+1608];
	sub.f32 	%f78, %f76, %f77;
	cvt.f64.f32 	%fd380, %f78;
	{ // callseq 273, 0
	.param .b64 param0;
	st.param.f64 	[param0], %fd8;
	.param .b64 param1;
	st.param.f64 	[param1], 0d4018000000000000;
	.param .b64 retval0;
	call.uni (retval0), 
	__internal_accurate_pow, 
	(
	param0, 
	param1
	);
	ld.param.f64 	%fd381, [retval0];
	} // callseq 273
	neg.f64 	%fd383, %fd381;
	selp.f64 	%fd384, %fd383, %fd381, %p16;
	selp.f64 	%fd385, %fd40, %fd384, %p157;
	selp.f64 	%fd386, %fd385, %fd41, %p154;
	add.rn.f64 	%fd387, %fd181, %fd356;
	selp.f64 	%fd388, %fd387, %fd386, %p155;
	selp.f64 	%fd389, %fd388, %fd385, %p136;
	add.f64 	%fd390, %fd389, %fd389;
	div.rn.f64 	%fd391, %fd390, 0d4086800000000000;
	selp.f64 	%fd392, 0d3F66C16C16C16C17, %fd391, %p153;
	mul.f64 	%fd393, %fd392, %fd14;
	add.f32 	%f79, %f76, %f77;
	cvt.f64.f32 	%fd394, %f79;
	mul.f64 	%fd395, %fd393, %fd394;
	fma.rn.f64 	%fd396, %fd379, %fd380, %fd395;
	add.f64 	%fd397, %fd366, %fd396;
	{ // callseq 274, 0
	.param .b64 param0;
	st.param.f64 	[param0], %fd15;
	.param .b64 param1;
	st.param.f64 	[param1], 0d4014000000000000;
	.param .b64 retval0;
	call.uni (retval0), 
	__internal_accurate_pow, 
	(
	param0, 
	param1
	);
	ld.param.f64 	%fd398, [retval0];
	} // callseq 274
	neg.f64 	%fd400, %fd398;
	selp.f64 	%fd401, %fd400, %fd398, %p17;
	selp.f64 	%fd402, %fd42, %fd401, %p151;
	selp.f64 	%fd403, %fd402, %fd43, %p148;
	add.rn.f64 	%fd404, %fd212, %fd341;
	selp.f64 	%fd405, %fd404, %fd403, %p149;
	selp.f64 	%fd406, %fd405, %fd402, %p135;
	add.f64 	%fd407, %fd406, %fd406;
	div.rn.f64 	%fd408, %fd407, 0d405E000000000000;
	selp.f64 	%fd409, 0d3F91111111111111, %fd408, %p147;
	mul.f64 	%fd410, %fd409, %fd18;
	ld.shared.f32 	%f80, [%r344+1068];
	ld.shared.f32 	%f81, [%r344+1092];
	sub.f32 	%f82, %f80, %f81;
	cvt.f64.f32 	%fd411, %f82;
	{ // callseq 275, 0
	.param .b64 param0;
	st.param.f64 	[param0], %fd15;
	.param .b64 param1;
	st.param.f64 	[param1], 0d4018000000000000;
	.param .b64 retval0;
	call.uni (retval0), 
	__internal_accurate_pow, 
	(
	param0, 
	param1
	);
	ld.param.f64 	%fd412, [retval0];
	} // callseq 275
	neg.f64 	%fd414, %fd412;
	selp.f64 	%fd415, %fd414, %fd412, %p18;
	selp.f64 	%fd416, %fd44, %fd415, %p151;
	selp.f64 	%fd417, %fd416, %fd45, %p148;
	add.rn.f64 	%fd418, %fd212, %fd356;
	selp.f64 	%fd419, %fd418, %fd417, %p149;
	selp.f64 	%fd420, %fd419, %fd416, %p134;
	add.f64 	%fd421, %fd420, %fd420;
	div.rn.f64 	%fd422, %fd421, 0d4086800000000000;
	selp.f64 	%fd423, 0d3F66C16C16C16C17, %fd422, %p147;
	mul.f64 	%fd424, %fd423, %fd21;
	add.f32 	%f83, %f80, %f81;
	cvt.f64.f32 	%fd425, %f83;
	mul.f64 	%fd426, %fd424, %fd425;
	fma.rn.f64 	%fd427, %fd410, %fd411, %fd426;
	add.f64 	%fd428, %fd397, %fd427;
	cvt.f64.f32 	%fd429, %f73;
	add.f64 	%fd430, %fd428, %fd429;
	cvt.rn.f32.f64 	%f84, %fd430;
	{ // callseq 276, 0
	.param .b64 param0;
	st.param.f64 	[param0], %fd1;
	.param .b64 param1;
	st.param.f64 	[param1], 0d401C000000000000;
	.param .b64 retval0;
	call.uni (retval0), 
	__internal_accurate_pow, 
	(
	param0, 
	param1
	);
	ld.param.f64 	%fd431, [retval0];
	} // callseq 276
	neg.f64 	%fd433, %fd431;
	selp.f64 	%fd434, %fd433, %fd431, %p19;
	selp.f64 	%fd435, %fd46, %fd434, %p163;
	selp.f64 	%fd436, %fd435, %fd47, %p160;
	mov.f64 	%fd437, 0d401C000000000000;
	add.rn.f64 	%fd438, %fd149, %fd437;
	selp.f64 	%fd439, %fd438, %fd436, %p161;
	selp.f64 	%fd440, %fd439, %fd435, %p133;
	add.f64 	%fd441, %fd440, %fd440;
	div.rn.f64 	%fd442, %fd441, 0d40B3B00000000000;
	selp.f64 	%fd443, 0d3F3A01A01A01A01A, %fd442, %p159;
	mul.f64 	%fd444, %fd443, %fd4;
	sub.f32 	%f85, %f134, %f142;
	cvt.f64.f32 	%fd445, %f85;
	{ // callseq 277, 0
	.param .b64 param0;
	st.param.f64 	[param0], %fd1;
	.param .b64 param1;
	st.param.f64 	[param1], 0d4020000000000000;
	.param .b64 retval0;
	call.uni (retval0), 
	__internal_accurate_pow, 
	(
	param0, 
	param1
	);
	ld.param.f64 	%fd446, [retval0];
	} // callseq 277
	neg.f64 	%fd448, %fd446;
	selp.f64 	%fd449, %fd448, %fd446, %p20;
	selp.f64 	%fd450, %fd48, %fd449, %p163;
	selp.f64 	%fd451, %fd450, %fd49, %p160;
	mov.f64 	%fd452, 0d4020000000000000;
	add.rn.f64 	%fd453, %fd149, %fd452;
	selp.f64 	%fd454, %fd453, %fd451, %p161;
	selp.f64 	%fd455, %fd454, %fd450, %p132;
	add.f64 	%fd456, %fd455, %fd455;
	div.rn.f64 	%fd457, %fd456, 0d40E3B00000000000;
	selp.f64 	%fd458, 0d3F0A01A01A01A01A, %fd457, %p159;
	mul.f64 	%fd459, %fd458, %fd7;
	add.f32 	%f86, %f134, %f142;
	cvt.f64.f32 	%fd460, %f86;
	mul.f64 	%fd461, %fd459, %fd460;
	fma.rn.f64 	%fd462, %fd444, %fd445, %fd461;
	{ // callseq 278, 0
	.param .b64 param0;
	st.param.f64 	[param0], %fd8;
	.param .b64 param1;
	st.param.f64 	[param1], 0d401C000000000000;
	.param .b64 retval0;
	call.uni (retval0), 
	__internal_accurate_pow, 
	(
	param0, 
	param1
	);
	ld.param.f64 	%fd463, [retval0];
	} // callseq 278
	neg.f64 	%fd465, %fd463;
	selp.f64 	%fd466, %fd465, %fd463, %p21;
	selp.f64 	%fd467, %fd50, %fd466, %p157;
	selp.f64 	%fd468, %fd467, %fd51, %p154;
	add.rn.f64 	%fd469, %fd181, %fd437;
	selp.f64 	%fd470, %fd469, %fd468, %p155;
	selp.f64 	%fd471, %fd470, %fd467, %p131;
	add.f64 	%fd472, %fd471, %fd471;
	div.rn.f64 	%fd473, %fd472, 0d40B3B00000000000;
	selp.f64 	%fd474, 0d3F3A01A01A01A01A, %fd473, %p153;
	mul.f64 	%fd475, %fd474, %fd11;
	ld.shared.f32 	%f87, [%r344+376];
	ld.shared.f32 	%f88, [%r344+1784];
	sub.f32 	%f89, %f87, %f88;
	cvt.f64.f32 	%fd476, %f89;
	{ // callseq 279, 0
	.param .b64 param0;
	st.param.f64 	[param0], %fd15;
	.param .b64 param1;
	st.param.f64 	[param1], 0d4020000000000000;
	.param .b64 retval0;
	call.uni (retval0), 
	__internal_accurate_pow, 
	(
	param0, 
	param1
	);
	ld.param.f64 	%fd477, [retval0];
	} // callseq 279
	neg.f64 	%fd479, %fd477;
	selp.f64 	%fd480, %fd479, %fd477, %p22;
	selp.f64 	%fd481, %fd52, %fd480, %p151;
	selp.f64 	%fd482, %fd481, %fd53, %p148;
	add.rn.f64 	%fd483, %fd212, %fd452;
	selp.f64 	%fd484, %fd483, %fd482, %p149;
	selp.f64 	%fd485, %fd484, %fd481, %p130;
	add.f64 	%fd486, %fd485, %fd485;
	div.rn.f64 	%fd487, %fd486, 0d40E3B00000000000;
	selp.f64 	%fd488, 0d3F0A01A01A01A01A, %fd487, %p147;
	mul.f64 	%fd489, %fd488, %fd14;
	add.f32 	%f90, %f87, %f88;
	cvt.f64.f32 	%fd490, %f90;
	mul.f64 	%fd491, %fd489, %fd490;
	fma.rn.f64 	%fd492, %fd475, %fd476, %fd491;
	add.f64 	%fd493, %fd462, %fd492;
	{ // callseq 280, 0
	.param .b64 param0;
	st.param.f64 	[param0], %fd15;
	.param .b64 param1;
	st.param.f64 	[param1], 0d401C000000000000;
	.param .b64 retval0;
	call.uni (retval0), 
	__internal_accurate_pow, 
	(
	param0, 
	param1
	);
	ld.param.f64 	%fd494, [retval0];
	} // callseq 280
	neg.f64 	%fd496, %fd494;
	selp.f64 	%fd497, %fd496, %fd494, %p23;
	selp.f64 	%fd498, %fd54, %fd497, %p151;
	selp.f64 	%fd499, %fd498, %fd55, %p148;
	add.rn.f64 	%fd500, %fd212, %fd437;
	selp.f64 	%fd501, %fd500, %fd499, %p149;
	selp.f64 	%fd502, %fd501, %fd498, %p129;
	add.f64 	%fd503, %fd502, %fd502;
	div.rn.f64 	%fd504, %fd503, 0d40B3B00000000000;
	selp.f64 	%fd505, 0d3F3A01A01A01A01A, %fd504, %p147;
	mul.f64 	%fd506, %fd505, %fd18;
	ld.shared.f32 	%f91, [%r344+1064];
	ld.shared.f32 	%f92, [%r344+1096];
	sub.f32 	%f93, %f91, %f92;
	cvt.f64.f32 	%fd507, %f93;
	mul.f64 	%fd508, %fd488, %fd21;
	add.f32 	%f94, %f92, %f91;
	cvt.f64.f32 	%fd509, %f94;
	mul.f64 	%fd510, %fd508, %fd509;
	fma.rn.f64 	%fd511, %fd506, %fd507, %fd510;
	add.f64 	%fd512, %fd493, %fd511;
	cvt.f64.f32 	%fd513, %f84;
	add.f64 	%fd514, %fd512, %fd513;
	cvt.rn.f32.f64 	%f95, %fd514;
	{ // callseq 281, 0
	.param .b64 param0;
	st.param.f64 	[param0], %fd1;
	.param .b64 param1;
	st.param.f64 	[param1], 0d4022000000000000;
	.param .b64 retval0;
	call.uni (retval0), 
	__internal_accurate_pow, 
	(
	param0, 
	param1
	);
	ld.param.f64 	%fd515, [retval0];
	} // callseq 281
	neg.f64 	%fd517, %fd515;
	selp.f64 	%fd518, %fd517, %fd515, %p24;
	selp.f64 	%fd519, %fd56, %fd518, %p163;
	selp.f64 	%fd520, %fd519, %fd57, %p160;
	mov.f64 	%fd521, 0d4022000000000000;
	add.rn.f64 	%fd522, %fd149, %fd521;
	selp.f64 	%fd523, %fd522, %fd520, %p161;
	selp.f64 	%fd524, %fd523, %fd519, %p128;
	add.f64 	%fd525, %fd524, %fd524;
	div.rn.f64 	%fd526, %fd525, 0d4116260000000000;
	selp.f64 	%fd527, 0d3ED71DE3A556C734, %fd526, %p159;
	mul.f64 	%fd528, %fd527, %fd4;
	sub.f32 	%f96, %f133, %f16;
	cvt.f64.f32 	%fd529, %f96;
	{ // callseq 282, 0
	.param .b64 param0;
	st.param.f64 	[param0], %fd1;
	.param .b64 param1;
	st.param.f64 	[param1], 0d4024000000000000;
	.param .b64 retval0;
	call.uni (retval0), 
	__internal_accurate_pow, 
	(
	param0, 
	param1
	);
	ld.param.f64 	%fd530, [retval0];
	} // callseq 282
	neg.f64 	%fd532, %fd530;
	selp.f64 	%fd533, %fd532, %fd530, %p25;
	selp.f64 	%fd534, %fd58, %fd533, %p163;
	selp.f64 	%fd535, %fd534, %fd59, %p160;
	mov.f64 	%fd536, 0d4024000000000000;
	add.rn.f64 	%fd537, %fd149, %fd536;
	selp.f64 	%fd538, %fd537, %fd535, %p161;
	selp.f64 	%fd539, %fd538, %fd534, %p127;
	add.f64 	%fd540, %fd539, %fd539;
	div.rn.f64 	%fd541, %fd540, 0d414BAF8000000000;
	selp.f64 	%fd542, 0d3EA27E4FB7789F5C, %fd541, %p159;
	mul.f64 	%fd543, %fd542, %fd7;
	add.f32 	%f97, %f133, %f16;
	cvt.f64.f32 	%fd544, %f97;
	mul.f64 	%fd545, %fd543, %fd544;
	fma.rn.f64 	%fd546, %fd528, %fd529, %fd545;
	{ // callseq 283, 0
	.param .b64 param0;
	st.param.f64 	[param0], %fd8;
	.param .b64 param1;
	st.param.f64 	[param1], 0d4022000000000000;
	.param .b64 retval0;
	call.uni (retval0), 
	__internal_accurate_pow, 
	(
	param0, 
	param1
	);
	ld.param.f64 	%fd547, [retval0];
	} // callseq 283
	neg.f64 	%fd549, %fd547;
	selp.f64 	%fd550, %fd549, %fd547, %p26;
	selp.f64 	%fd551, %fd60, %fd550, %p157;
	selp.f64 	%fd552, %fd551, %fd61, %p154;
	add.rn.f64 	%fd553, %fd181, %fd521;
	selp.f64 	%fd554, %fd553, %fd552, %p155;
	selp.f64 	%fd555, %fd554, %fd551, %p126;
	add.f64 	%fd556, %fd555, %fd555;
	div.rn.f64 	%fd557, %fd556, 0d4116260000000000;
	selp.f64 	%fd558, 0d3ED71DE3A556C734, %fd557, %p153;
	mul.f64 	%fd559, %fd558, %fd11;
	ld.shared.f32 	%f98, [%r344+200];
	ld.shared.f32 	%f99, [%r344+1960];
	sub.f32 	%f100, %f98, %f99;
	cvt.f64.f32 	%fd560, %f100;
	{ // callseq 284, 0
	.param .b64 param0;
	st.param.f64 	[param0], %fd8;
	.param .b64 param1;
	st.param.f64 	[param1], 0d4024000000000000;
	.param .b64 retval0;
	call.uni (retval0), 
	__internal_accurate_pow, 
	(
	param0, 
	param1
	);
	ld.param.f64 	%fd561, [retval0];
	} // callseq 284
	neg.f64 	%fd563, %fd561;
	selp.f64 	%fd564, %fd563, %fd561, %p27;
	selp.f64 	%fd565, %fd62, %fd564, %p157;
	selp.f64 	%fd566, %fd565, %fd63, %p154;
	add.rn.f64 	%fd567, %fd181, %fd536;
	selp.f64 	%fd568, %fd567, %fd566, %p155;
	selp.f64 	%fd569, %fd568, %fd565, %p125;
	add.f64 	%fd570, %fd569, %fd569;
	div.rn.f64 	%fd571, %fd570, 0d414BAF8000000000;
	selp.f64 	%fd572, 0d3EA27E4FB7789F5C, %fd571, %p153;
	mul.f64 	%fd573, %fd572, %fd14;
	add.f32 	%f101, %f98, %f99;
	cvt.f64.f32 	%fd574, %f101;
	mul.f64 	%fd575, %fd573, %fd574;
	fma.rn.f64 	%fd576, %fd559, %fd560, %fd575;
	add.f64 	%fd577, %fd546, %fd576;
	{ // callseq 285, 0
	.param .b64 param0;
	st.param.f64 	[param0], %fd15;
	.param .b64 param1;
	st.param.f64 	[param1], 0d4022000000000000;
	.param .b64 retval0;
	call.uni (retval0), 
	__internal_accurate_pow, 
	(
	param0, 
	param1
	);
	ld.param.f64 	%fd578, [retval0];
	} // callseq 285
	neg.f64 	%fd580, %fd578;
	selp.f64 	%fd581, %fd580, %fd578, %p28;
	selp.f64 	%fd582, %fd64, %fd581, %p151;
	selp.f64 	%fd583, %fd582, %fd65, %p148;
	add.rn.f64 	%fd584, %fd212, %fd521;
	selp.f64 	%fd585, %fd584, %fd583, %p149;
	selp.f64 	%fd586, %fd585, %fd582, %p124;
	add.f64 	%fd587, %fd586, %fd586;
	div.rn.f64 	%fd588, %fd587, 0d4116260000000000;
	selp.f64 	%fd589, 0d3ED71DE3A556C734, %fd588, %p147;
	mul.f64 	%fd590, %fd589, %fd18;
	ld.shared.f32 	%f102, [%r344+1060];
	ld.shared.f32 	%f103, [%r344+1100];
	sub.f32 	%f104, %f102, %f103;
	cvt.f64.f32 	%fd591, %f104;
	{ // callseq 286, 0
	.param .b64 param0;
	st.param.f64 	[param0], %fd15;
	.param .b64 param1;
	st.param.f64 	[param1], 0d4024000000000000;
	.param .b64 retval0;
	call.uni (retval0), 
	__internal_accurate_pow, 
	(
	param0, 
	param1
	);
	ld.param.f64 	%fd592, [retval0];
	} // callseq 286
	neg.f64 	%fd594, %fd592;
	selp.f64 	%fd595, %fd594, %fd592, %p29;
	selp.f64 	%fd596, %fd66, %fd595, %p151;
	selp.f64 	%fd597, %fd596, %fd67, %p148;
	add.rn.f64 	%fd598, %fd212, %fd536;
	selp.f64 	%fd599, %fd598, %fd597, %p149;
	selp.f64 	%fd600, %fd599, %fd596, %p123;
	add.f64 	%fd601, %fd600, %fd600;
	div.rn.f64 	%fd602, %fd601, 0d414BAF8000000000;
	selp.f64 	%fd603, 0d3EA27E4FB7789F5C, %fd602, %p147;
	mul.f64 	%fd604, %fd603, %fd21;
	add.f32 	%f105, %f102, %f103;
	cvt.f64.f32 	%fd605, %f105;
	mul.f64 	%fd606, %fd604, %fd605;
	fma.rn.f64 	%fd607, %fd590, %fd591, %fd606;
	add.f64 	%fd608, %fd577, %fd607;
	cvt.f64.f32 	%fd609, %f95;
	add.f64 	%fd610, %fd608, %fd609;
	cvt.rn.f32.f64 	%f106, %fd610;
	{ // callseq 287, 0
	.param .b64 param0;
	st.param.f64 	[param0], %fd1;
	.param .b64 param1;
	st.param.f64 	[param1], 0d4026000000000000;
	.param .b64 retval0;
	call.uni (retval0), 
	__internal_accurate_pow, 
	(
	param0, 
	param1
	);
	ld.param.f64 	%fd611, [retval0];
	} // callseq 287
	neg.f64 	%fd613, %fd611;
	selp.f64 	%fd614, %fd613, %fd611, %p30;
	selp.f64 	%fd615, %fd68, %fd614, %p163;
	selp.f64 	%fd616, %fd615, %fd69, %p160;
	mov.f64 	%fd617, 0d4026000000000000;
	add.rn.f64 	%fd618, %fd149, %fd617;
	selp.f64 	%fd619, %fd618, %fd616, %p161;
	selp.f64 	%fd620, %fd619, %fd615, %p122;
	add.f64 	%fd621, %fd620, %fd620;
	div.rn.f64 	%fd622, %fd621, 0d418308A800000000;
	selp.f64 	%fd623, 0d3E6AE64567F544E4, %fd622, %p159;
	mul.f64 	%fd624, %fd623, %fd4;
	sub.f32 	%f107, %f132, %f143;
	cvt.f64.f32 	%fd625, %f107;
	{ // callseq 288, 0
	.param .b64 param0;
	st.param.f64 	[param0], %fd1;
	.param .b64 param1;
	st.param.f64 	[param1], 0d4028000000000000;
	.param .b64 retval0;
	call.uni (retval0), 
	__internal_accurate_pow, 
	(
	param0, 
	param1
	);
	ld.param.f64 	%fd626, [retval0];
	} // callseq 288
	neg.f64 	%fd628, %fd626;
	selp.f64 	%fd629, %fd628, %fd626, %p31;
	selp.f64 	%fd630, %fd70, %fd629, %p163;
	selp.f64 	%fd631, %fd630, %fd71, %p160;
	mov.f64 	%fd632, 0d4028000000000000;
	add.rn.f64 	%fd633, %fd149, %fd632;
	selp.f64 	%fd634, %fd633, %fd631, %p161;
	selp.f64 	%fd635, %fd634, %fd630, %p121;
	add.f64 	%fd636, %fd635, %fd635;
	div.rn.f64 	%fd637, %fd636, 0d41BC8CFC00000000;
	selp.f64 	%fd638, 0d3E31EED8EFF8D898, %fd637, %p159;
	mul.f64 	%fd639, %fd638, %fd7;
	add.f32 	%f108, %f143, %f132;
	cvt.f64.f32 	%fd640, %f108;
	mul.f64 	%fd641, %fd639, %fd640;
	fma.rn.f64 	%fd642, %fd624, %fd625, %fd641;
	{ // callseq 289, 0
	.param .b64 param0;
	st.param.f64 	[param0], %fd8;
	.param .b64 param1;
	st.param.f64 	[param1], 0d4026000000000000;
	.param .b64 retval0;
	call.uni (retval0), 
	__internal_accurate_pow, 
	(
	param0, 
	param1
	);
	ld.param.f64 	%fd643, [retval0];
	} // callseq 289
	neg.f64 	%fd645, %fd643;
	selp.f64 	%fd646, %fd645, %fd643, %p32;
	selp.f64 	%fd647, %fd72, %fd646, %p157;
	selp.f64 	%fd648, %fd647, %fd73, %p154;
	add.rn.f64 	%fd649, %fd181, %fd617;
	selp.f64 	%fd650, %fd649, %fd648, %p155;
	selp.f64 	%fd651, %fd650, %fd647, %p120;
	add.f64 	%fd652, %fd651, %fd651;
	div.rn.f64 	%fd653, %fd652, 0d418308A800000000;
	selp.f64 	%fd654, 0d3E6AE64567F544E4, %fd653, %p153;
	mul.f64 	%fd655, %fd654, %fd11;
	ld.shared.f32 	%f109, [%r344+24];
	ld.shared.f32 	%f110, [%r344+2136];
	sub.f32 	%f111, %f109, %f110;
	cvt.f64.f32 	%fd656, %f111;
	{ // callseq 290, 0
	.param .b64 param0;
	st.param.f64 	[param0], %fd8;
	.param .b64 param1;
	st.param.f64 	[param1], 0d4028000000000000;
	.param .b64 retval0;
	call.uni (retval0), 
	__internal_accurate_pow, 
	(
	param0, 
	param1
	);
	ld.param.f64 	%fd657, [retval0];
	} // callseq 290
	neg.f64 	%fd659, %fd657;
	selp.f64 	%fd660, %fd659, %fd657, %p33;
	selp.f64 	%fd661, %fd74, %fd660, %p157;
	selp.f64 	%fd662, %fd661, %fd75, %p154;
	add.rn.f64 	%fd663, %fd181, %fd632;
	selp.f64 	%fd664, %fd663, %fd662, %p155;
	selp.f64 	%fd665, %fd664, %fd661, %p119;
	add.f64 	%fd666, %fd665, %fd665;
	div.rn.f64 	%fd667, %fd666, 0d41BC8CFC00000000;
	selp.f64 	%fd668, 0d3E31EED8EFF8D898, %fd667, %p153;
	mul.f64 	%fd669, %fd668, %fd14;
	add.f32 	%f112, %f109, %f110;
	cvt.f64.f32 	%fd670, %f112;
	mul.f64 	%fd671, %fd669, %fd670;
	fma.rn.f64 	%fd672, %fd655, %fd656, %fd671;
	add.f64 	%fd673, %fd642, %fd672;
	{ // callseq 291, 0
	.param .b64 param0;
	st.param.f64 	[param0], %fd15;
	.param .b64 param1;
	st.param.f64 	[param1], 0d4026000000000000;
	.param .b64 retval0;
	call.uni (retval0), 
	__internal_accurate_pow, 
	(
	param0, 
	param1
	);
	ld.param.f64 	%fd674, [retval0];
	} // callseq 291
	neg.f64 	%fd676, %fd674;
	selp.f64 	%fd677, %fd676, %fd674, %p34;
	selp.f64 	%fd678, %fd76, %fd677, %p151;
	selp.f64 	%fd679, %fd678, %fd77, %p148;
	add.rn.f64 	%fd680, %fd212, %fd617;
	selp.f64 	%fd681, %fd680, %fd679, %p149;
	selp.f64 	%fd682, %fd681, %fd678, %p118;
	add.f64 	%fd683, %fd682, %fd682;
	div.rn.f64 	%fd684, %fd683, 0d418308A800000000;
	selp.f64 	%fd685, 0d3E6AE64567F544E4, %fd684, %p147;
	mul.f64 	%fd686, %fd685, %fd18;
	ld.shared.f32 	%f113, [%r344+1056];
	ld.shared.f32 	%f114, [%r344+1104];
	sub.f32 	%f115, %f113, %f114;
	cvt.f64.f32 	%fd687, %f115;
	{ // callseq 292, 0
	.param .b64 param0;
	st.param.f64 	[param0], %fd15;
	.param .b64 param1;
	st.param.f64 	[param1], 0d4028000000000000;
	.param .b64 retval0;
	call.uni (retval0), 
	__internal_accurate_pow, 
	(
	param0, 
	param1
	);
	ld.param.f64 	%fd688, [retval0];
	} // callseq 292
	neg.f64 	%fd690, %fd688;
	selp.f64 	%fd691, %fd690, %fd688, %p35;
	selp.f64 	%fd692, %fd78, %fd691, %p151;
	selp.f64 	%fd693, %fd692, %fd79, %p148;
	add.rn.f64 	%fd694, %fd212, %fd632;
	selp.f64 	%fd695, %fd694, %fd693, %p149;
	selp.f64 	%fd696, %fd695, %fd692, %p117;
	add.f64 	%fd697, %fd696, %fd696;
	div.rn.f64 	%fd698, %fd697, 0d41BC8CFC00000000;
	selp.f64 	%fd699, 0d3E31EED8EFF8D898, %fd698, %p147;
	mul.f64 	%fd700, %fd699, %fd21;
	add.f32 	%f116, %f113, %f114;
	cvt.f64.f32 	%fd701, %f116;
	mul.f64 	%fd702, %fd700, %fd701;
	fma.rn.f64 	%fd703, %fd686, %fd687, %fd702;
	add.f64 	%fd704, %fd673, %fd703;
	cvt.f64.f32 	%fd705, %f106;
	add.f64 	%fd706, %fd704, %fd705;
	cvt.rn.f32.f64 	%f117, %fd706;
	add.f32 	%f118, %f138, %f138;
	ld.global.f32 	%f119, [%rd32];
	sub.f32 	%f120, %f118, %f119;
	cvta.to.global.u64 	%rd33, %rd40;
	add.s64 	%rd34, %rd33, %rd30;
	ld.global.nc.f32 	%f121, [%rd34];
	fma.rn.f32 	%f122, %f121, %f117, %f120;
	st.global.f32 	[%rd32], %f122;
	mul.lo.s32 	%r345, %r56, %r351;
	add.s32 	%r358, %r358, %r345;
	add.s32 	%r357, %r357, %r345;
	add.s32 	%r356, %r356, %r345;
	add.s32 	%r355, %r355, %r345;
	add.s32 	%r354, %r354, 1;
	setp.ne.s32 	%p164, %r354, -12;
	mov.f32 	%f143, %f16;
	@%p164 bra 	$L__BB10_3;
$L__BB10_8:
	// begin inline asm
	mov.u64 	%rd35, %clock64;
	// end inline asm
	sub.s64 	%rd36, %rd35, %rd6;
	cvt.rn.f32.s64 	%f123, %rd36;
	cvt.f64.f32 	%fd707, %f123;
	mul.f64 	%fd708, %fd707, 0d408F400000000000;
	div.rn.f64 	%fd709, %fd708, 0d412E848000000000;
	cvt.rn.f32.f64 	%f124, %fd709;
	mov.u32 	%r346, %ctaid.x;
	mov.u32 	%r347, %ntid.x;
	mov.u32 	%r348, %tid.x;
	mad.lo.s32 	%r349, %r346, %r347, %r348;
	mul.wide.s32 	%rd37, %r349, 4;
	mov.u64 	%rd38, FVS_time;
	add.s64 	%rd39, %rd38, %rd37;
	st.global.f32 	[%rd39], %f124;
	ret;

}
.func  (.param .b64 func_retval0) __internal_accurate_pow(
	.param .b64 __internal_accurate_pow_param_0,
	.param .b64 __internal_accurate_pow_param_1
)
{
	.reg .pred 	%p<8>;
	.reg .b32 	%r<49>;
	.reg .b32 	%f<3>;
	.reg .b64 	%fd<109>;

	ld.param.f64 	%fd10, [__internal_accurate_pow_param_0];
	ld.param.f64 	%fd11, [__internal_accurate_pow_param_1];
	{
	.reg .b32 %temp; 
	mov.b64 	{%temp, %r46}, %fd10;
	}
	{
	.reg .b32 %temp; 
	mov.b64 	{%r45, %temp}, %fd10;
	}
	shr.u32 	%r47, %r46, 20;
	setp.gt.u32 	%p1, %r46, 1048575;
	@%p1 bra 	$L__BB11_2;
	mul.f64 	%fd12, %fd10, 0d4350000000000000;
	{
	.reg .b32 %temp; 
	mov.b64 	{%temp, %r46}, %fd12;
	}
	{
	.reg .b32 %temp; 
	mov.b64 	{%r45, %temp}, %fd12;
	}
	shr.u32 	%r16, %r46, 20;
	add.s32 	%r47, %r16, -54;
$L__BB11_2:
	add.s32 	%r48, %r47, -1023;
	and.b32  	%r17, %r46, -2146435073;
	or.b32  	%r18, %r17, 1072693248;
	mov.b64 	%fd107, {%r45, %r18};
	setp.lt.u32 	%p2, %r18, 1073127583;
	@%p2 bra 	$L__BB11_4;
	{
	.reg .b32 %temp; 
	mov.b64 	{%r19, %temp}, %fd107;
	}
	{
	.reg .b32 %temp; 
	mov.b64 	{%temp, %r20}, %fd107;
	}
	add.s32 	%r21, %r20, -1048576;
	mov.b64 	%fd107, {%r19, %r21};
	add.s32 	%r48, %r47, -1022;
$L__BB11_4:
	add.f64 	%fd13, %fd107, 0dBFF0000000000000;
	add.f64 	%fd14, %fd107, 0d3FF0000000000000;
	rcp.approx.ftz.f64 	%fd15, %fd14;
	neg.f64 	%fd16, %fd14;
	fma.rn.f64 	%fd17, %fd16, %fd15, 0d3FF0000000000000;
	fma.rn.f64 	%fd18, %fd17, %fd17, %fd17;
	fma.rn.f64 	%fd19, %fd18, %fd15, %fd15;
	mul.f64 	%fd20, %fd13, %fd19;
	fma.rn.f64 	%fd21, %fd13, %fd19, %fd20;
	mul.f64 	%fd22, %fd21, %fd21;
	fma.rn.f64 	%fd23, %fd22, 0d3EB0F5FF7D2CAFE2, 0d3ED0F5D241AD3B5A;
	fma.rn.f64 	%fd24, %fd23, %fd22, 0d3EF3B20A75488A3F;
	fma.rn.f64 	%fd25, %fd24, %fd22, 0d3F1745CDE4FAECD5;
	fma.rn.f64 	%fd26, %fd25, %fd22, 0d3F3C71C7258A578B;
	fma.rn.f64 	%fd27, %fd26, %fd22, 0d3F6249249242B910;
	fma.rn.f64 	%fd28, %fd27, %fd22, 0d3F89999999999DFB;
	sub.f64 	%fd29, %fd13, %fd21;
	add.f64 	%fd30, %fd29, %fd29;
	neg.f64 	%fd31, %fd21;
	fma.rn.f64 	%fd32, %fd31, %fd13, %fd30;
	mul.f64 	%fd33, %fd19, %fd32;
	fma.rn.f64 	%fd34, %fd22, %fd28, 0d3FB5555555555555;
	mov.f64 	%fd35, 0d3FB5555555555555;
	sub.f64 	%fd36, %fd35, %fd34;
	fma.rn.f64 	%fd37, %fd22, %fd28, %fd36;
	add.f64 	%fd38, %fd37, 0dBC46A4CB00B9E7B0;
	add.f64 	%fd39, %fd34, %fd38;
	sub.f64 	%fd40, %fd34, %fd39;
	add.f64 	%fd41, %fd38, %fd40;
	mul.rn.f64 	%fd42, %fd21, %fd21;
	neg.f64 	%fd43, %fd42;
	fma.rn.f64 	%fd44, %fd21, %fd21, %fd43;
	{
	.reg .b32 %temp; 
	mov.b64 	{%r22, %temp}, %fd33;
	}
	{
	.reg .b32 %temp; 
	mov.b64 	{%temp, %r23}, %fd33;
	}
	add.s32 	%r24, %r23, 1048576;
	mov.b64 	%fd45, {%r22, %r24};
	fma.rn.f64 	%fd46, %fd21, %fd45, %fd44;
	mul.rn.f64 	%fd47, %fd42, %fd21;
	neg.f64 	%fd48, %fd47;
	fma.rn.f64 	%fd49, %fd42, %fd21, %fd48;
	fma.rn.f64 	%fd50, %fd42, %fd33, %fd49;
	fma.rn.f64 	%fd51, %fd46, %fd21, %fd50;
	mul.rn.f64 	%fd52, %fd39, %fd47;
	neg.f64 	%fd53, %fd52;
	fma.rn.f64 	%fd54, %fd39, %fd47, %fd53;
	fma.rn.f64 	%fd55, %fd39, %fd51, %fd54;
	fma.rn.f64 	%fd56, %fd41, %fd47, %fd55;
	add.f64 	%fd57, %fd52, %fd56;
	sub.f64 	%fd58, %fd52, %fd57;
	add.f64 	%fd59, %fd56, %fd58;
	add.f64 	%fd60, %fd21, %fd57;
	sub.f64 	%fd61, %fd21, %fd60;
	add.f64 	%fd62, %fd57, %fd61;
	add.f64 	%fd63, %fd59, %fd62;
	add.f64 	%fd64, %fd33, %fd63;
	add.f64 	%fd65, %fd60, %fd64;
	sub.f64 	%fd66, %fd60, %fd65;
	add.f64 	%fd67, %fd64, %fd66;
	xor.b32  	%r25, %r48, -2147483648;
	mov.b32 	%r26, 1127219200;
	mov.b64 	%fd68, {%r25, %r26};
	mov.b32 	%r27, -2147483648;
	mov.b64 	%fd69, {%r27, %r26};
	sub.f64 	%fd70, %fd68, %fd69;
	fma.rn.f64 	%fd71, %fd70, 0d3FE62E42FEFA39EF, %fd65;
	fma.rn.f64 	%fd72, %fd70, 0dBFE62E42FEFA39EF, %fd71;
	sub.f64 	%fd73, %fd72, %fd65;
	sub.f64 	%fd74, %fd67, %fd73;
	fma.rn.f64 	%fd75, %fd70, 0d3C7ABC9E3B39803F, %fd74;
	add.f64 	%fd76, %fd71, %fd75;
	sub.f64 	%fd77, %fd71, %fd76;
	add.f64 	%fd78, %fd75, %fd77;
	{
	.reg .b32 %temp; 
	mov.b64 	{%temp, %r28}, %fd11;
	}
	{
	.reg .b32 %temp; 
	mov.b64 	{%r29, %temp}, %fd11;
	}
	shl.b32 	%r30, %r28, 1;
	setp.gt.u32 	%p3, %r30, -33554433;
	and.b32  	%r31, %r28, -15728641;
	selp.b32 	%r32, %r31, %r28, %p3;
	mov.b64 	%fd79, {%r29, %r32};
	mul.rn.f64 	%fd80, %fd76, %fd79;
	neg.f64 	%fd81, %fd80;
	fma.rn.f64 	%fd82, %fd76, %fd79, %fd81;
	fma.rn.f64 	%fd83, %fd78, %fd79, %fd82;
	add.f64 	%fd4, %fd80, %fd83;
	sub.f64 	%fd84, %fd80, %fd4;
	add.f64 	%fd5, %fd83, %fd84;
	fma.rn.f64 	%fd85, %fd4, 0d3FF71547652B82FE, 0d4338000000000000;
	{
	.reg .b32 %temp; 
	mov.b64 	{%r13, %temp}, %fd85;
	}
	mov.f64 	%fd86, 0dC338000000000000;
	add.rn.f64 	%fd87, %fd85, %fd86;
	fma.rn.f64 	%fd88, %fd87, 0dBFE62E42FEFA39EF, %fd4;
	fma.rn.f64 	%fd89, %fd87, 0dBC7ABC9E3B39803F, %fd88;
	fma.rn.f64 	%fd90, %fd89, 0d3E5ADE1569CE2BDF, 0d3E928AF3FCA213EA;
	fma.rn.f64 	%fd91, %fd90, %fd89, 0d3EC71DEE62401315;
	fma.rn.f64 	%fd92, %fd91, %fd89, 0d3EFA01997C89EB71;
	fma.rn.f64 	%fd93, %fd92, %fd89, 0d3F2A01A014761F65;
	fma.rn.f64 	%fd94, %fd93, %fd89, 0d3F56C16C1852B7AF;
	fma.rn.f64 	%fd95, %fd94, %fd89, 0d3F81111111122322;
	fma.rn.f64 	%fd96, %fd95, %fd89, 0d3FA55555555502A1;
	fma.rn.f64 	%fd97, %fd96, %fd89, 0d3FC5555555555511;
	fma.rn.f64 	%fd98, %fd97, %fd89, 0d3FE000000000000B;
	fma.rn.f64 	%fd99, %fd98, %fd89, 0d3FF0000000000000;
	fma.rn.f64 	%fd100, %fd99, %fd89, 0d3FF0000000000000;
	{
	.reg .b32 %temp; 
	mov.b64 	{%r14, %temp}, %fd100;
	}
	{
	.reg .b32 %temp; 
	mov.b64 	{%temp, %r15}, %fd100;
	}
	shl.b32 	%r33, %r13, 20;
	add.s32 	%r34, %r33, %r15;
	mov.b64 	%fd108, {%r14, %r34};
	{
	.reg .b32 %temp; 
	mov.b64 	{%temp, %r35}, %fd4;
	}
	mov.b32 	%f2, %r35;
	abs.f32 	%f1, %f2;
	setp.lt.f32 	%p4, %f1, 0f4086232B;
	@%p4 bra 	$L__BB11_7;
	setp.lt.f64 	%p5, %fd4, 0d0000000000000000;
	add.f64 	%fd101, %fd4, 0d7FF0000000000000;
	selp.f64 	%fd108, 0d0000000000000000, %fd101, %p5;
	setp.geu.f32 	%p6, %f1, 0f40874800;
	@%p6 bra 	$L__BB11_7;
	shr.u32 	%r36, %r13, 31;
	add.s32 	%r37, %r13, %r36;
	shr.s32 	%r38, %r37, 1;
	shl.b32 	%r39, %r38, 20;
	add.s32 	%r40, %r15, %r39;
	mov.b64 	%fd102, {%r14, %r40};
	sub.s32 	%r41, %r13, %r38;
	shl.b32 	%r42, %r41, 20;
	add.s32 	%r43, %r42, 1072693248;
	mov.b32 	%r44, 0;
	mov.b64 	%fd103, {%r44, %r43};
	mul.f64 	%fd108, %fd103, %fd102;
$L__BB11_7:
	abs.f64 	%fd104, %fd108;
	setp.eq.f64 	%p7, %fd104, 0d7FF0000000000000;
	fma.rn.f64 	%fd105, %fd108, %fd5, %fd108;
	selp.f64 	%fd106, %fd108, %fd105, %p7;
	st.param.f64 	[func_retval0], %fd106;
	ret;

}


// ===== COMPILED SASS (sm_100) =====

	.target	sm_100

	.elftype	@"ET_EXEC"


//--------------------- .note.nv.tkinfo           --------------------------
	.section	.note.nv.tkinfo,"",@"SHT_NOTE"
	.sectionflags	@"SHF_NOTE_NV_TKINFO"
	.tkinfo
        /*0018*/ 	.word	0x00000002
        /*0030*/ 	.string	""
        /*0030*/ 	.string	"ptxas"
        /*0030*/ 	.string	"Cuda compilation tools, release 13.0, V13.0.88"
        /*0030*/ 	.string	"Build cuda_13.0.r13.0/compiler.36424714_0"
        /*0030*/ 	.string	"-arch sm_100 -m 64 "



//--------------------- .note.nv.cuinfo           --------------------------
	.section	.note.nv.cuinfo,"",@"SHT_NOTE"
	.sectionflags	@"SHF_NOTE_NV_CUINFO"
        /*0018*/ 	.short	0x0002
        /*001a*/ 	.short	0x0064
        /*001c*/ 	.short	0x0082
	.zero		2


//--------------------- .nv.info                  --------------------------
	.section	.nv.info,"",@"SHT_CUDA_INFO"
	.align	4


	//----- nvinfo : EIATTR_REGCOUNT
	.align		4
        /*0000*/ 	.byte	0x04, 0x2f
        /*0002*/ 	.short	(.L_21 - .L_20)
	.align		4
.L_20:
        /*0004*/ 	.word	index@(_Z32Discontinuous_Galerkin_3D_SolverifififfPfS_S_)
        /*0008*/ 	.word	0x0000002a


	//----- nvinfo : EIATTR_FRAME_SIZE
	.align		4
.L_21:
        /*000c*/ 	.byte	0x04, 0x11
        /*000e*/ 	.short	(.L_23 - .L_22)
	.align		4
.L_22:
        /*0010*/ 	.word	index@($__internal_18_$__cuda_sm3x_div_rn_noftz_f32_slowpath)
        /*0014*/ 	.word	0x00000000


	//----- nvinfo : EIATTR_FRAME_SIZE
	.align		4
.L_23:
        /*0018*/ 	.byte	0x04, 0x11
        /*001a*/ 	.short	(.L_25 - .L_24)
	.align		4
.L_24:
        /*001c*/ 	.word	index@($__internal_17_$__cuda_sm20_div_rn_f64_full)
        /*0020*/ 	.word	0x00000000


	//----- nvinfo : EIATTR_FRAME_SIZE
	.align		4
.L_25:
        /*0024*/ 	.byte	0x04, 0x11
        /*0026*/ 	.short	(.L_27 - .L_26)
	.align		4
.L_26:
        /*0028*/ 	.word	index@(_Z32Discontinuous_Galerkin_3D_SolverifififfPfS_S_)
        /*002c*/ 	.word	0x00000000


	//----- nvinfo : EIATTR_REGCOUNT
	.align		4
.L_27:
        /*0030*/ 	.byte	0x04, 0x2f
        /*0032*/ 	.short	(.L_29 - .L_28)
	.align		4
.L_28:
        /*0034*/ 	.word	index@(_Z18Leapfrog_3D_SolverifififfPfS_S_)
        /*0038*/ 	.word	0x0000006c


	//----- nvinfo : EIATTR_FRAME_SIZE
	.align		4
.L_29:
        /*003c*/ 	.byte	0x04, 0x11
        /*003e*/ 	.short	(.L_31 - .L_30)
	.align		4
.L_30:
        /*0040*/ 	.word	index@($_Z18Leapfrog_3D_SolverifififfPfS_S_$__internal_accurate_pow)
        /*0044*/ 	.word	0x00000000


	//----- nvinfo : EIATTR_FRAME_SIZE
	.align		4
.L_31:
        /*0048*/ 	.byte	0x04, 0x11
        /*004a*/ 	.short	(.L_33 - .L_32)
	.align		4
.L_32:
        /*004c*/ 	.word	index@($__internal_16_$__cuda_sm3x_div_rn_noftz_f32_slowpath)
        /*0050*/ 	.word	0x00000000


	//----- nvinfo : EIATTR_FRAME_SIZE
	.align		4
.L_33:
        /*0054*/ 	.byte	0x04, 0x11
        /*0056*/ 	.short	(.L_35 - .L_34)
	.align		4
.L_34:
        /*0058*/ 	.word	index@($__internal_15_$__cuda_sm20_div_rn_f64_full)
        /*005c*/ 	.word	0x00000000


	//----- nvinfo : EIATTR_FRAME_SIZE
	.align		4
.L_35:
        /*0060*/ 	.byte	0x04, 0x11
        /*0062*/ 	.short	(.L_37 - .L_36)
	.align		4
.L_36:
        /*0064*/ 	.word	index@(_Z18Leapfrog_3D_SolverifififfPfS_S_)
        /*0068*/ 	.word	0x00000000


	//----- nvinfo : EIATTR_REGCOUNT
	.align		4
.L_37:
        /*006c*/ 	.byte	0x04, 0x2f
        /*006e*/ 	.short	(.L_39 - .L_38)
	.align		4
.L_38:
        /*0070*/ 	.word	index@(_Z23CrankNicolson_3D_SolverifififfPfS_S_)
        /*0074*/ 	.word	0x00000068


	//----- nvinfo : EIATTR_FRAME_SIZE
	.align		4
.L_39:
        /*0078*/ 	.byte	0x04, 0x11
        /*007a*/ 	.short	(.L_41 - .L_40)
	.align		4
.L_40:
        /*007c*/ 	.word	index@($_Z23CrankNicolson_3D_SolverifififfPfS_S_$__internal_accurate_pow)
        /*0080*/ 	.word	0x00000000


	//----- nvinfo : EIATTR_FRAME_SIZE
	.align		4
.L_41:
        /*0084*/ 	.byte	0x04, 0x11
        /*0086*/ 	.short	(.L_43 - .L_42)
	.align		4
.L_42:
        /*0088*/ 	.word	index@($__internal_14_$__cuda_sm3x_div_rn_noftz_f32_slowpath)
        /*008c*/ 	.word	0x00000000


	//----- nvinfo : EIATTR_FRAME_SIZE
	.align		4
.L_43:
        /*0090*/ 	.byte	0x04, 0x11
        /*0092*/ 	.short	(.L_45 - .L_44)
	.align		4
.L_44:
        /*0094*/ 	.word	index@($__internal_13_$__cuda_sm20_div_rn_f64_full)
        /*0098*/ 	.word	0x00000000


	//----- nvinfo : EIATTR_FRAME_SIZE
	.align		4
.L_45:
        /*009c*/ 	.byte	0x04, 0x11
        /*009e*/ 	.short	(.L_47 - .L_46)
	.align		4
.L_46:
        /*00a0*/ 	.word	index@(_Z23CrankNicolson_3D_SolverifififfPfS_S_)
        /*00a4*/ 	.word	0x00000000


	//----- nvinfo : EIATTR_REGCOUNT
	.align		4
.L_47:
        /*00a8*/ 	.byte	0x04, 0x2f
        /*00aa*/ 	.short	(.L_49 - .L_48)
	.align		4
.L_48:
        /*00ac*/ 	.word	index@(_Z13ADI_3D_SolverifififfPfS_S_)
        /*00b0*/ 	.word	0x00000088


	//----- nvinfo : EIATTR_FRAME_SIZE
	.align		4
.L_49:
        /*00b4*/ 	.byte	0x04, 0x11
        /*00b6*/ 	.short	(.L_51 - .L_50)
	.align		4
.L_50:
        /*00b8*/ 	.word	index@($_Z13ADI_3D_SolverifififfPfS_S_$__internal_accurate_pow)
        /*00bc*/ 	.word	0x00000000


	//----- nvinfo : EIATTR_FRAME_SIZE
	.align		4
.L_51:
        /*00c0*/ 	.byte	0x04, 0x11
        /*00c2*/ 	.short	(.L_53 - .L_52)
	.align		4
.L_52:
        /*00c4*/ 	.word	index@($__internal_12_$__cuda_sm3x_div_rn_noftz_f32_slowpath)
        /*00c8*/ 	.word	0x00000000


	//----- nvinfo : EIATTR_FRAME_SIZE
	.align		4
.L_53:
        /*00cc*/ 	.byte	0x04, 0x11
        /*00ce*/ 	.short	(.L_55 - .L_54)
	.align		4
.L_54:
        /*00d0*/ 	.word	index@($__internal_11_$__cuda_sm20_div_rn_f64_full)
        /*00d4*/ 	.word	0x00000000


	//----- nvinfo : EIATTR_FRAME_SIZE
	.align		4
.L_55:
        /*00d8*/ 	.byte	0x04, 0x11
        /*00da*/ 	.short	(.L_57 - .L_56)
	.align		4
.L_56:
        /*00dc*/ 	.word	index@(_Z13ADI_3D_SolverifififfPfS_S_)
        /*00e0*/ 	.word	0x00000000


	//----- nvinfo : EIATTR_REGCOUNT
	.align		4
.L_57:
        /*00e4*/ 	.byte	0x04, 0x2f
        /*00e6*/ 	.short	(.L_59 - .L_58)
	.align		4
.L_58:
        /*00e8*/ 	.word	index@(_Z15Sigma_3D_SolverifififfPfS_S_)
        /*00ec*/ 	.word	0x00000068


	//----- nvinfo : EIATTR_FRAME_SIZE
	.align		4
.L_59:
        /*00f0*/ 	.byte	0x04, 0x11
        /*00f2*/ 	.short	(.L_61 - .L_60)
	.align		4
.L_60:
        /*00f4*/ 	.word	index@($_Z15Sigma_3D_SolverifififfPfS_S_$__internal_accurate_pow)
        /*00f8*/ 	.word	0x00000000


	//----- nvinfo : EIATTR_FRAME_SIZE
	.align		4
.L_61:
        /*00fc*/ 	.byte	0x04, 0x11
        /*00fe*/ 	.short	(.L_63 - .L_62)
	.align		4
.L_62:
        /*0100*/ 	.word	index@($__internal_10_$__cuda_sm20_div_rn_f64_full)
        /*0104*/ 	.word	0x00000000


	//----- nvinfo : EIATTR_FRAME_SIZE
	.align		4
.L_63:
        /*0108*/ 	.byte	0x04, 0x11
        /*010a*/ 	.short	(.L_65 - .L_64)
	.align		4
.L_64:
        /*010c*/ 	.word	index@(_Z15Sigma_3D_SolverifififfPfS_S_)
        /*0110*/ 	.word	0x00000000


	//----- nvinfo : EIATTR_REGCOUNT
	.align		4
.L_65:
        /*0114*/ 	.byte	0x04, 0x2f
        /*0116*/ 	.short	(.L_67 - .L_66)
	.align		4
.L_66:
        /*0118*/ 	.word	index@(_Z21LaxWendroff_3D_SolverifififfPfS_S_)
        /*011c*/ 	.word	0x0000007a


	//----- nvinfo : EIATTR_FRAME_SIZE
	.align		4
.L_67:
        /*0120*/ 	.byte	0x04, 0x11
        /*0122*/ 	.short	(.L_69 - .L_68)
	.align		4
.L_68:
        /*0124*/ 	.word	index@($_Z21LaxWendroff_3D_SolverifififfPfS_S_$__internal_accurate_pow)
        /*0128*/ 	.word	0x00000000


	//----- nvinfo : EIATTR_FRAME_SIZE
	.align		4
.L_69:
        /*012c*/ 	.byte	0x04, 0x11
        /*012e*/ 	.short	(.L_71 - .L_70)
	.align		4
.L_70:
        /*0130*/ 	.word	index@($__internal_9_$__cuda_sm20_div_rn_f64_full)
        /*0134*/ 	.word	0x00000000


	//----- nvinfo : EIATTR_FRAME_SIZE
	.align		4
.L_71:
        /*0138*/ 	.byte	0x04, 0x11
        /*013a*/ 	.short	(.L_73 - .L_72)
	.align		4
.L_72:
        /*013c*/ 	.word	index@(_Z21LaxWendroff_3D_SolverifififfPfS_S_)
        /*0140*/ 	.word	0x00000000


	//----- nvinfo : EIATTR_REGCOUNT
	.align		4
.L_73:
        /*0144*/ 	.byte	0x04, 0x2f
        /*0146*/ 	.short	(.L_75 - .L_74)
	.align		4
.L_74:
        /*0148*/ 	.word	index@(_Z24FractionalStep_3D_SolverifififfPfS_S_)
        /*014c*/ 	.word	0x00000086


	//----- nvinfo : EIATTR_FRAME_SIZE
	.align		4
.L_75:
        /*0150*/ 	.byte	0x04, 0x11
        /*0152*/ 	.short	(.L_77 - .L_76)
	.align		4
.L_76:
        /*0154*/ 	.word	index@($_Z24FractionalStep_3D_SolverifififfPfS_S_$__internal_accurate_pow)
        /*0158*/ 	.word	0x00000000


	//----- nvinfo : EIATTR_FRAME_SIZE
	.align		4
.L_77:
        /*015c*/ 	.byte	0x04, 0x11
        /*015e*/ 	.short	(.L_79 - .L_78)
	.align		4
.L_78:
        /*0160*/ 	.word	index@($__internal_8_$__cuda_sm20_div_rn_f64_full)
        /*0164*/ 	.word	0x00000000


	//----- nvinfo : EIATTR_FRAME_SIZE
	.align		4
.L_79:
        /*0168*/ 	.byte	0x04, 0x11
        /*016a*/ 	.short	(.L_81 - .L_80)
	.align		4
.L_80:
        /*016c*/ 	.word	index@(_Z24FractionalStep_3D_SolverifififfPfS_S_)
        /*0170*/ 	.word	0x00000000


	//----- nvinfo : EIATTR_REGCOUNT
	.align		4
.L_81:
        /*0174*/ 	.byte	0x04, 0x2f
        /*0176*/ 	.short	(.L_83 - .L_82)
	.align		4
.L_82:
        /*0178*/ 	.word	index@(_Z20MacCormack_3D_SolverifififfPfS_S_)
        /*017c*/ 	.word	0x00000086


	//----- nvinfo : EIATTR_FRAME_SIZE
	.align		4
.L_83:
        /*0180*/ 	.byte	0x04, 0x11
        /*0182*/ 	.short	(.L_85 - .L_84)
	.align		4
.L_84:
        /*0184*/ 	.word	index@($_Z20MacCormack_3D_SolverifififfPfS_S_$__internal_accurate_pow)
        /*0188*/ 	.word	0x00000000


	//----- nvinfo : EIATTR_FRAME_SIZE
	.align		4
.L_85:
        /*018c*/ 	.byte	0x04, 0x11
        /*018e*/ 	.short	(.L_87 - .L_86)
	.align		4
.L_86:
        /*0190*/ 	.word	index@($__internal_7_$__cuda_sm3x_div_rn_noftz_f32_slowpath)
        /*0194*/ 	.word	0x00000000


	//----- nvinfo : EIATTR_FRAME_SIZE
	.align		4
.L_87:
        /*0198*/ 	.byte	0x04, 0x11
        /*019a*/ 	.short	(.L_89 - .L_88)
	.align		4
.L_88:
        /*019c*/ 	.word	index@($__internal_6_$__cuda_sm20_div_rn_f64_full)
        /*01a0*/ 	.word	0x00000000


	//----- nvinfo : EIATTR_FRAME_SIZE
	.align		4
.L_89:
        /*01a4*/ 	.byte	0x04, 0x11
        /*01a6*/ 	.short	(.L_91 - .L_90)
	.align		4
.L_90:
        /*01a8*/ 	.word	index@(_Z20MacCormack_3D_SolverifififfPfS_S_)
        /*01ac*/ 	.word	0x00000000


	//----- nvinfo : EIATTR_REGCOUNT
	.align		4
.L_91:
        /*01b0*/ 	.byte	0x04, 0x2f
        /*01b2*/ 	.short	(.L_93 - .L_92)
	.align		4
.L_92:
        /*01b4*/ 	.word	index@(_Z13TVD_3D_SolverifififfPfS_S_)
        /*01b8*/ 	.word	0x00000048


	//----- nvinfo : EIATTR_FRAME_SIZE
	.align		4
.L_93:
        /*01bc*/ 	.byte	0x04, 0x11
        /*01be*/ 	.short	(.L_95 - .L_94)
	.align		4
.L_94:
        /*01c0*/ 	.word	index@($_Z13TVD_3D_SolverifififfPfS_S_$__internal_accurate_pow)
        /*01c4*/ 	.word	0x00000000


	//----- nvinfo : EIATTR_FRAME_SIZE
	.align		4
.L_95:
        /*01c8*/ 	.byte	0x04, 0x11
        /*01ca*/ 	.short	(.L_97 - .L_96)
	.align		4
.L_96:
        /*01cc*/ 	.word	index@($__internal_5_$__cuda_sm3x_div_rn_noftz_f32_slowpath)
        /*01d0*/ 	.word	0x00000000


	//----- nvinfo : EIATTR_FRAME_SIZE
	.align		4
.L_97:
        /*01d4*/ 	.byte	0x04, 0x11
        /*01d6*/ 	.short	(.L_99 - .L_98)
	.align		4
.L_98:
        /*01d8*/ 	.word	index@($__internal_4_$__cuda_sm20_div_rn_f64_full)
        /*01dc*/ 	.word	0x00000000


	//----- nvinfo : EIATTR_FRAME_SIZE
	.align		4
.L_99:
        /*01e0*/ 	.byte	0x04, 0x11
        /*01e2*/ 	.short	(.L_101 - .L_100)
	.align		4
.L_100:
        /*01e4*/ 	.word	index@(_Z13TVD_3D_SolverifififfPfS_S_)
        /*01e8*/ 	.word	0x00000000


	//----- nvinfo : EIATTR_REGCOUNT
	.align		4
.L_101:
        /*01ec*/ 	.byte	0x04, 0x2f
        /*01ee*/ 	.short	(.L_103 - .L_102)
	.align		4
.L_102:
        /*01f0*/ 	.word	index@(_Z14PSOR_3D_SolverifififfPfS_S_)
        /*01f4*/ 	.word	0x00000030


	//----- nvinfo : EIATTR_FRAME_SIZE
	.align		4
.L_103:
        /*01f8*/ 	.byte	0x04, 0x11
        /*01fa*/ 	.short	(.L_105 - .L_104)
	.align		4
.L_104:
        /*01fc*/ 	.word	index@($_Z14PSOR_3D_SolverifififfPfS_S_$__internal_accurate_pow)
        /*0200*/ 	.word	0x00000000


	//----- nvinfo : EIATTR_FRAME_SIZE
	.align		4
.L_105:
        /*0204*/ 	.byte	0x04, 0x11
        /*0206*/ 	.short	(.L_107 - .L_106)
	.align		4
.L_106:
        /*0208*/ 	.word	index@($__internal_3_$__cuda_sm3x_div_rn_noftz_f32_slowpath)
        /*020c*/ 	.word	0x00000000


	//----- nvinfo : EIATTR_FRAME_SIZE
	.align		4
.L_107:
        /*0210*/ 	.byte	0x04, 0x11
        /*0212*/ 	.short	(.L_109 - .L_108)
	.align		4
.L_108:
        /*0214*/ 	.word	index@($__internal_2_$__cuda_sm20_sqrt_rn_f32_slowpath)
        /*0218*/ 	.word	0x00000000


	//----- nvinfo : EIATTR_FRAME_SIZE
	.align		4
.L_109:
        /*021c*/ 	.byte	0x04, 0x11
        /*021e*/ 	.short	(.L_111 - .L_110)
	.align		4
.L_110:
        /*0220*/ 	.word	index@($__internal_1_$__cuda_sm20_div_rn_f64_full)
        /*0224*/ 	.word	0x00000000


	//----- nvinfo : EIATTR_FRAME_SIZE
	.align		4
.L_111:
        /*0228*/ 	.byte	0x04, 0x11
        /*022a*/ 	.short	(.L_113 - .L_112)
	.align		4
.L_112:
        /*022c*/ 	.word	index@(_Z14PSOR_3D_SolverifififfPfS_S_)
        /*0230*/ 	.word	0x00000000


	//----- nvinfo : EIATTR_REGCOUNT
	.align		4
.L_113:
        /*0234*/ 	.byte	0x04, 0x2f
        /*0236*/ 	.short	(.L_115 - .L_114)
	.align		4
.L_114:
        /*0238*/ 	.word	index@(_Z13FVS_3D_SolverifififfPfS_S_)
        /*023c*/ 	.word	0x0000007e


	//----- nvinfo : EIATTR_FRAME_SIZE
	.align		4
.L_115:
        /*0240*/ 	.byte	0x04, 0x11
        /*0242*/ 	.short	(.L_117 - .L_116)
	.align		4
.L_116:
        /*0244*/ 	.word	index@($_Z13FVS_3D_SolverifififfPfS_S_$__internal_accurate_pow)
        /*0248*/ 	.word	0x00000000


	//----- nvinfo : EIATTR_FRAME_SIZE
	.align		4
.L_117:
        /*024c*/ 	.byte	0x04, 0x11
        /*024e*/ 	.short	(.L_119 - .L_118)
	.align		4
.L_118:
        /*0250*/ 	.word	index@($__internal_0_$__cuda_sm20_div_rn_f64_full)
        /*0254*/ 	.word	0x00000000


	//----- nvinfo : EIATTR_FRAME_SIZE
	.align		4
.L_119:
        /*0258*/ 	.byte	0x04, 0x11
        /*025a*/ 	.short	(.L_121 - .L_120)
	.align		4
.L_120:
        /*025c*/ 	.word	index@(_Z13FVS_3D_SolverifififfPfS_S_)
        /*0260*/ 	.word	0x00000000


	//----- nvinfo : EIATTR_MIN_STACK_SIZE
	.align		4
.L_121:
        /*0264*/ 	.byte	0x04, 0x12
        /*0266*/ 	.short	(.L_123 - .L_122)
	.align		4
.L_122:
        /*0268*/ 	.word	index@(_Z13FVS_3D_SolverifififfPfS_S_)
        /*026c*/ 	.word	0x00000000


	//----- nvinfo : EIATTR_MIN_STACK_SIZE
	.align		4
.L_123:
        /*0270*/ 	.byte	0x04, 0x12
        /*0272*/ 	.short	(.L_125 - .L_124)
	.align		4
.L_124:
        /*0274*/ 	.word	index@(_Z14PSOR_3D_SolverifififfPfS_S_)
        /*0278*/ 	.word	0x00000000


	//----- nvinfo : EIATTR_MIN_STACK_SIZE
	.align		4
.L_125:
        /*027c*/ 	.byte	0x04, 0x12
        /*027e*/ 	.short	(.L_127 - .L_126)
	.align		4
.L_126:
        /*0280*/ 	.word	index@(_Z13TVD_3D_SolverifififfPfS_S_)
        /*0284*/ 	.word	0x00000000


	//----- nvinfo : EIATTR_MIN_STACK_SIZE
	.align		4
.L_127:
        /*0288*/ 	.byte	0x04, 0x12
        /*028a*/ 	.short	(.L_129 - .L_128)
	.align		4
.L_128:
        /*028c*/ 	.word	index@(_Z20MacCormack_3D_SolverifififfPfS_S_)
        /*0290*/ 	.word	0x00000000


	//----- nvinfo : EIATTR_MIN_STACK_SIZE
	.align		4
.L_129:
        /*0294*/ 	.byte	0x04, 0x12
        /*0296*/ 	.short	(.L_131 - .L_130)
	.align		4
.L_130:
        /*0298*/ 	.word	index@(_Z24FractionalStep_3D_SolverifififfPfS_S_)
        /*029c*/ 	.word	0x00000000


	//----- nvinfo : EIATTR_MIN_STACK_SIZE
	.align		4
.L_131:
        /*02a0*/ 	.byte	0x04, 0x12
        /*02a2*/ 	.short	(.L_133 - .L_132)
	.align		4
.L_132:
        /*02a4*/ 	.word	index@(_Z21LaxWendroff_3D_SolverifififfPfS_S_)
        /*02a8*/ 	.word	0x00000000


	//----- nvinfo : EIATTR_MIN_STACK_SIZE
	.align		4
.L_133:
        /*02ac*/ 	.byte	0x04, 0x12
        /*02ae*/ 	.short	(.L_135 - .L_134)
	.align		4
.L_134:
        /*02b0*/ 	.word	index@(_Z15Sigma_3D_SolverifififfPfS_S_)
        /*02b4*/ 	.word	0x00000000


	//----- nvinfo : EIATTR_MIN_STACK_SIZE
	.align		4
.L_135:
        /*02b8*/ 	.byte	0x04, 0x12
        /*02ba*/ 	.short	(.L_137 - .L_136)
	.align		4
.L_136:
        /*02bc*/ 	.word	index@(_Z13ADI_3D_SolverifififfPfS_S_)
        /*02c0*/ 	.word	0x00000000


	//----- nvinfo : EIATTR_MIN_STACK_SIZE
	.align		4
.L_137:
        /*02c4*/ 	.byte	0x04, 0x12
        /*02c6*/ 	.short	(.L_139 - .L_138)
	.align		4
.L_138:
        /*02c8*/ 	.word	index@(_Z23CrankNicolson_3D_SolverifififfPfS_S_)
        /*02cc*/ 	.word	0x00000000


	//----- nvinfo : EIATTR_MIN_STACK_SIZE
	.align		4
.L_139:
        /*02d0*/ 	.byte	0x04, 0x12
        /*02d2*/ 	.short	(.L_141 - .L_140)
	.align		4
.L_140:
        /*02d4*/ 	.word	index@(_Z18Leapfrog_3D_SolverifififfPfS_S_)
        /*02d8*/ 	.word	0x00000000


	//----- nvinfo : EIATTR_MIN_STACK_SIZE
	.align		4
.L_141:
        /*02dc*/ 	.byte	0x04, 0x12
        /*02de*/ 	.short	(.L_143 - .L_142)
	.align		4
.L_142:
        /*02e0*/ 	.word	index@(_Z32Discontinuous_Galerkin_3D_SolverifififfPfS_S_)
        /*02e4*/ 	.word	0x00000000
.L_143:


//--------------------- .nv.compat                --------------------------
	.section	.nv.compat,"",@"SHT_CUDA_COMPAT_INFO"
	.align	4
        /*0000*/ 	.byte	0x02, 0x09, 0x00, 0x00, 0x02, 0x02, 0x01, 0x00, 0x02, 0x05, 0x05, 0x00, 0x03, 0x07, 0x01, 0x01
        /*0010*/ 	.byte	0x02, 0x03, 0x00, 0x00, 0x02, 0x06, 0x01, 0x00, 0x04, 0x0b, 0x08, 0x00, 0x01, 0x00, 0x00, 0x00
        /*0020*/ 	.byte	0x00, 0x00, 0x00, 0x00


//--------------------- .nv.info._Z13FVS_3D_SolverifififfPfS_S_ --------------------------
	.section	.nv.info._Z13FVS_3D_SolverifififfPfS_S_,"",@"SHT_CUDA_INFO"
	.sectionflags	@""
	.align	4


	//----- nvinfo : EIATTR_CUDA_API_VERSION
	.align		4
        /*0000*/ 	.byte	0x04, 0x37
        /*0002*/ 	.short	(.L_145 - .L_144)
.L_144:
        /*0004*/ 	.word	0x00000082


	//----- nvinfo : EIATTR_KPARAM_INFO
	.align		4
.L_145:
        /*0008*/ 	.byte	0x04, 0x17
        /*000a*/ 	.short	(.L_147 - .L_146)
.L_146:
        /*000c*/ 	.word	0x00000000
        /*0010*/ 	.short	0x0009
        /*0012*/ 	.short	0x0030
        /*0014*/ 	.byte	0x00, 0xf5, 0x21, 0x00


	//----- nvinfo : EIATTR_KPARAM_INFO
	.align		4
.L_147:
        /*0018*/ 	.byte	0x04, 0x17
        /*001a*/ 	.short	(.L_149 - .L_148)
.L_148:
        /*001c*/ 	.word	0x00000000
        /*0020*/ 	.short	0x0008
        /*0022*/ 	.short	0x0028
        /*0024*/ 	.byte	0x00, 0xf5, 0x21, 0x00


	//----- nvinfo : EIATTR_KPARAM_INFO
	.align		4
.L_149:
        /*0028*/ 	.byte	0x04, 0x17
        /*002a*/ 	.short	(.L_151 - .L_150)
.L_150:
        /*002c*/ 	.word	0x00000000
        /*0030*/ 	.short	0x0007
        /*0032*/ 	.short	0x0020
        /*0034*/ 	.byte	0x00, 0xf5, 0x21, 0x00


	//----- nvinfo : EIATTR_KPARAM_INFO
	.align		4
.L_151:
        /*0038*/ 	.byte	0x04, 0x17
        /*003a*/ 	.short	(.L_153 - .L_152)
.L_152:
        /*003c*/ 	.word	0x00000000
        /*0040*/ 	.short	0x0006
        /*0042*/ 	.short	0x0018
        /*0044*/ 	.byte	0x00, 0xf0, 0x11, 0x00


	//----- nvinfo : EIATTR_KPARAM_INFO
	.align		4
.L_153:
        /*0048*/ 	.byte	0x04, 0x17
        /*004a*/ 	.short	(.L_155 - .L_154)
.L_154:
        /*004c*/ 	.word	0x00000000
        /*0050*/ 	.short	0x0005
        /*0052*/ 	.short	0x0014
        /*0054*/ 	.byte	0x00, 0xf0, 0x11, 0x00


	//----- nvinfo : EIATTR_KPARAM_INFO
	.align		4
.L_155:
        /*0058*/ 	.byte	0x04, 0x17
        /*005a*/ 	.short	(.L_157 - .L_156)
.L_156:
        /*005c*/ 	.word	0x00000000
        /*0060*/ 	.short	0x0004
        /*0062*/ 	.short	0x0010
        /*0064*/ 	.byte	0x00, 0xf0, 0x11, 0x00


	//----- nvinfo : EIATTR_KPARAM_INFO
	.align		4
.L_157:
        /*0068*/ 	.byte	0x04, 0x17
        /*006a*/ 	.short	(.L_159 - .L_158)
.L_158:
        /*006c*/ 	.word	0x00000000
        /*0070*/ 	.short	0x0003
        /*0072*/ 	.short	0x000c
        /*0074*/ 	.byte	0x00, 0xf0, 0x11, 0x00


	//----- nvinfo : EIATTR_KPARAM_INFO
	.align		4
.L_159:
        /*0078*/ 	.byte	0x04, 0x17
        /*007a*/ 	.short	(.L_161 - .L_160)
.L_160:
        /*007c*/ 	.word	0x00000000
        /*0080*/ 	.short	0x0002
        /*0082*/ 	.short	0x0008
        /*0084*/ 	.byte	0x00, 0xf0, 0x11, 0x00


	//----- nvinfo : EIATTR_KPARAM_INFO
	.align		4
.L_161:
        /*0088*/ 	.byte	0x04, 0x17
        /*008a*/ 	.short	(.L_163 - .L_162)
.L_162:
        /*008c*/ 	.word	0x00000000
        /*0090*/ 	.short	0x0001
        /*0092*/ 	.short	0x0004
        /*0094*/ 	.byte	0x00, 0xf0, 0x11, 0x00


	//----- nvinfo : EIATTR_KPARAM_INFO
	.align		4
.L_163:
        /*0098*/ 	.byte	0x04, 0x17
        /*009a*/ 	.short	(.L_165 - .L_164)
.L_164:
        /*009c*/ 	.word	0x00000000
        /*00a0*/ 	.short	0x0000
        /*00a2*/ 	.short	0x0000
        /*00a4*/ 	.byte	0x00, 0xf0, 0x11, 0x00


	//----- nvinfo : EIATTR_SPARSE_MMA_MASK
	.align		4
.L_165:
        /*00a8*/ 	.byte	0x03, 0x50
        /*00aa*/ 	.short	0x0000


	//----- nvinfo : EIATTR_MAXREG_COUNT
	.align		4
        /*00ac*/ 	.byte	0x03, 0x1b
        /*00ae*/ 	.short	0x00ff


	//----- nvinfo : EIATTR_NUM_BARRIERS
	.align		4
        /*00b0*/ 	.byte	0x02, 0x4c
        /*00b2*/ 	.byte	0x01
	.zero		1


	//----- nvinfo : EIATTR_MERCURY_ISA_VERSION
	.align		4
        /*00b4*/ 	.byte	0x03, 0x5f
        /*00b6*/ 	.short	0x0101


	//----- nvinfo : EIATTR_VRC_CTA_INIT_COUNT
	.align		4
        /*00b8*/ 	.byte	0x02, 0x4a
	.zero		1
	.zero		1


	//----- nvinfo : EIATTR_EXIT_INSTR_OFFSETS
	.align		4
        /*00bc*/ 	.byte	0x04, 0x1c
        /*00be*/ 	.short	(.L_167 - .L_166)


	//   ....[0]....
.L_166:
        /*00c0*/ 	.word	0x00009070


	//----- nvinfo : EIATTR_CRS_STACK_SIZE
	.align		4
.L_167:
        /*00c4*/ 	.byte	0x04, 0x1e
        /*00c6*/ 	.short	(.L_169 - .L_168)
.L_168:
        /*00c8*/ 	.word	0x00000000


	//----- nvinfo : EIATTR_CBANK_PARAM_SIZE
	.align		4
.L_169:
        /*00cc*/ 	.byte	0x03, 0x19
        /*00ce*/ 	.short	0x0038


	//----- nvinfo : EIATTR_PARAM_CBANK
	.align		4
        /*00d0*/ 	.byte	0x04, 0x0a
        /*00d2*/ 	.short	(.L_171 - .L_170)
	.align		4
.L_170:
        /*00d4*/ 	.word	index@(.nv.constant0._Z13FVS_3D_SolverifififfPfS_S_)
        /*00d8*/ 	.short	0x0380
        /*00da*/ 	.short	0x0038


	//----- nvinfo : EIATTR_SW_WAR
	.align		4
.L_171:
        /*00dc*/ 	.byte	0x04, 0x36
        /*00de*/ 	.short	(.L_173 - .L_172)
.L_172:
        /*00e0*/ 	.word	0x00000008
.L_173:


//--------------------- .nv.info._Z14PSOR_3D_SolverifififfPfS_S_ --------------------------
	.section	.nv.info._Z14PSOR_3D_SolverifififfPfS_S_,"",@"SHT_CUDA_INFO"
	.sectionflags	@""
	.align	4


	//----- nvinfo : EIATTR_CUDA_API_VERSION
	.align		4
        /*0000*/ 	.byte	0x04, 0x37
        /*0002*/ 	.short	(.L_175 - .L_174)
.L_174:
        /*0004*/ 	.word	0x00000082


	//----- nvinfo : EIATTR_KPARAM_INFO
	.align		4
.L_175:
        /*0008*/ 	.byte	0x04, 0x17
        /*000a*/ 	.short	(.L_177 - .L_176)
.L_176:
        /*000c*/ 	.word	0x00000000
        /*0010*/ 	.short	0x0009
        /*0012*/ 	.short	0x0030
        /*0014*/ 	.byte	0x00, 0xf5, 0x21, 0x00


	//----- nvinfo : EIATTR_KPARAM_INFO
	.align		4
.L_177:
        /*0018*/ 	.byte	0x04, 0x17
        /*001a*/ 	.short	(.L_179 - .L_178)
.L_178:
        /*001c*/ 	.word	0x00000000
        /*0020*/ 	.short	0x0008
        /*0022*/ 	.short	0x0028
        /*0024*/ 	.byte	0x00, 0xf5, 0x21, 0x00


	//----- nvinfo : EIATTR_KPARAM_INFO
	.align		4
.L_179:
        /*0028*/ 	.byte	0x04, 0x17
        /*002a*/ 	.short	(.L_181 - .L_180)
.L_180:
        /*002c*/ 	.word	0x00000000
        /*0030*/ 	.short	0x0007
        /*0032*/ 	.short	0x0020
        /*0034*/ 	.byte	0x00, 0xf5, 0x21, 0x00


	//----- nvinfo : EIATTR_KPARAM_INFO
	.align		4
.L_181:
        /*0038*/ 	.byte	0x04, 0x17
        /*003a*/ 	.short	(.L_183 - .L_182)
.L_182:
        /*003c*/ 	.word	0x00000000
        /*0040*/ 	.short	0x0006
        /*0042*/ 	.short	0x0018
        /*0044*/ 	.byte	0x00, 0xf0, 0x11, 0x00


	//----- nvinfo : EIATTR_KPARAM_INFO
	.align		4
.L_183:
        /*0048*/ 	.byte	0x04, 0x17
        /*004a*/ 	.short	(.L_185 - .L_184)
.L_184:
        /*004c*/ 	.word	0x00000000
        /*0050*/ 	.short	0x0005
        /*0052*/ 	.short	0x0014
        /*0054*/ 	.byte	0x00, 0xf0, 0x11, 0x00


	//----- nvinfo : EIATTR_KPARAM_INFO
	.align		4
.L_185:
        /*0058*/ 	.byte	0x04, 0x17
        /*005a*/ 	.short	(.L_187 - .L_186)
.L_186:
        /*005c*/ 	.word	0x00000000
        /*0060*/ 	.short	0x0004
        /*0062*/ 	.short	0x0010
        /*0064*/ 	.byte	0x00, 0xf0, 0x11, 0x00


	//----- nvinfo : EIATTR_KPARAM_INFO
	.align		4
.L_187:
        /*0068*/ 	.byte	0x04, 0x17
        /*006a*/ 	.short	(.L_189 - .L_188)
.L_188:
        /*006c*/ 	.word	0x00000000
        /*0070*/ 	.short	0x0003
        /*0072*/ 	.short	0x000c
        /*0074*/ 	.byte	0x00, 0xf0, 0x11, 0x00


	//----- nvinfo : EIATTR_KPARAM_INFO
	.align		4
.L_189:
        /*0078*/ 	.byte	0x04, 0x17
        /*007a*/ 	.short	(.L_191 - .L_190)
.L_190:
        /*007c*/ 	.word	0x00000000
        /*0080*/ 	.short	0x0002
        /*0082*/ 	.short	0x0008
        /*0084*/ 	.byte	0x00, 0xf0, 0x11, 0x00


	//----- nvinfo : EIATTR_KPARAM_INFO
	.align		4
.L_191:
        /*0088*/ 	.byte	0x04, 0x17
        /*008a*/ 	.short	(.L_193 - .L_192)
.L_192:
        /*008c*/ 	.word	0x00000000
        /*0090*/ 	.short	0x0001
        /*0092*/ 	.short	0x0004
        /*0094*/ 	.byte	0x00, 0xf0, 0x11, 0x00


	//----- nvinfo : EIATTR_KPARAM_INFO
	.align		4
.L_193:
        /*0098*/ 	.byte	0x04, 0x17
        /*009a*/ 	.short	(.L_195 - .L_194)
.L_194:
        /*009c*/ 	.word	0x00000000
        /*00a0*/ 	.short	0x0000
        /*00a2*/ 	.short	0x0000
        /*00a4*/ 	.byte	0x00, 0xf0, 0x11, 0x00


	//----- nvinfo : EIATTR_SPARSE_MMA_MASK
	.align		4
.L_195:
        /*00a8*/ 	.byte	0x03, 0x50
        /*00aa*/ 	.short	0x0000


	//----- nvinfo : EIATTR_MAXREG_COUNT
	.align		4
        /*00ac*/ 	.byte	0x03, 0x1b
        /*00ae*/ 	.short	0x00ff


	//----- nvinfo : EIATTR_NUM_BARRIERS
	.align		4
        /*00b0*/ 	.byte	0x02, 0x4c
        /*00b2*/ 	.byte	0x01
	.zero		1


	//----- nvinfo : EIATTR_MERCURY_ISA_VERSION
	.align		4
        /*00b4*/ 	.byte	0x03, 0x5f
        /*00b6*/ 	.short	0x0101


	//----- nvinfo : EIATTR_VRC_CTA_INIT_COUNT
	.align		4
        /*00b8*/ 	.byte	0x02, 0x4a
	.zero		1
	.zero		1


	//----- nvinfo : EIATTR_EXIT_INSTR_OFFSETS
	.align		4
        /*00bc*/ 	.byte	0x04, 0x1c
        /*00be*/ 	.short	(.L_197 - .L_196)


	//   ....[0]....
.L_196:
        /*00c0*/ 	.word	0x00005ac0


	//----- nvinfo : EIATTR_CRS_STACK_SIZE
	.align		4
.L_197:
        /*00c4*/ 	.byte	0x04, 0x1e
        /*00c6*/ 	.short	(.L_199 - .L_198)
.L_198:
        /*00c8*/ 	.word	0x00000000


	//----- nvinfo : EIATTR_CBANK_PARAM_SIZE
	.align		4
.L_199:
        /*00cc*/ 	.byte	0x03, 0x19
        /*00ce*/ 	.short	0x0038


	//----- nvinfo : EIATTR_PARAM_CBANK
	.align		4
        /*00d0*/ 	.byte	0x04, 0x0a
        /*00d2*/ 	.short	(.L_201 - .L_200)
	.align		4
.L_200:
        /*00d4*/ 	.word	index@(.nv.constant0._Z14PSOR_3D_SolverifififfPfS_S_)
        /*00d8*/ 	.short	0x0380
        /*00da*/ 	.short	0x0038


	//----- nvinfo : EIATTR_SW_WAR
	.align		4
.L_201:
        /*00dc*/ 	.byte	0x04, 0x36
        /*00de*/ 	.short	(.L_203 - .L_202)
.L_202:
        /*00e0*/ 	.word	0x00000008
.L_203:


//--------------------- .nv.info._Z13TVD_3D_SolverifififfPfS_S_ --------------------------
	.section	.nv.info._Z13TVD_3D_SolverifififfPfS_S_,"",@"SHT_CUDA_INFO"
	.sectionflags	@""
	.align	4


	//----- nvinfo : EIATTR_CUDA_API_VERSION
	.align		4
        /*0000*/ 	.byte	0x04, 0x37
        /*0002*/ 	.short	(.L_205 - .L_204)
.L_204:
        /*0004*/ 	.word	0x00000082


	//----- nvinfo : EIATTR_KPARAM_INFO
	.align		4
.L_205:
        /*0008*/ 	.byte	0x04, 0x17
        /*000a*/ 	.short	(.L_207 - .L_206)
.L_206:
        /*000c*/ 	.word	0x00000000
        /*0010*/ 	.short	0x0009
        /*0012*/ 	.short	0x0030
        /*0014*/ 	.byte	0x00, 0xf5, 0x21, 0x00


	//----- nvinfo : EIATTR_KPARAM_INFO
	.align		4
.L_207:
        /*0018*/ 	.byte	0x04, 0x17
        /*001a*/ 	.short	(.L_209 - .L_208)
.L_208:
        /*001c*/ 	.word	0x00000000
        /*0020*/ 	.short	0x0008
        /*0022*/ 	.short	0x0028
        /*0024*/ 	.byte	0x00, 0xf5, 0x21, 0x00


	//----- nvinfo : EIATTR_KPARAM_INFO
	.align		4
.L_209:
        /*0028*/ 	.byte	0x04, 0x17
        /*002a*/ 	.short	(.L_211 - .L_210)
.L_210:
        /*002c*/ 	.word	0x00000000
        /*0030*/ 	.short	0x0007
        /*0032*/ 	.short	0x0020
        /*0034*/ 	.byte	0x00, 0xf5, 0x21, 0x00


	//----- nvinfo : EIATTR_KPARAM_INFO
	.align		4
.L_211:
        /*0038*/ 	.byte	0x04, 0x17
        /*003a*/ 	.short	(.L_213 - .L_212)
.L_212:
        /*003c*/ 	.word	0x00000000
        /*0040*/ 	.short	0x0006
        /*0042*/ 	.short	0x0018
        /*0044*/ 	.byte	0x00, 0xf0, 0x11, 0x00


	//----- nvinfo : EIATTR_KPARAM_INFO
	.align		4
.L_213:
        /*0048*/ 	.byte	0x04, 0x17
        /*004a*/ 	.short	(.L_215 - .L_214)
.L_214:
        /*004c*/ 	.word	0x00000000
        /*0050*/ 	.short	0x0005
        /*0052*/ 	.short	0x0014
        /*0054*/ 	.byte	0x00, 0xf0, 0x11, 0x00


	//----- nvinfo : EIATTR_KPARAM_INFO
	.align		4
.L_215:
        /*0058*/ 	.byte	0x04, 0x17
        /*005a*/ 	.short	(.L_217 - .L_216)
.L_216:
        /*005c*/ 	.word	0x00000000
        /*0060*/ 	.short	0x0004
        /*0062*/ 	.short	0x0010
        /*0064*/ 	.byte	0x00, 0xf0, 0x11, 0x00


	//----- nvinfo : EIATTR_KPARAM_INFO
	.align		4
.L_217:
        /*0068*/ 	.byte	0x04, 0x17
        /*006a*/ 	.short	(.L_219 - .L_218)
.L_218:
        /*006c*/ 	.word	0x00000000
        /*0070*/ 	.short	0x0003
        /*0072*/ 	.short	0x000c
        /*0074*/ 	.byte	0x00, 0xf0, 0x11, 0x00


	//----- nvinfo : EIATTR_KPARAM_INFO
	.align		4
.L_219:
        /*0078*/ 	.byte	0x04, 0x17
        /*007a*/ 	.short	(.L_221 - .L_220)
.L_220:
        /*007c*/ 	.word	0x00000000
        /*0080*/ 	.short	0x0002
        /*0082*/ 	.short	0x0008
        /*0084*/ 	.byte	0x00, 0xf0, 0x11, 0x00


	//----- nvinfo : EIATTR_KPARAM_INFO
	.align		4
.L_221:
        /*0088*/ 	.byte	0x04, 0x17
        /*008a*/ 	.short	(.L_223 - .L_222)
.L_222:
        /*008c*/ 	.word	0x00000000
        /*0090*/ 	.short	0x0001
        /*0092*/ 	.short	0x0004
        /*0094*/ 	.byte	0x00, 0xf0, 0x11, 0x00


	//----- nvinfo : EIATTR_KPARAM_INFO
	.align		4
.L_223:
        /*0098*/ 	.byte	0x04, 0x17
        /*009a*/ 	.short	(.L_225 - .L_224)
.L_224:
        /*009c*/ 	.word	0x00000000
        /*00a0*/ 	.short	0x0000
        /*00a2*/ 	.short	0x0000
        /*00a4*/ 	.byte	0x00, 0xf0, 0x11, 0x00


	//----- nvinfo : EIATTR_SPARSE_MMA_MASK
	.align		4
.L_225:
        /*00a8*/ 	.byte	0x03, 0x50
        /*00aa*/ 	.short	0x0000


	//----- nvinfo : EIATTR_MAXREG_COUNT
	.align		4
        /*00ac*/ 	.byte	0x03, 0x1b
        /*00ae*/ 	.short	0x00ff


	//----- nvinfo : EIATTR_NUM_BARRIERS
	.align		4
        /*00b0*/ 	.byte	0x02, 0x4c
        /*00b2*/ 	.byte	0x01
	.zero		1


	//----- nvinfo : EIATTR_MERCURY_ISA_VERSION
	.align		4
        /*00b4*/ 	.byte	0x03, 0x5f
        /*00b6*/ 	.short	0x0101


	//----- nvinfo : EIATTR_VRC_CTA_INIT_COUNT
	.align		4
        /*00b8*/ 	.byte	0x02, 0x4a
	.zero		1
	.zero		1


	//----- nvinfo : EIATTR_EXIT_INSTR_OFFSETS
	.align		4
        /*00bc*/ 	.byte	0x04, 0x1c
        /*00be*/ 	.short	(.L_227 - .L_226)


	//   ....[0]....
.L_226:
        /*00c0*/ 	.word	0x000087e0


	//----- nvinfo : EIATTR_CRS_STACK_SIZE
	.align		4
.L_227:
        /*00c4*/ 	.byte	0x04, 0x1e
        /*00c6*/ 	.short	(.L_229 - .L_228)
.L_228:
        /*00c8*/ 	.word	0x00000000


	//----- nvinfo : EIATTR_CBANK_PARAM_SIZE
	.align		4
.L_229:
        /*00cc*/ 	.byte	0x03, 0x19
        /*00ce*/ 	.short	0x0038


	//----- nvinfo : EIATTR_PARAM_CBANK
	.align		4
        /*00d0*/ 	.byte	0x04, 0x0a
        /*00d2*/ 	.short	(.L_231 - .L_230)
	.align		4
.L_230:
        /*00d4*/ 	.word	index@(.nv.constant0._Z13TVD_3D_SolverifififfPfS_S_)
        /*00d8*/ 	.short	0x0380
        /*00da*/ 	.short	0x0038


	//----- nvinfo : EIATTR_SW_WAR
	.align		4
.L_231:
        /*00dc*/ 	.byte	0x04, 0x36
        /*00de*/ 	.short	(.L_233 - .L_232)
.L_232:
        /*00e0*/ 	.word	0x00000008
.L_233:


//--------------------- .nv.info._Z20MacCormack_3D_SolverifififfPfS_S_ --------------------------
	.section	.nv.info._Z20MacCormack_3D_SolverifififfPfS_S_,"",@"SHT_CUDA_INFO"
	.sectionflags	@""
	.align	4


	//----- nvinfo : EIATTR_CUDA_API_VERSION
	.align		4
        /*0000*/ 	.byte	0x04, 0x37
        /*0002*/ 	.short	(.L_235 - .L_234)
.L_234:
        /*0004*/ 	.word	0x00000082


	//----- nvinfo : EIATTR_KPARAM_INFO
	.align		4
.L_235:
        /*0008*/ 	.byte	0x04, 0x17
        /*000a*/ 	.short	(.L_237 - .L_236)
.L_236:
        /*000c*/ 	.word	0x00000000
        /*0010*/ 	.short	0x0009
        /*0012*/ 	.short	0x0030
        /*0014*/ 	.byte	0x00, 0xf5, 0x21, 0x00


	//----- nvinfo : EIATTR_KPARAM_INFO
	.align		4
.L_237:
        /*0018*/ 	.byte	0x04, 0x17
        /*001a*/ 	.short	(.L_239 - .L_238)
.L_238:
        /*001c*/ 	.word	0x00000000
        /*0020*/ 	.short	0x0008
        /*0022*/ 	.short	0x0028
        /*0024*/ 	.byte	0x00, 0xf5, 0x21, 0x00


	//----- nvinfo : EIATTR_KPARAM_INFO
	.align		4
.L_239:
        /*0028*/ 	.byte	0x04, 0x17
        /*002a*/ 	.short	(.L_241 - .L_240)
.L_240:
        /*002c*/ 	.word	0x00000000
        /*0030*/ 	.short	0x0007
        /*0032*/ 	.short	0x0020
        /*0034*/ 	.byte	0x00, 0xf5, 0x21, 0x00


	//----- nvinfo : EIATTR_KPARAM_INFO
	.align		4
.L_241:
        /*0038*/ 	.byte	0x04, 0x17
        /*003a*/ 	.short	(.L_243 - .L_242)
.L_242:
        /*003c*/ 	.word	0x00000000
        /*0040*/ 	.short	0x0006
        /*0042*/ 	.short	0x0018
        /*0044*/ 	.byte	0x00, 0xf0, 0x11, 0x00


	//----- nvinfo : EIATTR_KPARAM_INFO
	.align		4
.L_243:
        /*0048*/ 	.byte	0x04, 0x17
        /*004a*/ 	.short	(.L_245 - .L_244)
.L_244:
        /*004c*/ 	.word	0x00000000
        /*0050*/ 	.short	0x0005
        /*0052*/ 	.short	0x0014
        /*0054*/ 	.byte	0x00, 0xf0, 0x11, 0x00


	//----- nvinfo : EIATTR_KPARAM_INFO
	.align		4
.L_245:
        /*0058*/ 	.byte	0x04, 0x17
        /*005a*/ 	.short	(.L_247 - .L_246)
.L_246:
        /*005c*/ 	.word	0x00000000
        /*0060*/ 	.short	0x0004
        /*0062*/ 	.short	0x0010
        /*0064*/ 	.byte	0x00, 0xf0, 0x11, 0x00


	//----- nvinfo : EIATTR_KPARAM_INFO
	.align		4
.L_247:
        /*0068*/ 	.byte	0x04, 0x17
        /*006a*/ 	.short	(.L_249 - .L_248)
.L_248:
        /*006c*/ 	.word	0x00000000
        /*0070*/ 	.short	0x0003
        /*0072*/ 	.short	0x000c
        /*0074*/ 	.byte	0x00, 0xf0, 0x11, 0x00


	//----- nvinfo : EIATTR_KPARAM_INFO
	.align		4
.L_249:
        /*0078*/ 	.byte	0x04, 0x17
        /*007a*/ 	.short	(.L_251 - .L_250)
.L_250:
        /*007c*/ 	.word	0x00000000
        /*0080*/ 	.short	0x0002
        /*0082*/ 	.short	0x0008
        /*0084*/ 	.byte	0x00, 0xf0, 0x11, 0x00


	//----- nvinfo : EIATTR_KPARAM_INFO
	.align		4
.L_251:
        /*0088*/ 	.byte	0x04, 0x17
        /*008a*/ 	.short	(.L_253 - .L_252)
.L_252:
        /*008c*/ 	.word	0x00000000
        /*0090*/ 	.short	0x0001
        /*0092*/ 	.short	0x0004
        /*0094*/ 	.byte	0x00, 0xf0, 0x11, 0x00


	//----- nvinfo : EIATTR_KPARAM_INFO
	.align		4
.L_253:
        /*0098*/ 	.byte	0x04, 0x17
        /*009a*/ 	.short	(.L_255 - .L_254)
.L_254:
        /*009c*/ 	.word	0x00000000
        /*00a0*/ 	.short	0x0000
        /*00a2*/ 	.short	0x0000
        /*00a4*/ 	.byte	0x00, 0xf0, 0x11, 0x00


	//----- nvinfo : EIATTR_SPARSE_MMA_MASK
	.align		4
.L_255:
        /*00a8*/ 	.byte	0x03, 0x50
        /*00aa*/ 	.short	0x0000


	//----- nvinfo : EIATTR_MAXREG_COUNT
	.align		4
        /*00ac*/ 	.byte	0x03, 0x1b
        /*00ae*/ 	.short	0x00ff


	//----- nvinfo : EIATTR_NUM_BARRIERS
	.align		4
        /*00b0*/ 	.byte	0x02, 0x4c
        /*00b2*/ 	.byte	0x01
	.zero		1


	//----- nvinfo : EIATTR_MERCURY_ISA_VERSION
	.align		4
        /*00b4*/ 	.byte	0x03, 0x5f
        /*00b6*/ 	.short	0x0101


	//----- nvinfo : EIATTR_VRC_CTA_INIT_COUNT
	.align		4
        /*00b8*/ 	.byte	0x02, 0x4a
	.zero		1
	.zero		1


	//----- nvinfo : EIATTR_EXIT_INSTR_OFFSETS
	.align		4
        /*00bc*/ 	.byte	0x04, 0x1c
        /*00be*/ 	.short	(.L_257 - .L_256)


	//   ....[0]....
.L_256:
        /*00c0*/ 	.word	0x0000a120


	//----- nvinfo : EIATTR_CRS_STACK_SIZE
	.align		4
.L_257:
        /*00c4*/ 	.byte	0x04, 0x1e
        /*00c6*/ 	.short	(.L_259 - .L_258)
.L_258:
        /*00c8*/ 	.word	0x00000000


	//----- nvinfo : EIATTR_CBANK_PARAM_SIZE
	.align		4
.L_259:
        /*00cc*/ 	.byte	0x03, 0x19
        /*00ce*/ 	.short	0x0038


	//----- nvinfo : EIATTR_PARAM_CBANK
	.align		4
        /*00d0*/ 	.byte	0x04, 0x0a
        /*00d2*/ 	.short	(.L_261 - .L_260)
	.align		4
.L_260:
        /*00d4*/ 	.word	index@(.nv.constant0._Z20MacCormack_3D_SolverifififfPfS_S_)
        /*00d8*/ 	.short	0x0380
        /*00da*/ 	.short	0x0038


	//----- nvinfo : EIATTR_SW_WAR
	.align		4
.L_261:
        /*00dc*/ 	.byte	0x04, 0x36
        /*00de*/ 	.short	(.L_263 - .L_262)
.L_262:
        /*00e0*/ 	.word	0x00000008
.L_263:


//--------------------- .nv.info._Z24FractionalStep_3D_SolverifififfPfS_S_ --------------------------
	.section	.nv.info._Z24FractionalStep_3D_SolverifififfPfS_S_,"",@"SHT_CUDA_INFO"
	.sectionflags	@""
	.align	4


	//----- nvinfo : EIATTR_CUDA_API_VERSION
	.align		4
        /*0000*/ 	.byte	0x04, 0x37
        /*0002*/ 	.short	(.L_265 - .L_264)
.L_264:
        /*0004*/ 	.word	0x00000082


	//----- nvinfo : EIATTR_KPARAM_INFO
	.align		4
.L_265:
        /*0008*/ 	.byte	0x04, 0x17
        /*000a*/ 	.short	(.L_267 - .L_266)
.L_266:
        /*000c*/ 	.word	0x00000000
        /*0010*/ 	.short	0x0009
        /*0012*/ 	.short	0x0030
        /*0014*/ 	.byte	0x00, 0xf5, 0x21, 0x00


	//----- nvinfo : EIATTR_KPARAM_INFO
	.align		4
.L_267:
        /*0018*/ 	.byte	0x04, 0x17
        /*001a*/ 	.short	(.L_269 - .L_268)
.L_268:
        /*001c*/ 	.word	0x00000000
        /*0020*/ 	.short	0x0008
        /*0022*/ 	.short	0x0028
        /*0024*/ 	.byte	0x00, 0xf5, 0x21, 0x00


	//----- nvinfo : EIATTR_KPARAM_INFO
	.align		4
.L_269:
        /*0028*/ 	.byte	0x04, 0x17
        /*002a*/ 	.short	(.L_271 - .L_270)
.L_270:
        /*002c*/ 	.word	0x00000000
        /*0030*/ 	.short	0x0007
        /*0032*/ 	.short	0x0020
        /*0034*/ 	.byte	0x00, 0xf5, 0x21, 0x00


	//----- nvinfo : EIATTR_KPARAM_INFO
	.align		4
.L_271:
        /*0038*/ 	.byte	0x04, 0x17
        /*003a*/ 	.short	(.L_273 - .L_272)
.L_272:
        /*003c*/ 	.word	0x00000000
        /*0040*/ 	.short	0x0006
        /*0042*/ 	.short	0x0018
        /*0044*/ 	.byte	0x00, 0xf0, 0x11, 0x00


	//----- nvinfo : EIATTR_KPARAM_INFO
	.align		4
.L_273:
        /*0048*/ 	.byte	0x04, 0x17
        /*004a*/ 	.short	(.L_275 - .L_274)
.L_274:
        /*004c*/ 	.word	0x00000000
        /*0050*/ 	.short	0x0005
        /*0052*/ 	.short	0x0014
        /*0054*/ 	.byte	0x00, 0xf0, 0x11, 0x00


	//----- nvinfo : EIATTR_KPARAM_INFO
	.align		4
.L_275:
        /*0058*/ 	.byte	0x04, 0x17
        /*005a*/ 	.short	(.L_277 - .L_276)
.L_276:
        /*005c*/ 	.word	0x00000000
        /*0060*/ 	.short	0x0004
        /*0062*/ 	.short	0x0010
        /*0064*/ 	.byte	0x00, 0xf0, 0x11, 0x00


	//----- nvinfo : EIATTR_KPARAM_INFO
	.align		4
.L_277:
        /*0068*/ 	.byte	0x04, 0x17
        /*006a*/ 	.short	(.L_279 - .L_278)
.L_278:
        /*006c*/ 	.word	0x00000000
        /*0070*/ 	.short	0x0003
        /*0072*/ 	.short	0x000c
        /*0074*/ 	.byte	0x00, 0xf0, 0x11, 0x00


	//----- nvinfo : EIATTR_KPARAM_INFO
	.align		4
.L_279:
        /*0078*/ 	.byte	0x04, 0x17
        /*007a*/ 	.short	(.L_281 - .L_280)
.L_280:
        /*007c*/ 	.word	0x00000000
        /*0080*/ 	.short	0x0002
        /*0082*/ 	.short	0x0008
        /*0084*/ 	.byte	0x00, 0xf0, 0x11, 0x00


	//----- nvinfo : EIATTR_KPARAM_INFO
	.align		4
.L_281:
        /*0088*/ 	.byte	0x04, 0x17
        /*008a*/ 	.short	(.L_283 - .L_282)
.L_282:
        /*008c*/ 	.word	0x00000000
        /*0090*/ 	.short	0x0001
        /*0092*/ 	.short	0x0004
        /*0094*/ 	.byte	0x00, 0xf0, 0x11, 0x00


	//----- nvinfo : EIATTR_KPARAM_INFO
	.align		4
.L_283:
        /*0098*/ 	.byte	0x04, 0x17
        /*009a*/ 	.short	(.L_285 - .L_284)
.L_284:
        /*009c*/ 	.word	0x00000000
        /*00a0*/ 	.short	0x0000
        /*00a2*/ 	.short	0x0000
        /*00a4*/ 	.byte	0x00, 0xf0, 0x11, 0x00


	//----- nvinfo : EIATTR_SPARSE_MMA_MASK
	.align		4
.L_285:
        /*00a8*/ 	.byte	0x03, 0x50
        /*00aa*/ 	.short	0x0000


	//----- nvinfo : EIATTR_MAXREG_COUNT
	.align		4
        /*00ac*/ 	.byte	0x03, 0x1b
        /*00ae*/ 	.short	0x00ff


	//----- nvinfo : EIATTR_NUM_BARRIERS
	.align		4
        /*00b0*/ 	.byte	0x02, 0x4c
        /*00b2*/ 	.byte	0x01
	.zero		1


	//----- nvinfo : EIATTR_MERCURY_ISA_VERSION
	.align		4
        /*00b4*/ 	.byte	0x03, 0x5f
        /*00b6*/ 	.short	0x0101


	//----- nvinfo : EIATTR_VRC_CTA_INIT_COUNT
	.align		4
        /*00b8*/ 	.byte	0x02, 0x4a
	.zero		1
	.zero		1


	//----- nvinfo : EIATTR_EXIT_INSTR_OFFSETS
	.align		4
        /*00bc*/ 	.byte	0x04, 0x1c
        /*00be*/ 	.short	(.L_287 - .L_286)


	//   ....[0]....
.L_286:
        /*00c0*/ 	.word	0x00007930


	//----- nvinfo : EIATTR_CRS_STACK_SIZE
	.align		4
.L_287:
        /*00c4*/ 	.byte	0x04, 0x1e
        /*00c6*/ 	.short	(.L_289 - .L_288)
.L_288:
        /*00c8*/ 	.word	0x00000000


	//----- nvinfo : EIATTR_CBANK_PARAM_SIZE
	.align		4
.L_289:
        /*00cc*/ 	.byte	0x03, 0x19
        /*00ce*/ 	.short	0x0038


	//----- nvinfo : EIATTR_PARAM_CBANK
	.align		4
        /*00d0*/ 	.byte	0x04, 0x0a
        /*00d2*/ 	.short	(.L_291 - .L_290)
	.align		4
.L_290:
        /*00d4*/ 	.word	index@(.nv.constant0._Z24FractionalStep_3D_SolverifififfPfS_S_)
        /*00d8*/ 	.short	0x0380
        /*00da*/ 	.short	0x0038


	//----- nvinfo : EIATTR_SW_WAR
	.align		4
.L_291:
        /*00dc*/ 	.byte	0x04, 0x36
        /*00de*/ 	.short	(.L_293 - .L_292)
.L_292:
        /*00e0*/ 	.word	0x00000008
.L_293:


//--------------------- .nv.info._Z21LaxWendroff_3D_SolverifififfPfS_S_ --------------------------
	.section	.nv.info._Z21LaxWendroff_3D_SolverifififfPfS_S_,"",@"SHT_CUDA_INFO"
	.sectionflags	@""
	.align	4


	//----- nvinfo : EIATTR_CUDA_API_VERSION
	.align		4
        /*0000*/ 	.byte	0x04, 0x37
        /*0002*/ 	.short	(.L_295 - .L_294)
.L_294:
        /*0004*/ 	.word	0x00000082


	//----- nvinfo : EIATTR_KPARAM_INFO
	.align		4
.L_295:
        /*0008*/ 	.byte	0x04, 0x17
        /*000a*/ 	.short	(.L_297 - .L_296)
.L_296:
        /*000c*/ 	.word	0x00000000
        /*0010*/ 	.short	0x0009
        /*0012*/ 	.short	0x0030
        /*0014*/ 	.byte	0x00, 0xf5, 0x21, 0x00


	//----- nvinfo : EIATTR_KPARAM_INFO
	.align		4
.L_297:
        /*0018*/ 	.byte	0x04, 0x17
        /*001a*/ 	.short	(.L_299 - .L_298)
.L_298:
        /*001c*/ 	.word	0x00000000
        /*0020*/ 	.short	0x0008
        /*0022*/ 	.short	0x0028
        /*0024*/ 	.byte	0x00, 0xf5, 0x21, 0x00


	//----- nvinfo : EIATTR_KPARAM_INFO
	.align		4
.L_299:
        /*0028*/ 	.byte	0x04, 0x17
        /*002a*/ 	.short	(.L_301 - .L_300)
.L_300:
        /*002c*/ 	.word	0x00000000
        /*0030*/ 	.short	0x0007
        /*0032*/ 	.short	0x0020
        /*0034*/ 	.byte	0x00, 0xf5, 0x21, 0x00


	//----- nvinfo : EIATTR_KPARAM_INFO
	.align		4
.L_301:
        /*0038*/ 	.byte	0x04, 0x17
        /*003a*/ 	.short	(.L_303 - .L_302)
.L_302:
        /*003c*/ 	.word	0x00000000
        /*0040*/ 	.short	0x0006
        /*0042*/ 	.short	0x0018
        /*0044*/ 	.byte	0x00, 0xf0, 0x11, 0x00


	//----- nvinfo : EIATTR_KPARAM_INFO
	.align		4
.L_303:
        /*0048*/ 	.byte	0x04, 0x17
        /*004a*/ 	.short	(.L_305 - .L_304)
.L_304:
        /*004c*/ 	.word	0x00000000
        /*0050*/ 	.short	0x0005
        /*0052*/ 	.short	0x0014
        /*0054*/ 	.byte	0x00, 0xf0, 0x11, 0x00


	//----- nvinfo : EIATTR_KPARAM_INFO
	.align		4
.L_305:
        /*0058*/ 	.byte	0x04, 0x17
        /*005a*/ 	.short	(.L_307 - .L_306)
.L_306:
        /*005c*/ 	.word	0x00000000
        /*0060*/ 	.short	0x0004
        /*0062*/ 	.short	0x0010
        /*0064*/ 	.byte	0x00, 0xf0, 0x11, 0x00


	//----- nvinfo : EIATTR_KPARAM_INFO
	.align		4
.L_307:
        /*0068*/ 	.byte	0x04, 0x17
        /*006a*/ 	.short	(.L_309 - .L_308)
.L_308:
        /*006c*/ 	.word	0x00000000
        /*0070*/ 	.short	0x0003
        /*0072*/ 	.short	0x000c
        /*0074*/ 	.byte	0x00, 0xf0, 0x11, 0x00


	//----- nvinfo : EIATTR_KPARAM_INFO
	.align		4
.L_309:
        /*0078*/ 	.byte	0x04, 0x17
        /*007a*/ 	.short	(.L_311 - .L_310)
.L_310:
        /*007c*/ 	.word	0x00000000
        /*0080*/ 	.short	0x0002
        /*0082*/ 	.short	0x0008
        /*0084*/ 	.byte	0x00, 0xf0, 0x11, 0x00


	//----- nvinfo : EIATTR_KPARAM_INFO
	.align		4
.L_311:
        /*0088*/ 	.byte	0x04, 0x17
        /*008a*/ 	.short	(.L_313 - .L_312)
.L_312:
        /*008c*/ 	.word	0x00000000
        /*0090*/ 	.short	0x0001
        /*0092*/ 	.short	0x0004
        /*0094*/ 	.byte	0x00, 0xf0, 0x11, 0x00


	//----- nvinfo : EIATTR_KPARAM_INFO
	.align		4
.L_313:
        /*0098*/ 	.byte	0x04, 0x17
        /*009a*/ 	.short	(.L_315 - .L_314)
.L_314:
        /*009c*/ 	.word	0x00000000
        /*00a0*/ 	.short	0x0000
        /*00a2*/ 	.short	0x0000
        /*00a4*/ 	.byte	0x00, 0xf0, 0x11, 0x00


	//----- nvinfo : EIATTR_SPARSE_MMA_MASK
	.align		4
.L_315:
        /*00a8*/ 	.byte	0x03, 0x50
        /*00aa*/ 	.short	0x0000


	//----- nvinfo : EIATTR_MAXREG_COUNT
	.align		4
        /*00ac*/ 	.byte	0x03, 0x1b
        /*00ae*/ 	.short	0x00ff


	//----- nvinfo : EIATTR_NUM_BARRIERS
	.align		4
        /*00b0*/ 	.byte	0x02, 0x4c
        /*00b2*/ 	.byte	0x01
	.zero		1


	//----- nvinfo : EIATTR_MERCURY_ISA_VERSION
	.align		4
        /*00b4*/ 	.byte	0x03, 0x5f
        /*00b6*/ 	.short	0x0101


	//----- nvinfo : EIATTR_VRC_CTA_INIT_COUNT
	.align		4
        /*00b8*/ 	.byte	0x02, 0x4a
	.zero		1
	.zero		1


	//----- nvinfo : EIATTR_EXIT_INSTR_OFFSETS
	.align		4
        /*00bc*/ 	.byte	0x04, 0x1c
        /*00be*/ 	.short	(.L_317 - .L_316)


	//   ....[0]....
.L_316:
        /*00c0*/ 	.word	0x00008fd0


	//----- nvinfo : EIATTR_CRS_STACK_SIZE
	.align		4
.L_317:
        /*00c4*/ 	.byte	0x04, 0x1e
        /*00c6*/ 	.short	(.L_319 - .L_318)
.L_318:
        /*00c8*/ 	.word	0x00000000


	//----- nvinfo : EIATTR_CBANK_PARAM_SIZE
	.align		4
.L_319:
        /*00cc*/ 	.byte	0x03, 0x19
        /*00ce*/ 	.short	0x0038


	//----- nvinfo : EIATTR_PARAM_CBANK
	.align		4
        /*00d0*/ 	.byte	0x04, 0x0a
        /*00d2*/ 	.short	(.L_321 - .L_320)
	.align		4
.L_320:
        /*00d4*/ 	.word	index@(.nv.constant0._Z21LaxWendroff_3D_SolverifififfPfS_S_)
        /*00d8*/ 	.short	0x0380
        /*00da*/ 	.short	0x0038


	//----- nvinfo : EIATTR_SW_WAR
	.align		4
.L_321:
        /*00dc*/ 	.byte	0x04, 0x36
        /*00de*/ 	.short	(.L_323 - .L_322)
.L_322:
        /*00e0*/ 	.word	0x00000008
.L_323:


//--------------------- .nv.info._Z15Sigma_3D_SolverifififfPfS_S_ --------------------------
	.section	.nv.info._Z15Sigma_3D_SolverifififfPfS_S_,"",@"SHT_CUDA_INFO"
	.sectionflags	@""
	.align	4


	//----- nvinfo : EIATTR_CUDA_API_VERSION
	.align		4
        /*0000*/ 	.byte	0x04, 0x37
        /*0002*/ 	.short	(.L_325 - .L_324)
.L_324:
        /*0004*/ 	.word	0x00000082


	//----- nvinfo : EIATTR_KPARAM_INFO
	.align		4
.L_325:
        /*0008*/ 	.byte	0x04, 0x17
        /*000a*/ 	.short	(.L_327 - .L_326)
.L_326:
        /*000c*/ 	.word	0x00000000
        /*0010*/ 	.short	0x0009
        /*0012*/ 	.short	0x0030
        /*0014*/ 	.byte	0x00, 0xf5, 0x21, 0x00


	//----- nvinfo : EIATTR_KPARAM_INFO
	.align		4
.L_327:
        /*0018*/ 	.byte	0x04, 0x17
        /*001a*/ 	.short	(.L_329 - .L_328)
.L_328:
        /*001c*/ 	.word	0x00000000
        /*0020*/ 	.short	0x0008
        /*0022*/ 	.short	0x0028
        /*0024*/ 	.byte	0x00, 0xf5, 0x21, 0x00


	//----- nvinfo : EIATTR_KPARAM_INFO
	.align		4
.L_329:
        /*0028*/ 	.byte	0x04, 0x17
        /*002a*/ 	.short	(.L_331 - .L_330)
.L_330:
        /*002c*/ 	.word	0x00000000
        /*0030*/ 	.short	0x0007
        /*0032*/ 	.short	0x0020
        /*0034*/ 	.byte	0x00, 0xf5, 0x21, 0x00


	//----- nvinfo : EIATTR_KPARAM_INFO
	.align		4
.L_331:
        /*0038*/ 	.byte	0x04, 0x17
        /*003a*/ 	.short	(.L_333 - .L_332)
.L_332:
        /*003c*/ 	.word	0x00000000
        /*0040*/ 	.short	0x0006
        /*0042*/ 	.short	0x0018
        /*0044*/ 	.byte	0x00, 0xf0, 0x11, 0x00


	//----- nvinfo : EIATTR_KPARAM_INFO
	.align		4
.L_333:
        /*0048*/ 	.byte	0x04, 0x17
        /*004a*/ 	.short	(.L_335 - .L_334)
.L_334:
        /*004c*/ 	.word	0x00000000
        /*0050*/ 	.short	0x0005
        /*0052*/ 	.short	0x0014
        /*0054*/ 	.byte	0x00, 0xf0, 0x11, 0x00


	//----- nvinfo : EIATTR_KPARAM_INFO
	.align		4
.L_335:
        /*0058*/ 	.byte	0x04, 0x17
        /*005a*/ 	.short	(.L_337 - .L_336)
.L_336:
        /*005c*/ 	.word	0x00000000
        /*0060*/ 	.short	0x0004
        /*0062*/ 	.short	0x0010
        /*0064*/ 	.byte	0x00, 0xf0, 0x11, 0x00


	//----- nvinfo : EIATTR_KPARAM_INFO
	.align		4
.L_337:
        /*0068*/ 	.byte	0x04, 0x17
        /*006a*/ 	.short	(.L_339 - .L_338)
.L_338:
        /*006c*/ 	.word	0x00000000
        /*0070*/ 	.short	0x0003
        /*0072*/ 	.short	0x000c
        /*0074*/ 	.byte	0x00, 0xf0, 0x11, 0x00


	//----- nvinfo : EIATTR_KPARAM_INFO
	.align		4
.L_339:
        /*0078*/ 	.byte	0x04, 0x17
        /*007a*/ 	.short	(.L_341 - .L_340)
.L_340:
        /*007c*/ 	.word	0x00000000
        /*0080*/ 	.short	0x0002
        /*0082*/ 	.short	0x0008
        /*0084*/ 	.byte	0x00, 0xf0, 0x11, 0x00


	//----- nvinfo : EIATTR_KPARAM_INFO
	.align		4
.L_341:
        /*0088*/ 	.byte	0x04, 0x17
        /*008a*/ 	.short	(.L_343 - .L_342)
.L_342:
        /*008c*/ 	.word	0x00000000
        /*0090*/ 	.short	0x0001
        /*0092*/ 	.short	0x0004
        /*0094*/ 	.byte	0x00, 0xf0, 0x11, 0x00


	//----- nvinfo : EIATTR_KPARAM_INFO
	.align		4
.L_343:
        /*0098*/ 	.byte	0x04, 0x17
        /*009a*/ 	.short	(.L_345 - .L_344)
.L_344:
        /*009c*/ 	.word	0x00000000
        /*00a0*/ 	.short	0x0000
        /*00a2*/ 	.short	0x0000
        /*00a4*/ 	.byte	0x00, 0xf0, 0x11, 0x00


	//----- nvinfo : EIATTR_SPARSE_MMA_MASK
	.align		4
.L_345:
        /*00a8*/ 	.byte	0x03, 0x50
        /*00aa*/ 	.short	0x0000


	//----- nvinfo : EIATTR_MAXREG_COUNT
	.align		4
        /*00ac*/ 	.byte	0x03, 0x1b
        /*00ae*/ 	.short	0x00ff


	//----- nvinfo : EIATTR_NUM_BARRIERS
	.align		4
        /*00b0*/ 	.byte	0x02, 0x4c
        /*00b2*/ 	.byte	0x01
	.zero		1


	//----- nvinfo : EIATTR_MERCURY_ISA_VERSION
	.align		4
        /*00b4*/ 	.byte	0x03, 0x5f
        /*00b6*/ 	.short	0x0101


	//----- nvinfo : EIATTR_VRC_CTA_INIT_COUNT
	.align		4
        /*00b8*/ 	.byte	0x02, 0x4a
	.zero		1
	.zero		1


	//----- nvinfo : EIATTR_EXIT_INSTR_OFFSETS
	.align		4
        /*00bc*/ 	.byte	0x04, 0x1c
        /*00be*/ 	.short	(.L_347 - .L_346)


	//   ....[0]....
.L_346:
        /*00c0*/ 	.word	0x00006650


	//----- nvinfo : EIATTR_CRS_STACK_SIZE
	.align		4
.L_347:
        /*00c4*/ 	.byte	0x04, 0x1e
        /*00c6*/ 	.short	(.L_349 - .L_348)
.L_348:
        /*00c8*/ 	.word	0x00000000


	//----- nvinfo : EIATTR_CBANK_PARAM_SIZE
	.align		4
.L_349:
        /*00cc*/ 	.byte	0x03, 0x19
        /*00ce*/ 	.short	0x0038


	//----- nvinfo : EIATTR_PARAM_CBANK
	.align		4
        /*00d0*/ 	.byte	0x04, 0x0a
        /*00d2*/ 	.short	(.L_351 - .L_350)
	.align		4
.L_350:
        /*00d4*/ 	.word	index@(.nv.constant0._Z15Sigma_3D_SolverifififfPfS_S_)
        /*00d8*/ 	.short	0x0380
        /*00da*/ 	.short	0x0038


	//----- nvinfo : EIATTR_SW_WAR
	.align		4
.L_351:
        /*00dc*/ 	.byte	0x04, 0x36
        /*00de*/ 	.short	(.L_353 - .L_352)
.L_352:
        /*00e0*/ 	.word	0x00000008
.L_353:


//--------------------- .nv.info._Z13ADI_3D_SolverifififfPfS_S_ --------------------------
	.section	.nv.info._Z13ADI_3D_SolverifififfPfS_S_,"",@"SHT_CUDA_INFO"
	.sectionflags	@""
	.align	4


	//----- nvinfo : EIATTR_CUDA_API_VERSION
	.align		4
        /*0000*/ 	.byte	0x04, 0x37
        /*0002*/ 	.short	(.L_355 - .L_354)
.L_354:
        /*0004*/ 	.word	0x00000082


	//----- nvinfo : EIATTR_KPARAM_INFO
	.align		4
.L_355:
        /*0008*/ 	.byte	0x04, 0x17
        /*000a*/ 	.short	(.L_357 - .L_356)
.L_356:
        /*000c*/ 	.word	0x00000000
        /*0010*/ 	.short	0x0009
        /*0012*/ 	.short	0x0030
        /*0014*/ 	.byte	0x00, 0xf5, 0x21, 0x00


	//----- nvinfo : EIATTR_KPARAM_INFO
	.align		4
.L_357:
        /*0018*/ 	.byte	0x04, 0x17
        /*001a*/ 	.short	(.L_359 - .L_358)
.L_358:
        /*001c*/ 	.word	0x00000000
        /*0020*/ 	.short	0x0008
        /*0022*/ 	.short	0x0028
        /*0024*/ 	.byte	0x00, 0xf5, 0x21, 0x00


	//----- nvinfo : EIATTR_KPARAM_INFO
	.align		4
.L_359:
        /*0028*/ 	.byte	0x04, 0x17
        /*002a*/ 	.short	(.L_361 - .L_360)
.L_360:
        /*002c*/ 	.word	0x00000000
        /*0030*/ 	.short	0x0007
        /*0032*/ 	.short	0x0020
        /*0034*/ 	.byte	0x00, 0xf5, 0x21, 0x00


	//----- nvinfo : EIATTR_KPARAM_INFO
	.align		4
.L_361:
        /*0038*/ 	.byte	0x04, 0x17
        /*003a*/ 	.short	(.L_363 - .L_362)
.L_362:
        /*003c*/ 	.word	0x00000000
        /*0040*/ 	.short	0x0006
        /*0042*/ 	.short	0x0018
        /*0044*/ 	.byte	0x00, 0xf0, 0x11, 0x00


	//----- nvinfo : EIATTR_KPARAM_INFO
	.align		4
.L_363:
        /*0048*/ 	.byte	0x04, 0x17
        /*004a*/ 	.short	(.L_365 - .L_364)
.L_364:
        /*004c*/ 	.word	0x00000000
        /*0050*/ 	.short	0x0005
        /*0052*/ 	.short	0x0014
        /*0054*/ 	.byte	0x00, 0xf0, 0x11, 0x00


	//----- nvinfo : EIATTR_KPARAM_INFO
	.align		4
.L_365:
        /*0058*/ 	.byte	0x04, 0x17
        /*005a*/ 	.short	(.L_367 - .L_366)
.L_366:
        /*005c*/ 	.word	0x00000000
        /*0060*/ 	.short	0x0004
        /*0062*/ 	.short	0x0010
        /*0064*/ 	.byte	0x00, 0xf0, 0x11, 0x00


	//----- nvinfo : EIATTR_KPARAM_INFO
	.align		4
.L_367:
        /*0068*/ 	.byte	0x04, 0x17
        /*006a*/ 	.short	(.L_369 - .L_368)
.L_368:
        /*006c*/ 	.word	0x00000000
        /*0070*/ 	.short	0x0003
        /*0072*/ 	.short	0x000c
        /*0074*/ 	.byte	0x00, 0xf0, 0x11, 0x00


	//----- nvinfo : EIATTR_KPARAM_INFO
	.align		4
.L_369:
        /*0078*/ 	.byte	0x04, 0x17
        /*007a*/ 	.short	(.L_371 - .L_370)
.L_370:
        /*007c*/ 	.word	0x00000000
        /*0080*/ 	.short	0x0002
        /*0082*/ 	.short	0x0008
        /*0084*/ 	.byte	0x00, 0xf0, 0x11, 0x00


	//----- nvinfo : EIATTR_KPARAM_INFO
	.align		4
.L_371:
        /*0088*/ 	.byte	0x04, 0x17
        /*008a*/ 	.short	(.L_373 - .L_372)
.L_372:
        /*008c*/ 	.word	0x00000000
        /*0090*/ 	.short	0x0001
        /*0092*/ 	.short	0x0004
        /*0094*/ 	.byte	0x00, 0xf0, 0x11, 0x00


	//----- nvinfo : EIATTR_KPARAM_INFO
	.align		4
.L_373:
        /*0098*/ 	.byte	0x04, 0x17
        /*009a*/ 	.short	(.L_375 - .L_374)
.L_374:
        /*009c*/ 	.word	0x00000000
        /*00a0*/ 	.short	0x0000
        /*00a2*/ 	.short	0x0000
        /*00a4*/ 	.byte	0x00, 0xf0, 0x11, 0x00


	//----- nvinfo : EIATTR_SPARSE_MMA_MASK
	.align		4
.L_375:
        /*00a8*/ 	.byte	0x03, 0x50
        /*00aa*/ 	.short	0x0000


	//----- nvinfo : EIATTR_MAXREG_COUNT
	.align		4
        /*00ac*/ 	.byte	0x03, 0x1b
        /*00ae*/ 	.short	0x00ff


	//----- nvinfo : EIATTR_NUM_BARRIERS
	.align		4
        /*00b0*/ 	.byte	0x02, 0x4c
        /*00b2*/ 	.byte	0x01
	.zero		1


	//----- nvinfo : EIATTR_MERCURY_ISA_VERSION
	.align		4
        /*00b4*/ 	.byte	0x03, 0x5f
        /*00b6*/ 	.short	0x0101


	//----- nvinfo : EIATTR_VRC_CTA_INIT_COUNT
	.align		4
        /*00b8*/ 	.byte	0x02, 0x4a
	.zero		1
	.zero		1


	//----- nvinfo : EIATTR_EXIT_INSTR_OFFSETS
	.align		4
        /*00bc*/ 	.byte	0x04, 0x1c
        /*00be*/ 	.short	(.L_377 - .L_376)


	//   ....[0]....
.L_376:
        /*00c0*/ 	.word	0x000073c0


	//----- nvinfo : EIATTR_CRS_STACK_SIZE
	.align		4
.L_377:
        /*00c4*/ 	.byte	0x04, 0x1e
        /*00c6*/ 	.short	(.L_379 - .L_378)
.L_378:
        /*00c8*/ 	.word	0x00000000


	//----- nvinfo : EIATTR_CBANK_PARAM_SIZE
	.align		4
.L_379:
        /*00cc*/ 	.byte	0x03, 0x19
        /*00ce*/ 	.short	0x0038


	//----- nvinfo : EIATTR_PARAM_CBANK
	.align		4
        /*00d0*/ 	.byte	0x04, 0x0a
        /*00d2*/ 	.short	(.L_381 - .L_380)
	.align		4
.L_380:
        /*00d4*/ 	.word	index@(.nv.constant0._Z13ADI_3D_SolverifififfPfS_S_)
        /*00d8*/ 	.short	0x0380
        /*00da*/ 	.short	0x0038


	//----- nvinfo : EIATTR_SW_WAR
	.align		4
.L_381:
        /*00dc*/ 	.byte	0x04, 0x36
        /*00de*/ 	.short	(.L_383 - .L_382)
.L_382:
        /*00e0*/ 	.word	0x00000008
.L_383:


//--------------------- .nv.info._Z23CrankNicolson_3D_SolverifififfPfS_S_ --------------------------
	.section	.nv.info._Z23CrankNicolson_3D_SolverifififfPfS_S_,"",@"SHT_CUDA_INFO"
	.sectionflags	@""
	.align	4


	//----- nvinfo : EIATTR_CUDA_API_VERSION
	.align		4
        /*0000*/ 	.byte	0x04, 0x37
        /*0002*/ 	.short	(.L_385 - .L_384)
.L_384:
        /*0004*/ 	.word	0x00000082


	//----- nvinfo : EIATTR_KPARAM_INFO
	.align		4
.L_385:
        /*0008*/ 	.byte	0x04, 0x17
        /*000a*/ 	.short	(.L_387 - .L_386)
.L_386:
        /*000c*/ 	.word	0x00000000
        /*0010*/ 	.short	0x0009
        /*0012*/ 	.short	0x0030
        /*0014*/ 	.byte	0x00, 0xf5, 0x21, 0x00


	//----- nvinfo : EIATTR_KPARAM_INFO
	.align		4
.L_387:
        /*0018*/ 	.byte	0x04, 0x17
        /*001a*/ 	.short	(.L_389 - .L_388)
.L_388:
        /*001c*/ 	.word	0x00000000
        /*0020*/ 	.short	0x0008
        /*0022*/ 	.short	0x0028
        /*0024*/ 	.byte	0x00, 0xf5, 0x21, 0x00


	//----- nvinfo : EIATTR_KPARAM_INFO
	.align		4
.L_389:
        /*0028*/ 	.byte	0x04, 0x17
        /*002a*/ 	.short	(.L_391 - .L_390)
.L_390:
        /*002c*/ 	.word	0x00000000
        /*0030*/ 	.short	0x0007
        /*0032*/ 	.short	0x0020
        /*0034*/ 	.byte	0x00, 0xf5, 0x21, 0x00


	//----- nvinfo : EIATTR_KPARAM_INFO
	.align		4
.L_391:
        /*0038*/ 	.byte	0x04, 0x17
        /*003a*/ 	.short	(.L_393 - .L_392)
.L_392:
        /*003c*/ 	.word	0x00000000
        /*0040*/ 	.short	0x0006
        /*0042*/ 	.short	0x0018
        /*0044*/ 	.byte	0x00, 0xf0, 0x11, 0x00


	//----- nvinfo : EIATTR_KPARAM_INFO
	.align		4
.L_393:
        /*0048*/ 	.byte	0x04, 0x17
        /*004a*/ 	.short	(.L_395 - .L_394)
.L_394:
        /*004c*/ 	.word	0x00000000
        /*0050*/ 	.short	0x0005
        /*0052*/ 	.short	0x0014
        /*0054*/ 	.byte	0x00, 0xf0, 0x11, 0x00


	//----- nvinfo : EIATTR_KPARAM_INFO
	.align		4
.L_395:
        /*0058*/ 	.byte	0x04, 0x17
        /*005a*/ 	.short	(.L_397 - .L_396)
.L_396:
        /*005c*/ 	.word	0x00000000
        /*0060*/ 	.short	0x0004
        /*0062*/ 	.short	0x0010
        /*0064*/ 	.byte	0x00, 0xf0, 0x11, 0x00


	//----- nvinfo : EIATTR_KPARAM_INFO
	.align		4
.L_397:
        /*0068*/ 	.byte	0x04, 0x17
        /*006a*/ 	.short	(.L_399 - .L_398)
.L_398:
        /*006c*/ 	.word	0x00000000
        /*0070*/ 	.short	0x0003
        /*0072*/ 	.short	0x000c
        /*0074*/ 	.byte	0x00, 0xf0, 0x11, 0x00


	//----- nvinfo : EIATTR_KPARAM_INFO
	.align		4
.L_399:
        /*0078*/ 	.byte	0x04, 0x17
        /*007a*/ 	.short	(.L_401 - .L_400)
.L_400:
        /*007c*/ 	.word	0x00000000
        /*0080*/ 	.short	0x0002
        /*0082*/ 	.short	0x0008
        /*0084*/ 	.byte	0x00, 0xf0, 0x11, 0x00


	//----- nvinfo : EIATTR_KPARAM_INFO
	.align		4
.L_401:
        /*0088*/ 	.byte	0x04, 0x17
        /*008a*/ 	.short	(.L_403 - .L_402)
.L_402:
        /*008c*/ 	.word	0x00000000
        /*0090*/ 	.short	0x0001
        /*0092*/ 	.short	0x0004
        /*0094*/ 	.byte	0x00, 0xf0, 0x11, 0x00


	//----- nvinfo : EIATTR_KPARAM_INFO
	.align		4
.L_403:
        /*0098*/ 	.byte	0x04, 0x17
        /*009a*/ 	.short	(.L_405 - .L_404)
.L_404:
        /*009c*/ 	.word	0x00000000
        /*00a0*/ 	.short	0x0000
        /*00a2*/ 	.short	0x0000
        /*00a4*/ 	.byte	0x00, 0xf0, 0x11, 0x00


	//----- nvinfo : EIATTR_SPARSE_MMA_MASK
	.align		4
.L_405:
        /*00a8*/ 	.byte	0x03, 0x50
        /*00aa*/ 	.short	0x0000


	//----- nvinfo : EIATTR_MAXREG_COUNT
	.align		4
        /*00ac*/ 	.byte	0x03, 0x1b
        /*00ae*/ 	.short	0x00ff


	//----- nvinfo : EIATTR_NUM_BARRIERS
	.align		4
        /*00b0*/ 	.byte	0x02, 0x4c
        /*00b2*/ 	.byte	0x01
	.zero		1


	//----- nvinfo : EIATTR_MERCURY_ISA_VERSION
	.align		4
        /*00b4*/ 	.byte	0x03, 0x5f
        /*00b6*/ 	.short	0x0101


	//----- nvinfo : EIATTR_VRC_CTA_INIT_COUNT
	.align		4
        /*00b8*/ 	.byte	0x02, 0x4a
	.zero		1
	.zero		1


	//----- nvinfo : EIATTR_EXIT_INSTR_OFFSETS
	.align		4
        /*00bc*/ 	.byte	0x04, 0x1c
        /*00be*/ 	.short	(.L_407 - .L_406)


	//   ....[0]....
.L_406:
        /*00c0*/ 	.word	0x00006150


	//----- nvinfo : EIATTR_CRS_STACK_SIZE
	.align		4
.L_407:
        /*00c4*/ 	.byte	0x04, 0x1e
        /*00c6*/ 	.short	(.L_409 - .L_408)
.L_408:
        /*00c8*/ 	.word	0x00000000


	//----- nvinfo : EIATTR_CBANK_PARAM_SIZE
	.align		4
.L_409:
        /*00cc*/ 	.byte	0x03, 0x19
        /*00ce*/ 	.short	0x0038


	//----- nvinfo : EIATTR_PARAM_CBANK
	.align		4
        /*00d0*/ 	.byte	0x04, 0x0a
        /*00d2*/ 	.short	(.L_411 - .L_410)
	.align		4
.L_410:
        /*00d4*/ 	.word	index@(.nv.constant0._Z23CrankNicolson_3D_SolverifififfPfS_S_)
        /*00d8*/ 	.short	0x0380
        /*00da*/ 	.short	0x0038


	//----- nvinfo : EIATTR_SW_WAR
	.align		4
.L_411:
        /*00dc*/ 	.byte	0x04, 0x36
        /*00de*/ 	.short	(.L_413 - .L_412)
.L_412:
        /*00e0*/ 	.word	0x00000008
.L_413:


//--------------------- .nv.info._Z18Leapfrog_3D_SolverifififfPfS_S_ --------------------------
	.section	.nv.info._Z18Leapfrog_3D_SolverifififfPfS_S_,"",@"SHT_CUDA_INFO"
	.sectionflags	@""
	.align	4


	//----- nvinfo : EIATTR_CUDA_API_VERSION
	.align		4
        /*0000*/ 	.byte	0x04, 0x37
        /*0002*/ 	.short	(.L_415 - .L_414)
.L_414:
        /*0004*/ 	.word	0x00000082


	//----- nvinfo : EIATTR_KPARAM_INFO
	.align		4
.L_415:
        /*0008*/ 	.byte	0x04, 0x17
        /*000a*/ 	.short	(.L_417 - .L_416)
.L_416:
        /*000c*/ 	.word	0x00000000
        /*0010*/ 	.short	0x0009
        /*0012*/ 	.short	0x0030
        /*0014*/ 	.byte	0x00, 0xf5, 0x21, 0x00


	//----- nvinfo : EIATTR_KPARAM_INFO
	.align		4
.L_417:
        /*0018*/ 	.byte	0x04, 0x17
        /*001a*/ 	.short	(.L_419 - .L_418)
.L_418:
        /*001c*/ 	.word	0x00000000
        /*0020*/ 	.short	0x0008
        /*0022*/ 	.short	0x0028
        /*0024*/ 	.byte	0x00, 0xf5, 0x21, 0x00


	//----- nvinfo : EIATTR_KPARAM_INFO
	.align		4
.L_419:
        /*0028*/ 	.byte	0x04, 0x17
        /*002a*/ 	.short	(.L_421 - .L_420)
.L_420:
        /*002c*/ 	.word	0x00000000
        /*0030*/ 	.short	0x0007
        /*0032*/ 	.short	0x0020
        /*0034*/ 	.byte	0x00, 0xf5, 0x21, 0x00


	//----- nvinfo : EIATTR_KPARAM_INFO
	.align		4
.L_421:
        /*0038*/ 	.byte	0x04, 0x17
        /*003a*/ 	.short	(.L_423 - .L_422)
.L_422:
        /*003c*/ 	.word	0x00000000
        /*0040*/ 	.short	0x0006
        /*0042*/ 	.short	0x0018
        /*0044*/ 	.byte	0x00, 0xf0, 0x11, 0x00


	//----- nvinfo : EIATTR_KPARAM_INFO
	.align		4
.L_423:
        /*0048*/ 	.byte	0x04, 0x17
        /*004a*/ 	.short	(.L_425 - .L_424)
.L_424:
        /*004c*/ 	.word	0x00000000
        /*0050*/ 	.short	0x0005
        /*0052*/ 	.short	0x0014
        /*0054*/ 	.byte	0x00, 0xf0, 0x11, 0x00


	//----- nvinfo : EIATTR_KPARAM_INFO
	.align		4
.L_425:
        /*0058*/ 	.byte	0x04, 0x17
        /*005a*/ 	.short	(.L_427 - .L_426)
.L_426:
        /*005c*/ 	.word	0x00000000
        /*0060*/ 	.short	0x0004
        /*0062*/ 	.short	0x0010
        /*0064*/ 	.byte	0x00, 0xf0, 0x11, 0x00


	//----- nvinfo : EIATTR_KPARAM_INFO
	.align		4
.L_427:
        /*0068*/ 	.byte	0x04, 0x17
        /*006a*/ 	.short	(.L_429 - .L_428)
.L_428:
        /*006c*/ 	.word	0x00000000
        /*0070*/ 	.short	0x0003
        /*0072*/ 	.short	0x000c
        /*0074*/ 	.byte	0x00, 0xf0, 0x11, 0x00


	//----- nvinfo : EIATTR_KPARAM_INFO
	.align		4
.L_429:
        /*0078*/ 	.byte	0x04, 0x17
        /*007a*/ 	.short	(.L_431 - .L_430)
.L_430:
        /*007c*/ 	.word	0x00000000
        /*0080*/ 	.short	0x0002
        /*0082*/ 	.short	0x0008
        /*0084*/ 	.byte	0x00, 0xf0, 0x11, 0x00


	//----- nvinfo : EIATTR_KPARAM_INFO
	.align		4
.L_431:
        /*0088*/ 	.byte	0x04, 0x17
        /*008a*/ 	.short	(.L_433 - .L_432)
.L_432:
        /*008c*/ 	.word	0x00000000
        /*0090*/ 	.short	0x0001
        /*0092*/ 	.short	0x0004
        /*0094*/ 	.byte	0x00, 0xf0, 0x11, 0x00


	//----- nvinfo : EIATTR_KPARAM_INFO
	.align		4
.L_433:
        /*0098*/ 	.byte	0x04, 0x17
        /*009a*/ 	.short	(.L_435 - .L_434)
.L_434:
        /*009c*/ 	.word	0x00000000
        /*00a0*/ 	.short	0x0000
        /*00a2*/ 	.short	0x0000
        /*00a4*/ 	.byte	0x00, 0xf0, 0x11, 0x00


	//----- nvinfo : EIATTR_SPARSE_MMA_MASK
	.align		4
.L_435:
        /*00a8*/ 	.byte	0x03, 0x50
        /*00aa*/ 	.short	0x0000


	//----- nvinfo : EIATTR_MAXREG_COUNT
	.align		4
        /*00ac*/ 	.byte	0x03, 0x1b
        /*00ae*/ 	.short	0x00ff


	//----- nvinfo : EIATTR_NUM_BARRIERS
	.align		4
        /*00b0*/ 	.byte	0x02, 0x4c
        /*00b2*/ 	.byte	0x01
	.zero		1


	//----- nvinfo : EIATTR_MERCURY_ISA_VERSION
	.align		4
        /*00b4*/ 	.byte	0x03, 0x5f
        /*00b6*/ 	.short	0x0101


	//----- nvinfo : EIATTR_VRC_CTA_INIT_COUNT
	.align		4
        /*00b8*/ 	.byte	0x02, 0x4a
	.zero		1
	.zero		1


	//----- nvinfo : EIATTR_EXIT_INSTR_OFFSETS
	.align		4
        /*00bc*/ 	.byte	0x04, 0x1c
        /*00be*/ 	.short	(.L_437 - .L_436)


	//   ....[0]....
.L_436:
        /*00c0*/ 	.word	0x00004890


	//----- nvinfo : EIATTR_CRS_STACK_SIZE
	.align		4
.L_437:
        /*00c4*/ 	.byte	0x04, 0x1e
        /*00c6*/ 	.short	(.L_439 - .L_438)
.L_438:
        /*00c8*/ 	.word	0x00000000


	//----- nvinfo : EIATTR_CBANK_PARAM_SIZE
	.align		4
.L_439:
        /*00cc*/ 	.byte	0x03, 0x19
        /*00ce*/ 	.short	0x0038


	//----- nvinfo : EIATTR_PARAM_CBANK
	.align		4
        /*00d0*/ 	.byte	0x04, 0x0a
        /*00d2*/ 	.short	(.L_441 - .L_440)
	.align		4
.L_440:
        /*00d4*/ 	.word	index@(.nv.constant0._Z18Leapfrog_3D_SolverifififfPfS_S_)
        /*00d8*/ 	.short	0x0380
        /*00da*/ 	.short	0x0038


	//----- nvinfo : EIATTR_SW_WAR
	.align		4
.L_441:
        /*00dc*/ 	.byte	0x04, 0x36
        /*00de*/ 	.short	(.L_443 - .L_442)
.L_442:
        /*00e0*/ 	.word	0x00000008
.L_443:


//--------------------- .nv.info._Z32Discontinuous_Galerkin_3D_SolverifififfPfS_S_ --------------------------
	.section	.nv.info._Z32Discontinuous_Galerkin_3D_SolverifififfPfS_S_,"",@"SHT_CUDA_INFO"
	.sectionflags	@""
	.align	4


	//----- nvinfo : EIATTR_CUDA_API_VERSION
	.align		4
        /*0000*/ 	.byte	0x04, 0x37
        /*0002*/ 	.short	(.L_445 - .L_444)
.L_444:
        /*0004*/ 	.word	0x00000082


	//----- nvinfo : EIATTR_KPARAM_INFO
	.align		4
.L_445:
        /*0008*/ 	.byte	0x04, 0x17
        /*000a*/ 	.short	(.L_447 - .L_446)
.L_446:
        /*000c*/ 	.word	0x00000000
        /*0010*/ 	.short	0x0009
        /*0012*/ 	.short	0x0030
        /*0014*/ 	.byte	0x00, 0xf5, 0x21, 0x00


	//----- nvinfo : EIATTR_KPARAM_INFO
	.align		4
.L_447:
        /*0018*/ 	.byte	0x04, 0x17
        /*001a*/ 	.short	(.L_449 - .L_448)
.L_448:
        /*001c*/ 	.word	0x00000000
        /*0020*/ 	.short	0x0008
        /*0022*/ 	.short	0x0028
        /*0024*/ 	.byte	0x00, 0xf5, 0x21, 0x00


	//----- nvinfo : EIATTR_KPARAM_INFO
	.align		4
.L_449:
        /*0028*/ 	.byte	0x04, 0x17
        /*002a*/ 	.short	(.L_451 - .L_450)
.L_450:
        /*002c*/ 	.word	0x00000000
        /*0030*/ 	.short	0x0007
        /*0032*/ 	.short	0x0020
        /*0034*/ 	.byte	0x00, 0xf5, 0x21, 0x00


	//----- nvinfo : EIATTR_KPARAM_INFO
	.align		4
.L_451:
        /*0038*/ 	.byte	0x04, 0x17
        /*003a*/ 	.short	(.L_453 - .L_452)
.L_452:
        /*003c*/ 	.word	0x00000000
        /*0040*/ 	.short	0x0006
        /*0042*/ 	.short	0x0018
        /*0044*/ 	.byte	0x00, 0xf0, 0x11, 0x00


	//----- nvinfo : EIATTR_KPARAM_INFO
	.align		4
.L_453:
        /*0048*/ 	.byte	0x04, 0x17
        /*004a*/ 	.short	(.L_455 - .L_454)
.L_454:
        /*004c*/ 	.word	0x00000000
        /*0050*/ 	.short	0x0005
        /*0052*/ 	.short	0x0014
        /*0054*/ 	.byte	0x00, 0xf0, 0x11, 0x00


	//----- nvinfo : EIATTR_KPARAM_INFO
	.align		4
.L_455:
        /*0058*/ 	.byte	0x04, 0x17
        /*005a*/ 	.short	(.L_457 - .L_456)
.L_456:
        /*005c*/ 	.word	0x00000000
        /*0060*/ 	.short	0x0004
        /*0062*/ 	.short	0x0010
        /*0064*/ 	.byte	0x00, 0xf0, 0x11, 0x00


	//----- nvinfo : EIATTR_KPARAM_INFO
	.align		4
.L_457:
        /*0068*/ 	.byte	0x04, 0x17
        /*006a*/ 	.short	(.L_459 - .L_458)
.L_458:
        /*006c*/ 	.word	0x00000000
        /*0070*/ 	.short	0x0003
        /*0072*/ 	.short	0x000c
        /*0074*/ 	.byte	0x00, 0xf0, 0x11, 0x00


	//----- nvinfo : EIATTR_KPARAM_INFO
	.align		4
.L_459:
        /*0078*/ 	.byte	0x04, 0x17
        /*007a*/ 	.short	(.L_461 - .L_460)
.L_460:
        /*007c*/ 	.word	0x00000000
        /*0080*/ 	.short	0x0002
        /*0082*/ 	.short	0x0008
        /*0084*/ 	.byte	0x00, 0xf0, 0x11, 0x00


	//----- nvinfo : EIATTR_KPARAM_INFO
	.align		4
.L_461:
        /*0088*/ 	.byte	0x04, 0x17
        /*008a*/ 	.short	(.L_463 - .L_462)
.L_462:
        /*008c*/ 	.word	0x00000000
        /*0090*/ 	.short	0x0001
        /*0092*/ 	.short	0x0004
        /*0094*/ 	.byte	0x00, 0xf0, 0x11, 0x00


	//----- nvinfo : EIATTR_KPARAM_INFO
	.align		4
.L_463:
        /*0098*/ 	.byte	0x04, 0x17
        /*009a*/ 	.short	(.L_465 - .L_464)
.L_464:
        /*009c*/ 	.word	0x00000000
        /*00a0*/ 	.short	0x0000
        /*00a2*/ 	.short	0x0000
        /*00a4*/ 	.byte	0x00, 0xf0, 0x11, 0x00


	//----- nvinfo : EIATTR_SPARSE_MMA_MASK
	.align		4
.L_465:
        /*00a8*/ 	.byte	0x03, 0x50
        /*00aa*/ 	.short	0x0000


	//----- nvinfo : EIATTR_MAXREG_COUNT
	.align		4
        /*00ac*/ 	.byte	0x03, 0x1b
        /*00ae*/ 	.short	0x00ff


	//----- nvinfo : EIATTR_NUM_BARRIERS
	.align		4
        /*00b0*/ 	.byte	0x02, 0x4c
        /*00b2*/ 	.byte	0x01
	.zero		1


	//----- nvinfo : EIATTR_MERCURY_ISA_VERSION
	.align		4
        /*00b4*/ 	.byte	0x03, 0x5f
        /*00b6*/ 	.short	0x0101


	//----- nvinfo : EIATTR_VRC_CTA_INIT_COUNT
	.align		4
        /*00b8*/ 	.byte	0x02, 0x4a
	.zero		1
	.zero		1


	//----- nvinfo : EIATTR_EXIT_INSTR_OFFSETS
	.align		4
        /*00bc*/ 	.byte	0x04, 0x1c
        /*00be*/ 	.short	(.L_467 - .L_466)


	//   ....[0]....
.L_466:
        /*00c0*/ 	.word	0x00002100


	//----- nvinfo : EIATTR_INDIRECT_BRANCH_TARGETS
	.align		4
.L_467:
        /*00c4*/ 	.byte	0x04, 0x34
        /*00c6*/ 	.short	(.L_469 - .L_468)


	//   ....[0]....
.L_468:
        /*00c8*/ 	.word	.L_x_1087@srel
        /*00cc*/ 	.short	0x0
        /*00ce*/ 	.short	0x0
        /*00d0*/ 	.word	0x9
        /*00d4*/ 	.word	.L_x_1088@srel
        /* <DEDUP_REMOVED lines=8> */


	//   ....[1]....
        /* <DEDUP_REMOVED lines=13> */


	//----- nvinfo : EIATTR_CRS_STACK_SIZE
	.align		4
.L_469:
        /*0128*/ 	.byte	0x04, 0x1e
        /*012a*/ 	.short	(.L_471 - .L_470)
.L_470:
        /*012c*/ 	.word	0x00000000


	//----- nvinfo : EIATTR_CBANK_PARAM_SIZE
	.align		4
.L_471:
        /*0130*/ 	.byte	0x03, 0x19
        /*0132*/ 	.short	0x0038


	//----- nvinfo : EIATTR_PARAM_CBANK
	.align		4
        /*0134*/ 	.byte	0x04, 0x0a
        /*0136*/ 	.short	(.L_473 - .L_472)
	.align		4
.L_472:
        /*0138*/ 	.word	index@(.nv.constant0._Z32Discontinuous_Galerkin_3D_SolverifififfPfS_S_)
        /*013c*/ 	.short	0x0380
        /*013e*/ 	.short	0x0038


	//----- nvinfo : EIATTR_SW_WAR
	.align		4
.L_473:
        /*0140*/ 	.byte	0x04, 0x36
        /*0142*/ 	.short	(.L_475 - .L_474)
.L_474:
        /*0144*/ 	.word	0x00000008
.L_475:


//--------------------- .nv.callgraph             --------------------------
	.section	.nv.callgraph,"",@"SHT_CUDA_CALLGRAPH"
	.align	4
	.sectionentsize	8
	.align		4
        /*0000*/ 	.word	0x00000000
	.align		4
        /*0004*/ 	.word	0xffffffff
	.align		4
        /*0008*/ 	.word	0x00000000
	.align		4
        /*000c*/ 	.word	0xfffffffe
	.align		4
        /*0010*/ 	.word	0x00000000
	.align		4
        /*0014*/ 	.word	0xfffffffd
	.align		4
        /*0018*/ 	.word	0x00000000
	.align		4
        /*001c*/ 	.word	0xfffffffc


//--------------------- .nv.constant4             --------------------------
	.section	.nv.constant4,"a",@progbits
	.align	8
	.align		8
.nv.constant4:
        /*0000*/ 	.dword	precalc_xorwow_matrix
	.align		8
        /*0008*/ 	.dword	precalc_xorwow_offset_matrix
	.align		8
        /*0010*/ 	.dword	mrg32k3aM1
	.align		8
        /*0018*/ 	.dword	mrg32k3aM2
	.align		8
        /*0020*/ 	.dword	mrg32k3aM1SubSeq
	.align		8
        /*0028*/ 	.dword	mrg32k3aM2SubSeq
	.align		8
        /*0030*/ 	.dword	mrg32k3aM1Seq
	.align		8
        /*0038*/ 	.dword	mrg32k3aM2Seq
	.align		8
        /*0040*/ 	.dword	Galerkin_time
	.align		8
        /*0048*/ 	.dword	Leapfrog_time
	.align		8
        /*0050*/ 	.dword	CrankNicolson_time
	.align		8
        /*0058*/ 	.dword	ADI_time
	.align		8
        /*0060*/ 	.dword	Sigma_time
	.align		8
        /*0068*/ 	.dword	LaxWendroff_time
	.align		8
        /*0070*/ 	.dword	FractionalStep_time
	.align		8
        /*0078*/ 	.dword	MacCormack_time
	.align		8
        /*0080*/ 	.dword	TVD_time
	.align		8
        /*0088*/ 	.dword	PSOR_time
	.align		8
        /*0090*/ 	.dword	FVS_time


//--------------------- .nv.constant3             --------------------------
	.section	.nv.constant3,"a",@progbits
	.align	8
.nv.constant3:
	.type		__cr_lgamma_table,@object
	.size		__cr_lgamma_table,(.L_8 - __cr_lgamma_table)
__cr_lgamma_table:
        /*0000*/ 	.byte	0x00, 0x00, 0x00, 0x00, 0x00, 0x00, 0x00, 0x00, 0x00, 0x00, 0x00, 0x00, 0x00, 0x00, 0x00, 0x00
        /*0010*/ 	.byte	0xef, 0x39, 0xfa, 0xfe, 0x42, 0x2e, 0xe6, 0x3f, 0x02, 0x20, 0x2a, 0xfa, 0x0b, 0xab, 0xfc, 0x3f
        /*0020*/ 	.byte	0xf9, 0x2c, 0x92, 0x7c, 0xa7, 0x6c, 0x09, 0x40, 0xc9, 0x79, 0x44, 0x3c, 0x64, 0x26, 0x13, 0x40
        /*0030*/ 	.byte	0xca, 0x01, 0xcf, 0x3a, 0x27, 0x51, 0x1a, 0x40, 0x30, 0xcc, 0x2d, 0xf3, 0xe1, 0x0c, 0x21, 0x40
        /*0040*/ 	.byte	0x0d, 0xb7, 0xfc, 0x82, 0x8e, 0x35, 0x25, 0x40
.L_8:


//--------------------- .nv.constant2._Z32Discontinuous_Galerkin_3D_SolverifififfPfS_S_ --------------------------
	.section	.nv.constant2._Z32Discontinuous_Galerkin_3D_SolverifififfPfS_S_,"a",@progbits
	.sectionflags	@""
	.align	4
.nv.constant2._Z32Discontinuous_Galerkin_3D_SolverifififfPfS_S_:
        /*0000*/ 	.byte	0xf0, 0x0a, 0x00, 0x00, 0x90, 0x09, 0x00, 0x00, 0x90, 0x09, 0x00, 0x00, 0x90, 0x09, 0x00, 0x00
        /*0010*/ 	.byte	0x90, 0x09, 0x00, 0x00, 0x90, 0x09, 0x00, 0x00, 0x90, 0x09, 0x00, 0x00, 0xf0, 0x0a, 0x00, 0x00
        /*0020*/ 	.byte	0x90, 0x09, 0x00, 0x00, 0xc0, 0x0c, 0x00, 0x00, 0x60, 0x0b, 0x00, 0x00, 0x60, 0x0b, 0x00, 0x00
        /*0030*/ 	.byte	0x60, 0x0b, 0x00, 0x00, 0x60, 0x0b, 0x00, 0x00, 0x60, 0x0b, 0x00, 0x00, 0x60, 0x0b, 0x00, 0x00
        /*0040*/ 	.byte	0xc0, 0x0c, 0x00, 0x00, 0x60, 0x0b, 0x00, 0x00


//--------------------- .text._Z13FVS_3D_SolverifififfPfS_S_ --------------------------
	.section	.text._Z13FVS_3D_SolverifififfPfS_S_,"ax",@progbits
	.align	128
        .global         _Z13FVS_3D_SolverifififfPfS_S_
        .type           _Z13FVS_3D_SolverifififfPfS_S_,@function
        .size           _Z13FVS_3D_SolverifififfPfS_S_,(.L_x_1108 - _Z13FVS_3D_SolverifififfPfS_S_)
        .other          _Z13FVS_3D_SolverifififfPfS_S_,@"STO_CUDA_ENTRY STV_DEFAULT"
_Z13FVS_3D_SolverifififfPfS_S_:
.text._Z13FVS_3D_SolverifififfPfS_S_:
[----:B------:R-:W-:Y:S01]  /*0000*/  LDC R1, c[0x0][0x37c] ;  /* 0x0000df00ff017b82 */ /* 0x000fe20000000800 */
[----:B------:R-:W0:Y:S01]  /*0010*/  LDCU.64 UR6, c[0x0][0x358] ;  /* 0x00006b00ff0677ac */ /* 0x000e220008000a00 */
[----:B------:R-:W-:Y:S01]  /*0020*/  CS2R R70, SR_CLOCKLO ;  /* 0x0000000000467805 */ /* 0x000fe20000015000 */
[----:B------:R-:W1:Y:S05]  /*0030*/  S2R R9, SR_TID.Y ;  /* 0x0000000000097919 */ /* 0x000e6a0000002200 */
[----:B------:R-:W2:Y:S01]  /*0040*/  LDC R0, c[0x0][0x360] ;  /* 0x0000d800ff007b82 */ /* 0x000ea20000000800 */
[----:B------:R-:W3:Y:S01]  /*0050*/  LDCU UR10, c[0x0][0x380] ;  /* 0x00007000ff0a77ac */ /* 0x000ee20008000800 */
[----:B------:R-:W2:Y:S06]  /*0060*/  S2R R5, SR_TID.X ;  /* 0x0000000000057919 */ /* 0x000eac0000002100 */
[----:B------:R-:W1:Y:S08]  /*0070*/  S2UR UR9, SR_CTAID.Y ;  /* 0x00000000000979c3 */ /* 0x000e700000002600 */
[----:B------:R-:W1:Y:S01]  /*0080*/  LDC R2, c[0x0][0x364] ;  /* 0x0000d900ff027b82 */ /* 0x000e620000000800 */
[----:B---3--:R-:W-:-:S07]  /*0090*/  UIADD3 UR4, UPT, UPT, UR10, -0xc, URZ ;  /* 0xfffffff40a047890 */ /* 0x008fce000fffe0ff */
[----:B------:R-:W3:Y:S08]  /*00a0*/  LDC R33, c[0x0][0x388] ;  /* 0x0000e200ff217b82 */ /* 0x000ef00000000800 */
[----:B------:R-:W2:Y:S08]  /*00b0*/  S2UR UR8, SR_CTAID.X ;  /* 0x00000000000879c3 */ /* 0x000eb00000002500 */
[----:B------:R-:W4:Y:S01]  /*00c0*/  LDC R4, c[0x0][0x390] ;  /* 0x0000e400ff047b82 */ /* 0x000f220000000800 */
[----:B-1----:R-:W-:-:S02]  /*00d0*/  IMAD R2, R2, UR9, R9 ;  /* 0x0000000902027c24 */ /* 0x002fc4000f8e0209 */
[----:B---3--:R-:W-:-:S05]  /*00e0*/  VIADD R3, R33, 0xfffffff4 ;  /* 0xfffffff421037836 */ /* 0x008fca0000000000 */
[----:B------:R-:W-:Y:S01]  /*00f0*/  ISETP.GE.AND P0, PT, R2, R3, PT ;  /* 0x000000030200720c */ /* 0x000fe20003f06270 */
[----:B--2---:R-:W-:-:S05]  /*0100*/  IMAD R0, R0, UR8, R5 ;  /* 0x0000000800007c24 */ /* 0x004fca000f8e0205 */
[----:B------:R-:W-:-:S04]  /*0110*/  ISETP.GE.OR P0, PT, R0, UR4, P0 ;  /* 0x0000000400007c0c */ /* 0x000fc80008706670 */
[----:B----4-:R-:W-:-:S13]  /*0120*/  ISETP.LT.OR P0, PT, R4, 0xd, P0 ;  /* 0x0000000d0400780c */ /* 0x010fda0000701670 */
[----:B0-----:R-:W-:Y:S05]  /*0130*/  @P0 BRA `(.L_x_0) ;  /* 0x0000008c003c0947 */ /* 0x001fea0003800000 */
[----:B------:R-:W0:Y:S01]  /*0140*/  LDCU UR4, c[0x0][0x384] ;  /* 0x00007080ff0477ac */ /* 0x000e220008000800 */
[----:B------:R-:W1:Y:S01]  /*0150*/  LDC R0, c[0x0][0x360] ;  /* 0x0000d800ff007b82 */ /* 0x000e620000000800 */
[----:B------:R-:W-:Y:S02]  /*0160*/  IMAD.MOV.U32 R6, RZ, RZ, 0x1 ;  /* 0x00000001ff067424 */ /* 0x000fe400078e00ff */
[----:B------:R-:W-:-:S05]  /*0170*/  IMAD R33, R33, UR10, RZ ;  /* 0x0000000a21217c24 */ /* 0x000fca000f8e02ff */
[----:B------:R-:W2:Y:S08]  /*0180*/  LDC R4, c[0x0][0x364] ;  /* 0x0000d900ff047b82 */ /* 0x000eb00000000800 */
[----:B------:R-:W3:Y:S01]  /*0190*/  LDC.64 R12, c[0x0][0x3a8] ;  /* 0x0000ea00ff0c7b82 */ /* 0x000ee20000000a00 */
[----:B0-----:R-:W0:Y:S01]  /*01a0*/  F2F.F64.F32 R68, UR4 ;  /* 0x0000000400447d10 */ /* 0x001e220008201800 */
[----:B------:R-:W4:Y:S01]  /*01b0*/  LDCU UR4, c[0x0][0x398] ;  /* 0x00007300ff0477ac */ /* 0x000f220008000800 */
[----:B-1----:R-:W-:-:S06]  /*01c0*/  IMAD R0, R0, UR8, R5 ;  /* 0x0000000800007c24 */ /* 0x002fcc000f8e0205 */
[----:B0-----:R-:W0:Y:S01]  /*01d0*/  MUFU.RCP64H R7, R69 ;  /* 0x0000004500077308 */ /* 0x001e220000001800 */
[----:B--2---:R-:W-:-:S04]  /*01e0*/  IMAD R9, R4, UR9, R9 ;  /* 0x0000000904097c24 */ /* 0x004fc8000f8e0209 */
[----:B------:R-:W-:-:S03]  /*01f0*/  VIADD R5, R9, 0x6 ;  /* 0x0000000609057836 */ /* 0x000fc60000000000 */
[----:B----4-:R-:W1:Y:S01]  /*0200*/  F2F.F64.F32 R30, UR4 ;  /* 0x00000004001e7d10 */ /* 0x010e620008201800 */
[----:B0-----:R-:W-:Y:S02]  /*0210*/  DFMA R2, -R68, R6, 1 ;  /* 0x3ff000004402742b */ /* 0x001fe40000000106 */
[----:B-1----:R-:W-:-:S06]  /*0220*/  DMUL R30, R30, 0.5 ;  /* 0x3fe000001e1e7828 */ /* 0x002fcc0000000000 */
[----:B------:R-:W-:Y:S01]  /*0230*/  DFMA R10, R2, R2, R2 ;  /* 0x00000002020a722b */ /* 0x000fe20000000002 */
[----:B------:R-:W-:-:S04]  /*0240*/  VIADD R3, R0, 0x6 ;  /* 0x0000000600037836 */ /* 0x000fc80000000000 */
[----:B------:R-:W-:-:S03]  /*0250*/  IMAD R17, R5, UR10, R3 ;  /* 0x0000000a05117c24 */ /* 0x000fc6000f8e0203 */
[----:B------:R-:W-:Y:S01]  /*0260*/  DFMA R14, R6, R10, R6 ;  /* 0x0000000a060e722b */ /* 0x000fe20000000006 */
[----:B------:R-:W-:Y:S01]  /*0270*/  FSETP.GEU.AND P1, PT, |R31|, 6.5827683646048100446e-37, PT ;  /* 0x036000001f00780b */ /* 0x000fe20003f2e200 */
[----:B---3--:R-:W-:-:S06]  /*0280*/  IMAD.WIDE R6, R17, 0x4, R12 ;  /* 0x0000000411067825 */ /* 0x008fcc00078e020c */
[----:B------:R-:W-:Y:S01]  /*0290*/  DFMA R16, -R68, R14, 1 ;  /* 0x3ff000004410742b */ /* 0x000fe2000000010e */
[----:B------:R-:W-:-:S04]  /*02a0*/  IMAD.WIDE R10, R33, 0x4, R6 ;  /* 0x00000004210a7825 */ /* 0x000fc800078e0206 */
[----:B------:R-:W-:-:S03]  /*02b0*/  IMAD.WIDE R12, R33, 0x4, R10 ;  /* 0x00000004210c7825 */ /* 0x000fc600078e020a */
[----:B------:R-:W-:Y:S01]  /*02c0*/  DFMA R94, R14, R16, R14 ;  /* 0x000000100e5e722b */ /* 0x000fe2000000000e */
[----:B------:R-:W-:-:S07]  /*02d0*/  IMAD.WIDE R14, R33, 0x4, R12 ;  /* 0x00000004210e7825 */ /* 0x000fce00078e020c */
[----:B------:R-:W-:Y:S01]  /*02e0*/  DMUL R22, R30, R94 ;  /* 0x0000005e1e167228 */ /* 0x000fe20000000000 */
[----:B------:R-:W-:-:S07]  /*02f0*/  IMAD.WIDE R16, R33, 0x4, R14 ;  /* 0x0000000421107825 */ /* 0x000fce00078e020e */
[----:B------:R-:W-:Y:S01]  /*0300*/  DFMA R24, -R68, R22, R30 ;  /* 0x000000164418722b */ /* 0x000fe2000000011e */
[----:B------:R-:W-:-:S04]  /*0310*/  IMAD.WIDE R18, R33, 0x4, R16 ;  /* 0x0000000421127825 */ /* 0x000fc800078e0210 */
[----:B------:R-:W-:-:S03]  /*0320*/  IMAD.WIDE R20, R33, 0x4, R18 ;  /* 0x0000000421147825 */ /* 0x000fc600078e0212 */
[----:B------:R-:W-:Y:S01]  /*0330*/  DFMA R94, R94, R24, R22 ;  /* 0x000000185e5e722b */ /* 0x000fe20000000016 */
[----:B------:R-:W-:-:S09]  /*0340*/  IMAD.WIDE R22, R33, 0x4, R20 ;  /* 0x0000000421167825 */ /* 0x000fd200078e0214 */
[----:B------:R-:W-:Y:S01]  /*0350*/  FFMA R0, RZ, R69, R95 ;  /* 0x00000045ff007223 */ /* 0x000fe2000000005f */
[----:B------:R-:W-:-:S04]  /*0360*/  IMAD.WIDE R24, R33, 0x4, R22 ;  /* 0x0000000421187825 */ /* 0x000fc800078e0216 */
[----:B------:R-:W-:Y:S01]  /*0370*/  FSETP.GT.AND P0, PT, |R0|, 1.469367938527859385e-39, PT ;  /* 0x001000000000780b */ /* 0x000fe20003f04200 */
[----:B------:R-:W-:-:S04]  /*0380*/  IMAD.WIDE R90, R33, 0x4, R24 ;  /* 0x00000004215a7825 */ /* 0x000fc800078e0218 */
[----:B------:R-:W-:-:S08]  /*0390*/  IMAD.WIDE R28, R33, 0x4, R90 ;  /* 0x00000004211c7825 */ /* 0x000fd000078e025a */
[----:B------:R-:W-:Y:S05]  /*03a0*/  @P0 BRA P1, `(.L_x_1) ;  /* 0x00000000001c0947 */ /* 0x000fea0000800000 */
[----:B------:R-:W-:Y:S01]  /*03b0*/  IMAD.MOV.U32 R94, RZ, RZ, R30 ;  /* 0x000000ffff5e7224 */ /* 0x000fe200078e001e */
[----:B------:R-:W-:Y:S01]  /*03c0*/  MOV R92, 0x410 ;  /* 0x00000410005c7802 */ /* 0x000fe20000000f00 */
[----:B------:R-:W-:Y:S02]  /*03d0*/  IMAD.MOV.U32 R93, RZ, RZ, R31 ;  /* 0x000000ffff5d7224 */ /* 0x000fe400078e001f */
[----:B------:R-:W-:Y:S02]  /*03e0*/  IMAD.MOV.U32 R96, RZ, RZ, R68 ;  /* 0x000000ffff607224 */ /* 0x000fe400078e0044 */
[----:B------:R-:W-:-:S07]  /*03f0*/  IMAD.MOV.U32 R95, RZ, RZ, R69 ;  /* 0x000000ffff5f7224 */ /* 0x000fce00078e0045 */
[----:B------:R-:W-:Y:S05]  /*0400*/  CALL.REL.NOINC `($__internal_0_$__cuda_sm20_div_rn_f64_full) ;  /* 0x0000008c001c7944 */ /* 0x000fea0003c00000 */
[----:B------:R-:W-:-:S07]  /*0410*/  IMAD.MOV.U32 R95, RZ, RZ, R93 ;  /* 0x000000ffff5f7224 */ /* 0x000fce00078e005d */
.L_x_1:
[----:B------:R-:W0:Y:S01]  /*0420*/  LDC R96, c[0x0][0x384] ;  /* 0x0000e100ff607b82 */ /* 0x000e220000000800 */
[----:B------:R-:W-:Y:S01]  /*0430*/  IMAD.MOV.U32 R34, RZ, RZ, 0x1 ;  /* 0x00000001ff227424 */ /* 0x000fe200078e00ff */
[----:B------:R-:W-:Y:S06]  /*0440*/  F2F.F32.F64 R4, R94 ;  /* 0x0000005e00047310 */ /* 0x000fec0000301000 */
[----:B------:R-:W1:Y:S01]  /*0450*/  LDC R0, c[0x0][0x398] ;  /* 0x0000e600ff007b82 */ /* 0x000e620000000800 */
[----:B0-----:R-:W-:-:S06]  /*0460*/  FMUL R96, R96, R96 ;  /* 0x0000006060607220 */ /* 0x001fcc0000400000 */
[----:B------:R-:W0:Y:S01]  /*0470*/  F2F.F64.F32 R96, R96 ;  /* 0x0000006000607310 */ /* 0x000e220000201800 */
[----:B-1----:R-:W-:-:S07]  /*0480*/  FMUL R0, R0, R0 ;  /* 0x0000000000007220 */ /* 0x002fce0000400000 */
[----:B0-----:R-:W0:Y:S02]  /*0490*/  MUFU.RCP64H R35, R97 ;  /* 0x0000006100237308 */ /* 0x001e240000001800 */
[----:B0-----:R-:W-:-:S08]  /*04a0*/  DFMA R26, -R96, R34, 1 ;  /* 0x3ff00000601a742b */ /* 0x001fd00000000122 */
[----:B------:R-:W-:Y:S02]  /*04b0*/  DFMA R36, R26, R26, R26 ;  /* 0x0000001a1a24722b */ /* 0x000fe4000000001a */
[----:B------:R-:W0:Y:S06]  /*04c0*/  F2F.F64.F32 R26, R0 ;  /* 0x00000000001a7310 */ /* 0x000e2c0000201800 */
[----:B------:R-:W-:-:S08]  /*04d0*/  DFMA R36, R34, R36, R34 ;  /* 0x000000242224722b */ /* 0x000fd00000000022 */
[----:B------:R-:W-:Y:S02]  /*04e0*/  DFMA R34, -R96, R36, 1 ;  /* 0x3ff000006022742b */ /* 0x000fe40000000124 */
[----:B0-----:R-:W-:-:S06]  /*04f0*/  DMUL R26, R26, 0.5 ;  /* 0x3fe000001a1a7828 */ /* 0x001fcc0000000000 */
[----:B------:R-:W-:-:S04]  /*0500*/  DFMA R34, R36, R34, R36 ;  /* 0x000000222422722b */ /* 0x000fc80000000024 */
[----:B------:R-:W-:-:S04]  /*0510*/  FSETP.GEU.AND P1, PT, |R27|, 6.5827683646048100446e-37, PT ;  /* 0x036000001b00780b */ /* 0x000fc80003f2e200 */
[----:B------:R-:W-:-:S08]  /*0520*/  DMUL R92, R26, R34 ;  /* 0x000000221a5c7228 */ /* 0x000fd00000000000 */
[----:B------:R-:W-:-:S08]  /*0530*/  DFMA R36, -R96, R92, R26 ;  /* 0x0000005c6024722b */ /* 0x000fd0000000011a */
[----:B------:R-:W-:-:S10]  /*0540*/  DFMA R92, R34, R36, R92 ;  /* 0x00000024225c722b */ /* 0x000fd4000000005c */
[----:B------:R-:W-:-:S05]  /*0550*/  FFMA R2, RZ, R97, R93 ;  /* 0x00000061ff027223 */ /* 0x000fca000000005d */
[----:B------:R-:W-:-:S13]  /*0560*/  FSETP.GT.AND P0, PT, |R2|, 1.469367938527859385e-39, PT ;  /* 0x001000000200780b */ /* 0x000fda0003f04200 */
[----:B------:R-:W-:Y:S05]  /*0570*/  @P0 BRA P1, `(.L_x_2) ;  /* 0x0000000000180947 */ /* 0x000fea0000800000 */
[----:B------:R-:W-:Y:S01]  /*0580*/  IMAD.MOV.U32 R95, RZ, RZ, R97 ;  /* 0x000000ffff5f7224 */ /* 0x000fe200078e0061 */
[----:B------:R-:W-:Y:S01]  /*0590*/  MOV R92, 0x5d0 ;  /* 0x000005d0005c7802 */ /* 0x000fe20000000f00 */
[----:B------:R-:W-:Y:S02]  /*05a0*/  IMAD.MOV.U32 R94, RZ, RZ, R26 ;  /* 0x000000ffff5e7224 */ /* 0x000fe400078e001a */
[----:B------:R-:W-:-:S07]  /*05b0*/  IMAD.MOV.U32 R93, RZ, RZ, R27 ;  /* 0x000000ffff5d7224 */ /* 0x000fce00078e001b */
[----:B------:R-:W-:Y:S05]  /*05c0*/  CALL.REL.NOINC `($__internal_0_$__cuda_sm20_div_rn_f64_full) ;  /* 0x0000008800ac7944 */ /* 0x000fea0003c00000 */
[----:B------:R-:W-:-:S07]  /*05d0*/  IMAD.MOV.U32 R92, RZ, RZ, R94 ;  /* 0x000000ffff5c7224 */ /* 0x000fce00078e005e */
.L_x_2:
[----:B------:R-:W0:Y:S01]  /*05e0*/  LDCU UR4, c[0x0][0x38c] ;  /* 0x00007180ff0477ac */ /* 0x000e220008000800 */
[----:B------:R-:W-:Y:S01]  /*05f0*/  IMAD.MOV.U32 R34, RZ, RZ, 0x1 ;  /* 0x00000001ff227424 */ /* 0x000fe200078e00ff */
[----:B------:R-:W-:Y:S01]  /*0600*/  FSETP.GEU.AND P1, PT, |R31|, 6.5827683646048100446e-37, PT ;  /* 0x036000001f00780b */ /* 0x000fe20003f2e200 */
[----:B------:R-:W-:Y:S08]  /*0610*/  F2F.F32.F64 R54, R92 ;  /* 0x0000005c00367310 */ /* 0x000ff00000301000 */
[----:B0-----:R-:W0:Y:S08]  /*0620*/  F2F.F64.F32 R66, UR4 ;  /* 0x0000000400427d10 */ /* 0x001e300008201800 */
[----:B0-----:R-:W0:Y:S02]  /*0630*/  MUFU.RCP64H R35, R67 ;  /* 0x0000004300237308 */ /* 0x001e240000001800 */
[----:B0-----:R-:W-:-:S08]  /*0640*/  DFMA R36, -R66, R34, 1 ;  /* 0x3ff000004224742b */ /* 0x001fd00000000122 */
[----:B------:R-:W-:-:S08]  /*0650*/  DFMA R36, R36, R36, R36 ;  /* 0x000000242424722b */ /* 0x000fd00000000024 */
[----:B------:R-:W-:-:S08]  /*0660*/  DFMA R36, R34, R36, R34 ;  /* 0x000000242224722b */ /* 0x000fd00000000022 */
[----:B------:R-:W-:-:S08]  /*0670*/  DFMA R34, -R66, R36, 1 ;  /* 0x3ff000004222742b */ /* 0x000fd00000000124 */
[----:B------:R-:W-:-:S08]  /*0680*/  DFMA R34, R36, R34, R36 ;  /* 0x000000222422722b */ /* 0x000fd00000000024 */
        /* <DEDUP_REMOVED lines=13> */
.L_x_3:
[----:B------:R-:W0:Y:S01]  /*0760*/  LDC R96, c[0x0][0x38c] ;  /* 0x0000e300ff607b82 */ /* 0x000e220000000800 */
[----:B------:R-:W-:Y:S01]  /*0770*/  IMAD.MOV.U32 R34, RZ, RZ, 0x1 ;  /* 0x00000001ff227424 */ /* 0x000fe200078e00ff */
[----:B------:R-:W-:Y:S01]  /*0780*/  FSETP.GEU.AND P1, PT, |R27|, 6.5827683646048100446e-37, PT ;  /* 0x036000001b00780b */ /* 0x000fe20003f2e200 */
[----:B------:R-:W-:Y:S01]  /*0790*/  F2F.F32.F64 R8, R94 ;  /* 0x0000005e00087310 */ /* 0x000fe20000301000 */
[----:B0-----:R-:W-:-:S07]  /*07a0*/  FMUL R96, R96, R96 ;  /* 0x0000006060607220 */ /* 0x001fce0000400000 */
[----:B------:R-:W0:Y:S08]  /*07b0*/  F2F.F64.F32 R96, R96 ;  /* 0x0000006000607310 */ /* 0x000e300000201800 */
        /* <DEDUP_REMOVED lines=18> */
.L_x_4:
        /* <DEDUP_REMOVED lines=24> */
.L_x_5:
        /* <DEDUP_REMOVED lines=24> */
.L_x_6:
[----:B------:R-:W5:Y:S01]  /*0be0*/  LDG.E.CONSTANT R90, desc[UR6][R90.64] ;  /* 0x000000065a5a7981 */ /* 0x000f62000c1e9900 */
[----:B------:R-:W-:-:S03]  /*0bf0*/  IMAD.WIDE R26, R33, 0x4, R28 ;  /* 0x00000004211a7825 */ /* 0x000fc600078e021c */
[----:B------:R0:W5:Y:S04]  /*0c00*/  LDG.E.CONSTANT R80, desc[UR6][R6.64] ;  /* 0x0000000606507981 */ /* 0x000168000c1e9900 */
[----:B------:R1:W5:Y:S04]  /*0c10*/  LDG.E.CONSTANT R82, desc[UR6][R12.64] ;  /* 0x000000060c527981 */ /* 0x000368000c1e9900 */
[----:B------:R2:W5:Y:S04]  /*0c20*/  LDG.E.CONSTANT R89, desc[UR6][R28.64] ;  /* 0x000000061c597981 */ /* 0x000568000c1e9900 */
[----:B------:R3:W5:Y:S01]  /*0c30*/  LDG.E.CONSTANT R84, desc[UR6][R16.64] ;  /* 0x0000000610547981 */ /* 0x000762000c1e9900 */
[----:B0-----:R-:W-:-:S03]  /*0c40*/  DADD R6, R64, 4 ;  /* 0x4010000040067429 */ /* 0x001fc60000000000 */
[----:B------:R0:W5:Y:S01]  /*0c50*/  LDG.E.CONSTANT R83, desc[UR6][R14.64] ;  /* 0x000000060e537981 */ /* 0x000162000c1e9900 */
[----:B-1----:R-:W-:-:S03]  /*0c60*/  DADD R12, R64, 3 ;  /* 0x40080000400c7429 */ /* 0x002fc60000000000 */
[----:B------:R1:W5:Y:S01]  /*0c70*/  LDG.E.CONSTANT R86, desc[UR6][R18.64] ;  /* 0x0000000612567981 */ /* 0x000362000c1e9900 */
[----:B--2---:R-:W-:-:S03]  /*0c80*/  DADD R28, R64, 1 ;  /* 0x3ff00000401c7429 */ /* 0x004fc60000000000 */
[----:B------:R2:W5:Y:S01]  /*0c90*/  LDG.E.CONSTANT R87, desc[UR6][R24.64] ;  /* 0x0000000618577981 */ /* 0x000562000c1e9900 */
[----:B------:R-:W-:Y:S01]  /*0ca0*/  LOP3.LUT R43, R7, 0x7ff00000, RZ, 0xc0, !PT ;  /* 0x7ff00000072b7812 */ /* 0x000fe200078ec0ff */
[----:B------:R-:W-:Y:S02]  /*0cb0*/  DADD R6, R66, 5 ;  /* 0x4014000042067429 */ /* 0x000fe40000000000 */
[----:B------:R4:W5:Y:S01]  /*0cc0*/  LDG.E.CONSTANT R81, desc[UR6][R10.64] ;  /* 0x000000060a517981 */ /* 0x000962000c1e9900 */
[----:B---3--:R-:W-:Y:S01]  /*0cd0*/  DADD R16, R68, 2 ;  /* 0x4000000044107429 */ /* 0x008fe20000000000 */
[----:B------:R-:W-:Y:S01]  /*0ce0*/  LOP3.LUT R44, R13, 0x7ff00000, RZ, 0xc0, !PT ;  /* 0x7ff000000d2c7812 */ /* 0x000fe200078ec0ff */
[----:B0-----:R-:W-:Y:S01]  /*0cf0*/  DADD R14, R66, 4 ;  /* 0x40100000420e7429 */ /* 0x001fe20000000000 */
[----:B------:R0:W5:Y:S01]  /*0d00*/  LDG.E.CONSTANT R85, desc[UR6][R20.64] ;  /* 0x0000000614557981 */ /* 0x000162000c1e9900 */
[----:B------:R-:W-:-:S03]  /*0d10*/  DADD R12, R64, 6 ;  /* 0x40180000400c7429 */ /* 0x000fc60000000000 */
[----:B------:R-:W5:Y:S01]  /*0d20*/  LDG.E.CONSTANT R88, desc[UR6][R22.64] ;  /* 0x0000000616587981 */ /* 0x000f62000c1e9900 */
[----:B-1----:R-:W-:Y:S01]  /*0d30*/  DADD R18, R68, 1 ;  /* 0x3ff0000044127429 */ /* 0x002fe20000000000 */
[----:B------:R-:W-:Y:S01]  /*0d40*/  LOP3.LUT R78, R29, 0x7ff00000, RZ, 0xc0, !PT ;  /* 0x7ff000001d4e7812 */ /* 0x000fe200078ec0ff */
[----:B------:R-:W-:Y:S01]  /*0d50*/  DADD R28, R66, 7 ;  /* 0x401c0000421c7429 */ /* 0x000fe20000000000 */
[----:B------:R-:W-:Y:S01]  /*0d60*/  LOP3.LUT R36, R7, 0x7ff00000, RZ, 0xc0, !PT ;  /* 0x7ff0000007247812 */ /* 0x000fe200078ec0ff */
[----:B--2---:R-:W-:Y:S01]  /*0d70*/  DADD R24, R64, 2 ;  /* 0x4000000040187429 */ /* 0x004fe20000000000 */
[----:B------:R-:W-:Y:S01]  /*0d80*/  LOP3.LUT R45, R17, 0x7ff00000, RZ, 0xc0, !PT ;  /* 0x7ff00000112d7812 */ /* 0x000fe200078ec0ff */
[----:B------:R-:W-:Y:S01]  /*0d90*/  DADD R6, R68, 8 ;  /* 0x4020000044067429 */ /* 0x000fe20000000000 */
[----:B------:R-:W-:Y:S01]  /*0da0*/  LOP3.LUT R41, R15, 0x7ff00000, RZ, 0xc0, !PT ;  /* 0x7ff000000f297812 */ /* 0x000fe200078ec0ff */
[----:B------:R-:W-:Y:S01]  /*0db0*/  DADD R16, R64, 5 ;  /* 0x4014000040107429 */ /* 0x000fe20000000000 */
[----:B------:R-:W-:Y:S01]  /*0dc0*/  LOP3.LUT R37, R13, 0x7ff00000, RZ, 0xc0, !PT ;  /* 0x7ff000000d257812 */ /* 0x000fe200078ec0ff */
[C---:B------:R-:W-:Y:S01]  /*0dd0*/  DADD R14, R68.reuse, 5 ;  /* 0x40140000440e7429 */ /* 0x040fe20000000000 */
[----:B------:R-:W-:Y:S01]  /*0de0*/  LOP3.LUT R46, R19, 0x7ff00000, RZ, 0xc0, !PT ;  /* 0x7ff00000132e7812 */ /* 0x000fe200078ec0ff */
[C---:B------:R-:W-:Y:S01]  /*0df0*/  DADD R12, R68.reuse, 7 ;  /* 0x401c0000440c7429 */ /* 0x040fe20000000000 */
[----:B------:R1:W5:Y:S01]  /*0e00*/  LDG.E.CONSTANT R79, desc[UR6][R26.64] ;  /* 0x000000061a4f7981 */ /* 0x000362000c1e9900 */
[----:B------:R-:W-:Y:S01]  /*0e10*/  DADD R18, R68, 4 ;  /* 0x4010000044127429 */ /* 0x000fe20000000000 */
[----:B------:R-:W-:Y:S01]  /*0e20*/  LOP3.LUT R30, R29, 0x7ff00000, RZ, 0xc0, !PT ;  /* 0x7ff000001d1e7812 */ /* 0x000fe200078ec0ff */
[----:B----4-:R-:W-:Y:S01]  /*0e30*/  DADD R10, R66, 3 ;  /* 0x40080000420a7429 */ /* 0x010fe20000000000 */
[----:B------:R-:W-:Y:S01]  /*0e40*/  LOP3.LUT R49, R25, 0x7ff00000, RZ, 0xc0, !PT ;  /* 0x7ff0000019317812 */ /* 0x000fe200078ec0ff */
[----:B------:R-:W-:Y:S01]  /*0e50*/  DADD R24, R64, 7 ;  /* 0x401c000040187429 */ /* 0x000fe20000000000 */
[----:B------:R-:W-:Y:S01]  /*0e60*/  LOP3.LUT R29, R7, 0x7ff00000, RZ, 0xc0, !PT ;  /* 0x7ff00000071d7812 */ /* 0x000fe200078ec0ff */
[----:B------:R-:W2:Y:S01]  /*0e70*/  F2F.F32.F64 R92, R92 ;  /* 0x0000005c005c7310 */ /* 0x000ea20000301000 */
[----:B------:R-:W-:Y:S01]  /*0e80*/  LOP3.LUT R38, R17, 0x7ff00000, RZ, 0xc0, !PT ;  /* 0x7ff0000011267812 */ /* 0x000fe200078ec0ff */
[----:B------:R-:W3:Y:S01]  /*0e90*/  LDC.64 R6, c[0x0][0x388] ;  /* 0x0000e200ff067b82 */ /* 0x000ee20000000a00 */
[----:B------:R-:W-:Y:S01]  /*0ea0*/  LOP3.LUT R34, R15, 0x7ff00000, RZ, 0xc0, !PT ;  /* 0x7ff000000f227812 */ /* 0x000fe200078ec0ff */
[C---:B------:R-:W-:Y:S01]  /*0eb0*/  DADD R16, R66.reuse, 9 ;  /* 0x4022000042107429 */ /* 0x040fe20000000000 */
[----:B------:R-:W-:Y:S01]  /*0ec0*/  LOP3.LUT R28, R13, 0x7ff00000, RZ, 0xc0, !PT ;  /* 0x7ff000000d1c7812 */ /* 0x000fe200078ec0ff */
[----:B------:R-:W-:Y:S01]  /*0ed0*/  DADD R14, R66, 10 ;  /* 0x40240000420e7429 */ /* 0x000fe20000000000 */
[----:B------:R-:W-:Y:S01]  /*0ee0*/  LOP3.LUT R39, R19, 0x7ff00000, RZ, 0xc0, !PT ;  /* 0x7ff0000013277812 */ /* 0x000fe200078ec0ff */
[----:B------:R-:W-:Y:S01]  /*0ef0*/  DADD R18, R64, 10 ;  /* 0x4024000040127429 */ /* 0x000fe20000000000 */
[----:B------:R-:W4:Y:S01]  /*0f00*/  LDCU.64 UR4, c[0x0][0x390] ;  /* 0x00007200ff0477ac */ /* 0x000f220008000a00 */
[----:B------:R-:W2:Y:S01]  /*0f10*/  LDC.64 R12, c[0x0][0x380] ;  /* 0x0000e000ff0c7b82 */ /* 0x000ea20000000a00 */
[----:B0-----:R-:W-:Y:S01]  /*0f20*/  DADD R20, R66, 2 ;  /* 0x4000000042147429 */ /* 0x001fe20000000000 */
[----:B------:R-:W-:Y:S01]  /*0f30*/  LOP3.LUT R42, R11, 0x7ff00000, RZ, 0xc0, !PT ;  /* 0x7ff000000b2a7812 */ /* 0x000fe200078ec0ff */
[----:B-1----:R-:W-:Y:S01]  /*0f40*/  DADD R26, R64, 8 ;  /* 0x40200000401a7429 */ /* 0x002fe20000000000 */
[----:B------:R-:W-:Y:S01]  /*0f50*/  LOP3.LUT R32, R25, 0x7ff00000, RZ, 0xc0, !PT ;  /* 0x7ff0000019207812 */ /* 0x000fe200078ec0ff */
[C---:B------:R-:W-:Y:S01]  /*0f60*/  DADD R22, R66.reuse, 1 ;  /* 0x3ff0000042167429 */ /* 0x040fe20000000000 */
[----:B------:R-:W-:Y:S01]  /*0f70*/  LOP3.LUT R25, R17, 0x7ff00000, RZ, 0xc0, !PT ;  /* 0x7ff0000011197812 */ /* 0x000fe200078ec0ff */
[C---:B------:R-:W-:Y:S01]  /*0f80*/  DADD R10, R66.reuse, 6 ;  /* 0x40180000420a7429 */ /* 0x040fe20000000000 */
[----:B------:R-:W-:Y:S01]  /*0f90*/  LOP3.LUT R24, R15, 0x7ff00000, RZ, 0xc0, !PT ;  /* 0x7ff000000f187812 */ /* 0x000fe200078ec0ff */
[----:B------:R-:W-:-:S02]  /*0fa0*/  DADD R16, R66, 12 ;  /* 0x4028000042107429 */ /* 0x000fc40000000000 */
[----:B------:R-:W-:Y:S01]  /*0fb0*/  DADD R14, R68, 11 ;  /* 0x40260000440e7429 */ /* 0x000fe20000000000 */
[----:B------:R-:W-:Y:S01]  /*0fc0*/  LOP3.LUT R26, R19, 0x7ff00000, RZ, 0xc0, !PT ;  /* 0x7ff00000131a7812 */ /* 0x000fe200078ec0ff */
[----:B------:R-:W-:Y:S01]  /*0fd0*/  DADD R18, R66, 11 ;  /* 0x4026000042127429 */ /* 0x000fe20000000000 */
[----:B------:R-:W-:Y:S01]  /*0fe0*/  LOP3.LUT R47, R21, 0x7ff00000, RZ, 0xc0, !PT ;  /* 0x7ff00000152f7812 */ /* 0x000fe200078ec0ff */
[----:B------:R-:W-:Y:S01]  /*0ff0*/  DADD R20, R68, 3 ;  /* 0x4008000044147429 */ /* 0x000fe20000000000 */
[----:B------:R-:W-:Y:S01]  /*1000*/  LOP3.LUT R48, R23, 0x7ff00000, RZ, 0xc0, !PT ;  /* 0x7ff0000017307812 */ /* 0x000fe200078ec0ff */
[----:B------:R-:W-:Y:S01]  /*1010*/  DADD R22, R64, 9 ;  /* 0x4022000040167429 */ /* 0x000fe20000000000 */
[----:B------:R-:W-:Y:S02]  /*1020*/  ISETP.GE.AND P2, PT, R65, RZ, PT ;  /* 0x000000ff4100720c */ /* 0x000fe40003f46270 */
[----:B------:R-:W-:Y:S01]  /*1030*/  LOP3.LUT R35, R11, 0x7ff00000, RZ, 0xc0, !PT ;  /* 0x7ff000000b237812 */ /* 0x000fe200078ec0ff */
[----:B------:R-:W-:Y:S01]  /*1040*/  DADD R10, R68, 9 ;  /* 0x40220000440a7429 */ /* 0x000fe20000000000 */
[----:B------:R-:W-:-:S02]  /*1050*/  LOP3.LUT R18, R17, 0x7ff00000, RZ, 0xc0, !PT ;  /* 0x7ff0000011127812 */ /* 0x000fc400078ec0ff */
[----:B------:R-:W-:Y:S01]  /*1060*/  LOP3.LUT R17, R15, 0x7ff00000, RZ, 0xc0, !PT ;  /* 0x7ff000000f117812 */ /* 0x000fe200078ec0ff */
[----:B---3--:R-:W-:Y:S01]  /*1070*/  FMUL R15, R8, R7 ;  /* 0x00000007080f7220 */ /* 0x008fe20000400000 */
[C---:B------:R-:W-:Y:S01]  /*1080*/  DADD R52, R68.reuse, 10 ;  /* 0x4024000044347429 */ /* 0x040fe20000000000 */
[----:B------:R-:W-:Y:S01]  /*1090*/  LOP3.LUT R40, R21, 0x7ff00000, RZ, 0xc0, !PT ;  /* 0x7ff0000015287812 */ /* 0x000fe200078ec0ff */
[----:B------:R-:W-:Y:S01]  /*10a0*/  DADD R20, R68, 6 ;  /* 0x4018000044147429 */ /* 0x000fe20000000000 */
[----:B------:R0:W1:Y:S01]  /*10b0*/  F2F.F64.F32 R56, R4 ;  /* 0x0000000400387310 */ /* 0x0000620000201800 */
[----:B--2---:R-:W-:Y:S01]  /*10c0*/  FFMA R15, R4, R13, R15 ;  /* 0x0000000d040f7223 */ /* 0x004fe2000000000f */
[----:B------:R-:W-:Y:S02]  /*10d0*/  ISETP.GE.AND P1, PT, R67, RZ, PT ;  /* 0x000000ff4300720c */ /* 0x000fe40003f26270 */
[----:B------:R-:W-:Y:S01]  /*10e0*/  LOP3.LUT R31, R27, 0x7ff00000, RZ, 0xc0, !PT ;  /* 0x7ff000001b1f7812 */ /* 0x000fe200078ec0ff */
[----:B------:R-:W-:Y:S01]  /*10f0*/  FMUL R7, R2, R7 ;  /* 0x0000000702077220 */ /* 0x000fe20000400000 */
[----:B------:R-:W-:-:S02]  /*1100*/  LOP3.LUT R27, R23, 0x7ff00000, RZ, 0xc0, !PT ;  /* 0x7ff00000171b7812 */ /* 0x000fc400078ec0ff */
[----:B0-----:R-:W-:Y:S02]  /*1110*/  LOP3.LUT R4, R4, 0xfffffdff, RZ, 0xc0, !PT ;  /* 0xfffffdff04047812 */ /* 0x001fe400078ec0ff */
[----:B------:R-:W-:Y:S01]  /*1120*/  LOP3.LUT R23, R11, 0x7ff00000, RZ, 0xc0, !PT ;  /* 0x7ff000000b177812 */ /* 0x000fe200078ec0ff */
[----:B------:R-:W-:Y:S01]  /*1130*/  DADD R10, R68, 12 ;  /* 0x40280000440a7429 */ /* 0x000fe20000000000 */
[----:B------:R-:W-:Y:S01]  /*1140*/  @P2 LOP3.LUT R4, R4, 0x200, RZ, 0xfc, !PT ;  /* 0x0000020004042812 */ /* 0x000fe200078efcff */
[----:B------:R-:W-:Y:S01]  /*1150*/  FFMA R7, R54, R13, R7 ;  /* 0x0000000d36077223 */ /* 0x000fe20000000007 */
[----:B------:R-:W-:Y:S01]  /*1160*/  LOP3.LUT R22, R53, 0x7ff00000, RZ, 0xc0, !PT ;  /* 0x7ff0000035167812 */ /* 0x000fe200078ec0ff */
[----:B------:R-:W0:Y:S01]  /*1170*/  F2F.F64.F32 R54, R54 ;  /* 0x0000003600367310 */ /* 0x000e220000201800 */
[----:B------:R-:W-:Y:S02]  /*1180*/  ISETP.GE.AND P0, PT, R69, RZ, PT ;  /* 0x000000ff4500720c */ /* 0x000fe40003f06270 */
[----:B------:R-:W-:Y:S01]  /*1190*/  LOP3.LUT R4, R4, 0xfffffeff, RZ, 0xc0, !PT ;  /* 0xfffffeff04047812 */ /* 0x000fe200078ec0ff */
[C---:B------:R-:W-:Y:S01]  /*11a0*/  DADD R50, R64.reuse, 12 ;  /* 0x4028000040327429 */ /* 0x040fe20000000000 */
[----:B------:R-:W-:Y:S01]  /*11b0*/  LOP3.LUT R33, R21, 0x7ff00000, RZ, 0xc0, !PT ;  /* 0x7ff0000015217812 */ /* 0x000fe200078ec0ff */
[----:B------:R-:W-:-:S02]  /*11c0*/  DADD R20, R64, 11 ;  /* 0x4026000040147429 */ /* 0x000fc40000000000 */
[----:B------:R-:W2:Y:S01]  /*11d0*/  F2F.F64.F32 R52, R92 ;  /* 0x0000005c00347310 */ /* 0x000ea20000201800 */
[----:B------:R-:W-:Y:S01]  /*11e0*/  IMAD R5, R6, 0xc, R5 ;  /* 0x0000000c06057824 */ /* 0x000fe200078e0205 */
[----:B------:R-:W-:Y:S01]  /*11f0*/  @P1 LOP3.LUT R4, R4, 0x100, RZ, 0xfc, !PT ;  /* 0x0000010004041812 */ /* 0x000fe200078efcff */
[----:B------:R-:W-:Y:S01]  /*1200*/  IMAD R6, R6, 0x6, R9 ;  /* 0x0000000606067824 */ /* 0x000fe200078e0209 */
[----:B------:R-:W-:Y:S01]  /*1210*/  LOP3.LUT R16, R11, 0x7ff00000, RZ, 0xc0, !PT ;  /* 0x7ff000000b107812 */ /* 0x000fe200078ec0ff */
[----:B----4-:R-:W-:Y:S01]  /*1220*/  UIADD3 UR4, UPT, UPT, -UR4, URZ, URZ ;  /* 0x000000ff04047290 */ /* 0x010fe2000fffe1ff */
[----:B------:R-:W-:Y:S02]  /*1230*/  FFMA R11, R0, UR5, R15 ;  /* 0x00000005000b7c23 */ /* 0x000fe4000800000f */
[----:B------:R3:W4:Y:S01]  /*1240*/  F2F.F64.F32 R60, R8 ;  /* 0x00000008003c7310 */ /* 0x0007220000201800 */
[----:B------:R-:W-:Y:S01]  /*1250*/  VIADD R13, R6, 0x6 ;  /* 0x00000006060d7836 */ /* 0x000fe20000000000 */
[----:B------:R-:W-:Y:S01]  /*1260*/  LOP3.LUT R4, R4, 0xffffff7f, RZ, 0xc0, !PT ;  /* 0xffffff7f04047812 */ /* 0x000fe200078ec0ff */
[----:B------:R-:W-:-:S02]  /*1270*/  IMAD R15, R5, R12, R3 ;  /* 0x0000000c050f7224 */ /* 0x000fc400078e0203 */
[----:B---3--:R-:W-:-:S03]  /*1280*/  IMAD.MOV.U32 R8, RZ, RZ, 0x7ff00000 ;  /* 0x7ff00000ff087424 */ /* 0x008fc600078e00ff */
[----:B------:R3:W0:Y:S01]  /*1290*/  F2F.F64.F32 R62, R0 ;  /* 0x00000000003e7310 */ /* 0x0006220000201800 */
[-CC-:B------:R-:W-:Y:S01]  /*12a0*/  IMAD R14, R6, R12.reuse, R3.reuse ;  /* 0x0000000c060e7224 */ /* 0x180fe200078e0203 */
[----:B------:R-:W-:Y:S01]  /*12b0*/  LOP3.LUT R21, R21, 0x7ff00000, RZ, 0xc0, !PT ;  /* 0x7ff0000015157812 */ /* 0x000fe200078ec0ff */
[----:B------:R-:W-:Y:S01]  /*12c0*/  IMAD R13, R13, R12, R3 ;  /* 0x0000000c0d0d7224 */ /* 0x000fe200078e0203 */
[----:B------:R-:W-:-:S04]  /*12d0*/  SEL R10, R8, 0xfff00000, P2 ;  /* 0xfff00000080a7807 */ /* 0x000fc80001000000 */
[----:B------:R1:W0:Y:S01]  /*12e0*/  F2F.F64.F32 R58, R2 ;  /* 0x00000002003a7310 */ /* 0x0002220000201800 */
[----:B---3--:R-:W-:Y:S01]  /*12f0*/  FFMA R0, R92, UR5, R7 ;  /* 0x000000055c007c23 */ /* 0x008fe20008000007 */
[----:B------:R-:W-:Y:S01]  /*1300*/  SEL R9, R8, 0xfff00000, P1 ;  /* 0xfff0000008097807 */ /* 0x000fe20000800000 */
[----:B------:R-:W-:Y:S01]  /*1310*/  IMAD.U32 R7, RZ, RZ, UR4 ;  /* 0x00000004ff077e24 */ /* 0x000fe2000f8e00ff */
[----:B------:R-:W-:Y:S01]  /*1320*/  LOP3.LUT R20, R51, 0x7ff00000, RZ, 0xc0, !PT ;  /* 0x7ff0000033147812 */ /* 0x000fe200078ec0ff */
[----:B-1----:R-:W-:Y:S01]  /*1330*/  VIADD R2, R6, 0x26 ;  /* 0x0000002606027836 */ /* 0x002fe20000000000 */
[----:B------:R-:W-:Y:S01]  /*1340*/  LOP3.LUT R19, R19, 0x7ff00000, RZ, 0xc0, !PT ;  /* 0x7ff0000013137812 */ /* 0x000fe200078ec0ff */
[----:B------:R-:W-:Y:S01]  /*1350*/  FADD R11, R11, R0 ;  /* 0x000000000b0b7221 */ /* 0x000fe20000000000 */
[----:B------:R-:W-:Y:S01]  /*1360*/  @P0 LOP3.LUT R4, R4, 0x80, RZ, 0xfc, !PT ;  /* 0x0000008004040812 */ /* 0x000fe200078efcff */
[----:B------:R-:W-:Y:S01]  /*1370*/  IMAD R12, R2, R12, R3 ;  /* 0x0000000c020c7224 */ /* 0x000fe200078e0203 */
[----:B--2-4-:R-:W-:-:S07]  /*1380*/  SEL R8, R8, 0xfff00000, P0 ;  /* 0xfff0000008087807 */ /* 0x014fce0000000000 */
.L_x_100:
[----:B-1----:R-:W1:Y:S02]  /*1390*/  LDC.64 R2, c[0x0][0x3a8] ;  /* 0x0000ea00ff027b82 */ /* 0x002e640000000a00 */
[----:B-1----:R-:W-:-:S06]  /*13a0*/  IMAD.WIDE R50, R15, 0x4, R2 ;  /* 0x000000040f327825 */ /* 0x002fcc00078e0202 */
[----:B------:R-:W2:Y:S01]  /*13b0*/  LDG.E.CONSTANT R50, desc[UR6][R50.64] ;  /* 0x0000000632327981 */ /* 0x000ea2000c1e9900 */
[----:B------:R-:W-:Y:S01]  /*13c0*/  MOV R0, 0x400 ;  /* 0x0000040000007802 */ /* 0x000fe20000000f00 */
[----:B-----5:R-:W-:Y:S01]  /*13d0*/  IMAD.MOV.U32 R6, RZ, RZ, R81 ;  /* 0x000000ffff067224 */ /* 0x020fe200078e0051 */
[----:B------:R-:W-:Y:S05]  /*13e0*/  WARPSYNC.ALL ;  /* 0x0000000000007948 */ /* 0x000fea0003800000 */
[----:B------:R-:W1:Y:S01]  /*13f0*/  S2R R5, SR_CgaCtaId ;  /* 0x0000000000057919 */ /* 0x000e620000008800 */
[----:B------:R-:W-:Y:S02]  /*1400*/  IMAD.MOV.U32 R81, RZ, RZ, R82 ;  /* 0x000000ffff517224 */ /* 0x000fe400078e0052 */
[----:B------:R-:W-:Y:S01]  /*1410*/  IMAD.MOV.U32 R82, RZ, RZ, R83 ;  /* 0x000000ffff527224 */ /* 0x000fe200078e0053 */
[----:B------:R-:W3:Y:S01]  /*1420*/  S2R R73, SR_TID.Y ;  /* 0x0000000000497919 */ /* 0x000ee20000002200 */
[----:B------:R-:W-:-:S02]  /*1430*/  IMAD.MOV.U32 R83, RZ, RZ, R84 ;  /* 0x000000ffff537224 */ /* 0x000fc400078e0054 */
[----:B------:R-:W-:Y:S01]  /*1440*/  IMAD.MOV.U32 R84, RZ, RZ, R86 ;  /* 0x000000ffff547224 */ /* 0x000fe200078e0056 */
[----:B------:R-:W4:Y:S01]  /*1450*/  S2R R75, SR_TID.X ;  /* 0x00000000004b7919 */ /* 0x000f220000002100 */
[----:B------:R-:W-:Y:S02]  /*1460*/  IMAD.MOV.U32 R86, RZ, RZ, R85 ;  /* 0x000000ffff567224 */ /* 0x000fe400078e0055 */
[----:B------:R-:W-:Y:S02]  /*1470*/  IMAD.MOV.U32 R85, RZ, RZ, R88 ;  /* 0x000000ffff557224 */ /* 0x000fe400078e0058 */
[----:B------:R-:W-:Y:S02]  /*1480*/  IMAD.MOV.U32 R88, RZ, RZ, R87 ;  /* 0x000000ffff587224 */ /* 0x000fe400078e0057 */
[----:B------:R-:W-:Y:S02]  /*1490*/  IMAD.MOV.U32 R87, RZ, RZ, R90 ;  /* 0x000000ffff577224 */ /* 0x000fe400078e005a */
[----:B------:R-:W-:-:S02]  /*14a0*/  IMAD.MOV.U32 R90, RZ, RZ, R89 ;  /* 0x000000ffff5a7224 */ /* 0x000fc400078e0059 */
[----:B------:R-:W-:Y:S01]  /*14b0*/  IMAD.MOV.U32 R89, RZ, RZ, R79 ;  /* 0x000000ffff597224 */ /* 0x000fe200078e004f */
[----:B-1----:R-:W-:Y:S02]  /*14c0*/  LEA R0, R5, R0, 0x18 ;  /* 0x0000000005007211 */ /* 0x002fe400078ec0ff */
[----:B---3--:R-:W-:-:S03]  /*14d0*/  ISETP.GT.U32.AND P0, PT, R73, 0x5, PT ;  /* 0x000000054900780c */ /* 0x008fc60003f04070 */
[----:B------:R-:W-:-:S04]  /*14e0*/  IMAD R0, R73, 0xb0, R0 ;  /* 0x000000b049007824 */ /* 0x000fc800078e0200 */
[C---:B----4-:R-:W-:Y:S02]  /*14f0*/  IMAD R5, R75.reuse, 0x4, R0 ;  /* 0x000000044b057824 */ /* 0x050fe400078e0200 */
[----:B--2---:R-:W-:Y:S01]  /*1500*/  IMAD.MOV.U32 R79, RZ, RZ, R50 ;  /* 0x000000ffff4f7224 */ /* 0x004fe200078e0032 */
[----:B------:R-:W-:Y:S01]  /*1510*/  ISETP.GT.U32.AND P1, PT, R75, 0x5, PT ;  /* 0x000000054b00780c */ /* 0x000fe20003f24070 */
[----:B------:R-:W1:Y:S08]  /*1520*/  LDC R0, c[0x0][0x384] ;  /* 0x0000e100ff007b82 */ /* 0x000e700000000800 */
[----:B------:R-:W-:Y:S01]  /*1530*/  BAR.SYNC.DEFER_BLOCKING 0x0 ;  /* 0x0000000000007b1d */ /* 0x000fe20000010000 */
[----:B------:R-:W-:-:S04]  /*1540*/  @!P0 IMAD.WIDE R74, R14, 0x4, R2 ;  /* 0x000000040e4a8825 */ /* 0x000fc800078e0202 */
[----:B------:R-:W-:-:S03]  /*1550*/  @!P0 IMAD.WIDE R72, R12, 0x4, R2 ;  /* 0x000000040c488825 */ /* 0x000fc600078e0202 */
[----:B------:R-:W2:Y:S01]  /*1560*/  LDC.64 R50, c[0x0][0x3b0] ;  /* 0x0000ec00ff327b82 */ /* 0x000ea20000000a00 */
[----:B------:R-:W3:Y:S01]  /*1570*/  @!P0 LDG.E.CONSTANT R74, desc[UR6][R74.64] ;  /* 0x000000064a4a8981 */ /* 0x000ee2000c1e9900 */
[----:B------:R-:W-:-:S03]  /*1580*/  @!P1 IMAD.WIDE R76, R13, 0x4, R2 ;  /* 0x000000040d4c9825 */ /* 0x000fc600078e0202 */
[----:B------:R-:W4:Y:S03]  /*1590*/  @!P0 LDG.E.CONSTANT R72, desc[UR6][R72.64] ;  /* 0x0000000648488981 */ /* 0x000f26000c1e9900 */
[----:B------:R-:W0:Y:S01]  /*15a0*/  LDC R2, c[0x0][0x38c] ;  /* 0x0000e300ff027b82 */ /* 0x000e220000000800 */
[----:B------:R-:W2:Y:S04]  /*15b0*/  @!P1 LDG.E.CONSTANT R92, desc[UR6][R76.64+-0x18] ;  /* 0xffffe8064c5c9981 */ /* 0x000ea8000c1e9900 */
[----:B------:R-:W3:Y:S01]  /*15c0*/  @!P1 LDG.E.CONSTANT R96, desc[UR6][R76.64+0x80] ;  /* 0x000080064c609981 */ /* 0x000ee2000c1e9900 */
[----:B-1----:R-:W-:Y:S02]  /*15d0*/  FSETP.NEU.AND P2, PT, R0, 1, PT ;  /* 0x3f8000000000780b */ /* 0x002fe40003f4d000 */
[----:B------:R-:W1:Y:S01]  /*15e0*/  LDC R3, c[0x0][0x394] ;  /* 0x0000e500ff037b82 */ /* 0x000e620000000800 */
[----:B------:R-:W-:-:S10]  /*15f0*/  LOP3.LUT R4, R4, 0xffffbfff, RZ, 0xc0, !PT ;  /* 0xffffbfff04047812 */ /* 0x000fd400078ec0ff */
[----:B------:R-:W-:-:S04]  /*1600*/  @P2 LOP3.LUT R4, R4, 0x4000, RZ, 0xfc, !PT ;  /* 0x0000400004042812 */ /* 0x000fc800078efcff */
[----:B------:R-:W-:Y:S02]  /*1610*/  LOP3.LUT R4, R4, 0xffffdfff, RZ, 0xc0, !PT ;  /* 0xffffdfff04047812 */ /* 0x000fe400078ec0ff */
[----:B0-----:R-:W-:Y:S02]  /*1620*/  FSETP.NEU.AND P4, PT, R2, RZ, PT ;  /* 0x000000ff0200720b */ /* 0x001fe40003f8d000 */
[----:B-1----:R-:W-:Y:S02]  /*1630*/  FSETP.NEU.AND P3, PT, R3, 1, PT ;  /* 0x3f8000000300780b */ /* 0x002fe40003f6d000 */
[----:B------:R-:W-:Y:S02]  /*1640*/  ISETP.NE.AND P5, PT, R17, 0x7ff00000, PT ;  /* 0x7ff000001100780c */ /* 0x000fe40003fa5270 */
[----:B------:R-:W-:Y:S01]  /*1650*/  LOP3.LUT R91, R91, 0xfffff7ff, RZ, 0xc0, !PT ;  /* 0xfffff7ff5b5b7812 */ /* 0x000fe200078ec0ff */
[----:B--2---:R0:W-:Y:S04]  /*1660*/  @!P1 STS [R5+0x420], R92 ;  /* 0x0004205c05009388 */ /* 0x0041e80000000800 */
[----:B---3--:R1:W-:Y:S01]  /*1670*/  @!P1 STS [R5+0x4b8], R96 ;  /* 0x0004b86005009388 */ /* 0x0083e20000000800 */
[----:B------:R-:W-:-:S13]  /*1680*/  FSETP.NEU.AND P1, PT, R0, RZ, PT ;  /* 0x000000ff0000720b */ /* 0x000fda0003f2d000 */
[----:B------:R-:W-:Y:S02]  /*1690*/  @P1 LOP3.LUT R4, R4, 0x2000, RZ, 0xfc, !PT ;  /* 0x0000200004041812 */ /* 0x000fe400078efcff */
[----:B------:R-:W-:Y:S02]  /*16a0*/  FSETP.NEU.AND P1, PT, R2, 1, PT ;  /* 0x3f8000000200780b */ /* 0x000fe40003f2d000 */
[----:B------:R-:W-:-:S11]  /*16b0*/  LOP3.LUT R4, R4, 0xfffeffff, RZ, 0xc0, !PT ;  /* 0xfffeffff04047812 */ /* 0x000fd600078ec0ff */
[----:B------:R-:W-:-:S04]  /*16c0*/  @P1 LOP3.LUT R4, R4, 0x10000, RZ, 0xfc, !PT ;  /* 0x0001000004041812 */ /* 0x000fc800078efcff */
[----:B------:R-:W-:-:S04]  /*16d0*/  LOP3.LUT R4, R4, 0xffff7fff, RZ, 0xc0, !PT ;  /* 0xffff7fff04047812 */ /* 0x000fc800078ec0ff */
[----:B------:R-:W-:-:S04]  /*16e0*/  @P4 LOP3.LUT R4, R4, 0x8000, RZ, 0xfc, !PT ;  /* 0x0000800004044812 */ /* 0x000fc800078efcff */
[----:B------:R-:W-:-:S04]  /*16f0*/  LOP3.LUT R4, R4, 0xfffff7ff, RZ, 0xc0, !PT ;  /* 0xfffff7ff04047812 */ /* 0x000fc800078ec0ff */
[----:B------:R-:W-:Y:S02]  /*1700*/  @P3 LOP3.LUT R4, R4, 0x800, RZ, 0xfc, !PT ;  /* 0x0000080004043812 */ /* 0x000fe400078efcff */
[----:B------:R-:W-:Y:S02]  /*1710*/  ISETP.NE.AND P3, PT, R16, 0x7ff00000, PT ;  /* 0x7ff000001000780c */ /* 0x000fe40003f65270 */
[----:B------:R-:W-:Y:S02]  /*1720*/  FSETP.NEU.AND P4, PT, R3, RZ, PT ;  /* 0x000000ff0300720b */ /* 0x000fe40003f8d000 */
[----:B------:R-:W-:-:S09]  /*1730*/  LOP3.LUT R4, R4, 0xfffffbff, RZ, 0xc0, !PT ;  /* 0xfffffbff04047812 */ /* 0x000fd200078ec0ff */
[----:B------:R-:W-:Y:S02]  /*1740*/  @P3 LOP3.LUT R91, R91, 0x800, RZ, 0xfc, !PT ;  /* 0x000008005b5b3812 */ /* 0x000fe400078efcff */
[----:B------:R-:W-:Y:S02]  /*1750*/  @P4 LOP3.LUT R4, R4, 0x400, RZ, 0xfc, !PT ;  /* 0x0000040004044812 */ /* 0x000fe400078efcff */
[----:B------:R-:W-:Y:S02]  /*1760*/  ISETP.NE.AND P4, PT, R18, 0x7ff00000, PT ;  /* 0x7ff000001200780c */ /* 0x000fe40003f85270 */
[----:B------:R-:W-:-:S04]  /*1770*/  LOP3.LUT R91, R91, 0xfffffbff, RZ, 0xc0, !PT ;  /* 0xfffffbff5b5b7812 */ /* 0x000fc800078ec0ff */
        /* <DEDUP_REMOVED lines=26> */
[----:B------:R-:W-:Y:S02]  /*1920*/  ISETP.NE.AND P4, PT, R27, 0x7ff00000, PT ;  /* 0x7ff000001b00780c */ /* 0x000fe40003f85270 */
[----:B------:R-:W-:Y:S02]  /*1930*/  LOP3.LUT R91, R91, 0xfffffffd, RZ, 0xc0, !PT ;  /* 0xfffffffd5b5b7812 */ /* 0x000fe400078ec0ff */
[----:B------:R-:W-:Y:S02]  /*1940*/  LOP3.LUT R4, R4, 0x7fffffff, RZ, 0xc0, !PT ;  /* 0x7fffffff04047812 */ /* 0x000fe400078ec0ff */
[----:B------:R-:W-:-:S02]  /*1950*/  @P5 LOP3.LUT R91, R91, 0x2, RZ, 0xfc, !PT ;  /* 0x000000025b5b5812 */ /* 0x000fc400078efcff */
[----:B------:R-:W-:Y:S02]  /*1960*/  ISETP.NE.AND P5, PT, R29, 0x7ff00000, PT ;  /* 0x7ff000001d00780c */ /* 0x000fe40003fa5270 */
[----:B------:R-:W-:Y:S02]  /*1970*/  LOP3.LUT R91, R91, 0xfffffffe, RZ, 0xc0, !PT ;  /* 0xfffffffe5b5b7812 */ /* 0x000fe400078ec0ff */
        /* <DEDUP_REMOVED lines=54> */
[----:B------:R-:W-:Y:S01]  /*1ce0*/  LOP3.LUT R4, R4, 0xffffffef, RZ, 0xc0, !PT ;  /* 0xffffffef04047812 */ /* 0x000fe200078ec0ff */
[----:B------:R-:W-:-:S03]  /*1cf0*/  DSETP.NEU.AND P4, PT, |R66|, +INF , PT ;  /* 0x7ff000004200742a */ /* 0x000fc60003f8d200 */
[----:B------:R-:W-:-:S04]  /*1d00*/  @P5 LOP3.LUT R4, R4, 0x10, RZ, 0xfc, !PT ;  /* 0x0000001004045812 */ /* 0x000fc800078efcff */
[----:B------:R-:W-:Y:S01]  /*1d10*/  LOP3.LUT R4, R4, 0xfffffff7, RZ, 0xc0, !PT ;  /* 0xfffffff704047812 */ /* 0x000fe200078ec0ff */
[----:B------:R1:W-:Y:S03]  /*1d20*/  @!P0 STS [R5+0x18], R74 ;  /* 0x0000184a05008388 */ /* 0x0003e60000000800 */
[----:B------:R-:W-:Y:S01]  /*1d30*/  @P6 LOP3.LUT R4, R4, 0x8, RZ, 0xfc, !PT ;  /* 0x0000000804046812 */ /* 0x000fe200078efcff */
[----:B----4-:R1:W-:Y:S01]  /*1d40*/  @!P0 STS [R5+0x1a38], R72 ;  /* 0x001a384805008388 */ /* 0x0103e20000000800 */
[----:B------:R-:W-:Y:S02]  /*1d50*/  ISETP.NE.AND P5, PT, R48, 0x7ff00000, PT ;  /* 0x7ff000003000780c */ /* 0x000fe40003fa5270 */
[----:B------:R-:W-:Y:S01]  /*1d60*/  LOP3.LUT R4, R4, 0xfffffffd, RZ, 0xc0, !PT ;  /* 0xfffffffd04047812 */ /* 0x000fe200078ec0ff */
[----:B------:R1:W-:Y:S03]  /*1d70*/  STS [R5+0x438], R86 ;  /* 0x0004385605007388 */ /* 0x0003e60000000800 */
[----:B------:R-:W-:-:S02]  /*1d80*/  @P4 LOP3.LUT R4, R4, 0x2, RZ, 0xfc, !PT ;  /* 0x0000000204044812 */ /* 0x000fc400078efcff */
[----:B------:R-:W-:Y:S02]  /*1d90*/  ISETP.NE.AND P6, PT, R49, 0x7ff00000, PT ;  /* 0x7ff000003100780c */ /* 0x000fe40003fc5270 */
[----:B------:R-:W-:-:S04]  /*1da0*/  LOP3.LUT R4, R4, 0xfffffffb, RZ, 0xc0, !PT ;  /* 0xfffffffb04047812 */ /* 0x000fc800078ec0ff */
[----:B------:R-:W-:Y:S01]  /*1db0*/  @P5 LOP3.LUT R4, R4, 0x4, RZ, 0xfc, !PT ;  /* 0x0000000404045812 */ /* 0x000fe200078efcff */
[----:B------:R-:W-:Y:S01]  /*1dc0*/  DADD R94, -RZ, |R64| ;  /* 0x00000000ff5e7229 */ /* 0x000fe20000000540 */
[----:B------:R-:W-:Y:S02]  /*1dd0*/  BSSY.RECONVERGENT B0, `(.L_x_7) ;  /* 0x0000010000007945 */ /* 0x000fe40003800200 */
[----:B------:R-:W-:Y:S01]  /*1de0*/  LOP3.LUT R4, R4, 0xfffffffe, RZ, 0xc0, !PT ;  /* 0xfffffffe04047812 */ /* 0x000fe200078ec0ff */
[----:B------:R-:W-:Y:S02]  /*1df0*/  DSETP.NEU.AND P3, PT, |R68|, +INF , PT ;  /* 0x7ff000004400742a */ /* 0x000fe40003f6d200 */
[----:B------:R-:W-:Y:S01]  /*1e00*/  DSETP.NEU.AND P4, PT, |R64|, +INF , PT ;  /* 0x7ff000004000742a */ /* 0x000fe20003f8d200 */
[----:B------:R-:W-:Y:S01]  /*1e10*/  FSETP.NAN.AND P0, PT, R0, R0, PT ;  /* 0x000000000000720b */ /* 0x000fe20003f08000 */
[----:B------:R-:W-:Y:S01]  /*1e20*/  FMUL R73, R11, R86 ;  /* 0x000000560b497220 */ /* 0x000fe20000400000 */
[----:B------:R-:W-:Y:S01]  /*1e30*/  IMAD.MOV.U32 R97, RZ, RZ, 0x3ff00000 ;  /* 0x3ff00000ff617424 */ /* 0x000fe200078e00ff */
[----:B------:R-:W-:Y:S01]  /*1e40*/  BAR.SYNC.DEFER_BLOCKING 0x0 ;  /* 0x0000000000007b1d */ /* 0x000fe20000010000 */
[----:B------:R-:W-:Y:S01]  /*1e50*/  IMAD.WIDE R50, R13, 0x4, R50 ;  /* 0x000000040d327825 */ /* 0x000fe200078e0232 */
[----:B------:R-:W-:-:S02]  /*1e60*/  FSETP.NAN.AND P1, PT, R2, R2, PT ;  /* 0x000000020200720b */ /* 0x000fc40003f28000 */
[----:B------:R-:W-:Y:S02]  /*1e70*/  FSETP.NAN.AND P2, PT, R3, R3, PT ;  /* 0x000000030300720b */ /* 0x000fe40003f48000 */
[----:B------:R-:W-:Y:S02]  /*1e80*/  ISETP.NE.AND P5, PT, R78, 0x7ff00000, PT ;  /* 0x7ff000004e00780c */ /* 0x000fe40003fa5270 */
[----:B------:R-:W-:Y:S02]  /*1e90*/  @P6 LOP3.LUT R4, R4, 0x1, RZ, 0xfc, !PT ;  /* 0x0000000104046812 */ /* 0x000fe400078efcff */
[----:B0-----:R-:W-:Y:S01]  /*1ea0*/  MOV R92, 0x1ed0 ;  /* 0x00001ed0005c7802 */ /* 0x001fe20000000f00 */
[----:B-1----:R-:W-:-:S08]  /*1eb0*/  UMOV UR4, URZ ;  /* 0x000000ff00047c82 */ /* 0x002fd00008000000 */
[----:B------:R-:W-:Y:S05]  /*1ec0*/  CALL.REL.NOINC `($_Z13FVS_3D_SolverifififfPfS_S_$__internal_accurate_pow) ;  /* 0x0000007400fc7944 */ /* 0x000fea0003c00000 */
[----:B------:R-:W-:Y:S05]  /*1ed0*/  BSYNC.RECONVERGENT B0 ;  /* 0x0000000000007941 */ /* 0x000fea0003800200 */
.L_x_7:
[----:B------:R-:W-:Y:S01]  /*1ee0*/  IMAD.MOV.U32 R92, RZ, RZ, R94 ;  /* 0x000000ffff5c7224 */ /* 0x000fe200078e005e */
[----:B------:R-:W0:Y:S01]  /*1ef0*/  LDCU UR5, c[0x0][0x394] ;  /* 0x00007280ff0577ac */ /* 0x000e220008000800 */
[----:B------:R-:W-:Y:S01]  /*1f00*/  P2R R76, PR, RZ, 0x1 ;  /* 0x00000001ff4c7803 */ /* 0x000fe20000000000 */
[----:B------:R-:W-:Y:S01]  /*1f10*/  FADD R100, R85, -R84 ;  /* 0x8000005455647221 */ /* 0x000fe20000000000 */
[----:B------:R-:W-:Y:S01]  /*1f20*/  LOP3.LUT P0, RZ, R4, 0x200, RZ, 0xc0, !PT ;  /* 0x0000020004ff7812 */ /* 0x000fe2000780c0ff */
[----:B------:R-:W-:Y:S01]  /*1f30*/  BSSY.RECONVERGENT B0, `(.L_x_8) ;  /* 0x000001a000007945 */ /* 0x000fe20003800200 */
[----:B------:R-:W-:Y:S01]  /*1f40*/  DADD R74, -RZ, -R92 ;  /* 0x00000000ff4a7229 */ /* 0x000fe2000000095c */
[----:B------:R-:W-:Y:S01]  /*1f50*/  FSETP.NEU.AND P6, PT, R3, RZ, PT ;  /* 0x000000ff0300720b */ /* 0x000fe20003fcd000 */
[----:B------:R-:W-:Y:S01]  /*1f60*/  IMAD.MOV.U32 R97, RZ, RZ, 0x40000000 ;  /* 0x40000000ff617424 */ /* 0x000fe200078e00ff */
[----:B------:R-:W-:Y:S01]  /*1f70*/  F2F.F64.F32 R100, R100 ;  /* 0x0000006400647310 */ /* 0x000fe20000201800 */
[----:B------:R-:W-:-:S06]  /*1f80*/  MOV R92, 0x20d0 ;  /* 0x000020d0005c7802 */ /* 0x000fcc0000000f00 */
[----:B------:R-:W-:Y:S02]  /*1f90*/  FSEL R93, R75, R93, !P0 ;  /* 0x0000005d4b5d7208 */ /* 0x000fe40004000000 */
[----:B------:R-:W-:Y:S02]  /*1fa0*/  FSEL R72, R74, R94, !P0 ;  /* 0x0000005e4a487208 */ /* 0x000fe40004000000 */
[----:B------:R-:W-:Y:S02]  /*1fb0*/  FSEL R95, R65, R93, !P6 ;  /* 0x0000005d415f7208 */ /* 0x000fe40007000000 */
[----:B0-----:R-:W0:Y:S01]  /*1fc0*/  F2F.F64.F32 R64, UR5 ;  /* 0x0000000500407d10 */ /* 0x001e220008201800 */
[----:B------:R-:W-:Y:S02]  /*1fd0*/  FSEL R72, R72, RZ, P6 ;  /* 0x000000ff48487208 */ /* 0x000fe40003000000 */
[----:B------:R-:W-:Y:S02]  /*1fe0*/  FSEL R93, R95, R10, P4 ;  /* 0x0000000a5f5d7208 */ /* 0x000fe40002000000 */
[----:B------:R-:W-:-:S02]  /*1ff0*/  FSEL R77, R72, RZ, P4 ;  /* 0x000000ff484d7208 */ /* 0x000fc40002000000 */
[----:B------:R-:W-:Y:S02]  /*2000*/  FSETP.NEU.AND P6, PT, R3, 1, PT ;  /* 0x3f8000000300780b */ /* 0x000fe40003fcd000 */
[----:B------:R-:W-:Y:S01]  /*2010*/  ISETP.NE.AND P0, PT, R76, RZ, PT ;  /* 0x000000ff4c00720c */ /* 0x000fe20003f05270 */
[----:B0-----:R-:W-:-:S10]  /*2020*/  DADD R74, R64, 1 ;  /* 0x3ff00000404a7429 */ /* 0x001fd40000000000 */
[----:B------:R-:W-:Y:S02]  /*2030*/  @!P5 FSEL R72, R74, R77, P2 ;  /* 0x0000004d4a48d208 */ /* 0x000fe40001000000 */
[----:B------:R-:W-:-:S03]  /*2040*/  @!P5 FSEL R95, R75, R93, P2 ;  /* 0x0000005d4b5fd208 */ /* 0x000fc60001000000 */
[----:B------:R-:W-:Y:S02]  /*2050*/  IMAD.MOV.U32 R74, RZ, RZ, R72 ;  /* 0x000000ffff4a7224 */ /* 0x000fe400078e0048 */
[----:B------:R-:W-:Y:S01]  /*2060*/  IMAD.MOV.U32 R75, RZ, RZ, R95 ;  /* 0x000000ffff4b7224 */ /* 0x000fe200078e005f */
[----:B------:R-:W-:-:S05]  /*2070*/  DADD R94, -RZ, |R64| ;  /* 0x00000000ff5e7229 */ /* 0x000fca0000000540 */
[----:B------:R-:W-:-:S10]  /*2080*/  DADD R74, R74, R74 ;  /* 0x000000004a4a7229 */ /* 0x000fd4000000004a */
[----:B------:R-:W-:Y:S02]  /*2090*/  FSEL R74, R74, RZ, P6 ;  /* 0x000000ff4a4a7208 */ /* 0x000fe40003000000 */
[----:B------:R-:W-:-:S06]  /*20a0*/  FSEL R75, R75, 2, P6 ;  /* 0x400000004b4b7808 */ /* 0x000fcc0003000000 */
[----:B------:R-:W-:-:S11]  /*20b0*/  DMUL R74, R62, R74 ;  /* 0x0000004a3e4a7228 */ /* 0x000fd60000000000 */
[----:B------:R-:W-:Y:S05]  /*20c0*/  CALL.REL.NOINC `($_Z13FVS_3D_SolverifififfPfS_S_$__internal_accurate_pow) ;  /* 0x00000074007c7944 */ /* 0x000fea0003c00000 */
[----:B------:R-:W-:Y:S05]  /*20d0*/  BSYNC.RECONVERGENT B0 ;  /* 0x0000000000007941 */ /* 0x000fea0003800200 */
.L_x_8:
[----:B------:R-:W-:Y:S01]  /*20e0*/  LOP3.LUT P5, RZ, R4, 0x1, RZ, 0xc0, !PT ;  /* 0x0000000104ff7812 */ /* 0x000fe200078ac0ff */
[----:B------:R-:W-:Y:S01]  /*20f0*/  DADD R76, R64, 2 ;  /* 0x40000000404c7429 */ /* 0x000fe20000000000 */
[----:B------:R-:W-:Y:S01]  /*2100*/  FSETP.NEU.AND P6, PT, R3, RZ, PT ;  /* 0x000000ff0300720b */ /* 0x000fe20003fcd000 */
[----:B------:R-:W-:Y:S01]  /*2110*/  FADD R72, R85, R84 ;  /* 0x0000005455487221 */ /* 0x000fe20000000000 */
[----:B------:R-:W-:Y:S02]  /*2120*/  BSSY.RECONVERGENT B0, `(.L_x_9) ;  /* 0x0000015000007945 */ /* 0x000fe40003800200 */
[----:B------:R-:W-:Y:S02]  /*2130*/  FSEL R97, R93, RZ, P6 ;  /* 0x000000ff5d617208 */ /* 0x000fe40003000000 */
[----:B------:R-:W-:Y:S02]  /*2140*/  FSEL R92, R94, RZ, P6 ;  /* 0x000000ff5e5c7208 */ /* 0x000fe40003000000 */
[----:B------:R-:W-:-:S02]  /*2150*/  FSEL R95, R97, +QNAN , P4 ;  /* 0x7ff00000615f7808 */ /* 0x000fc40002000000 */
[----:B------:R-:W-:Y:S02]  /*2160*/  FSEL R93, R92, RZ, P4 ;  /* 0x000000ff5c5d7208 */ /* 0x000fe40002000000 */
[----:B------:R-:W-:Y:S01]  /*2170*/  @!P5 FSEL R97, R77, R95, P2 ;  /* 0x0000005f4d61d208 */ /* 0x000fe20001000000 */
[----:B------:R-:W-:Y:S01]  /*2180*/  DADD R94, -RZ, |R66| ;  /* 0x00000000ff5e7229 */ /* 0x000fe20000000542 */
[----:B------:R-:W-:Y:S02]  /*2190*/  @!P5 FSEL R92, R76, R93, P2 ;  /* 0x0000005d4c5cd208 */ /* 0x000fe40001000000 */
[----:B------:R-:W-:Y:S01]  /*21a0*/  FSETP.NEU.AND P5, PT, R3, 1, PT ;  /* 0x3f8000000300780b */ /* 0x000fe20003fad000 */
[----:B------:R-:W-:Y:S01]  /*21b0*/  IMAD.MOV.U32 R93, RZ, RZ, R97 ;  /* 0x000000ffff5d7224 */ /* 0x000fe200078e0061 */
[----:B------:R-:W0:Y:S01]  /*21c0*/  F2F.F64.F32 R76, R72 ;  /* 0x00000048004c7310 */ /* 0x000e220000201800 */
[----:B------:R-:W-:-:S04]  /*21d0*/  IMAD.MOV.U32 R97, RZ, RZ, 0x3ff00000 ;  /* 0x3ff00000ff617424 */ /* 0x000fc800078e00ff */
[----:B------:R-:W-:-:S08]  /*21e0*/  DADD R92, R92, R92 ;  /* 0x000000005c5c7229 */ /* 0x000fd0000000005c */
[----:B------:R-:W-:-:S10]  /*21f0*/  DMUL R92, R92, 0.5 ;  /* 0x3fe000005c5c7828 */ /* 0x000fd40000000000 */
[----:B------:R-:W-:Y:S02]  /*2200*/  FSEL R92, R92, RZ, P5 ;  /* 0x000000ff5c5c7208 */ /* 0x000fe40002800000 */
[----:B------:R-:W-:-:S06]  /*2210*/  FSEL R93, R93, 1.875, P5 ;  /* 0x3ff000005d5d7808 */ /* 0x000fcc0002800000 */
[----:B------:R-:W-:-:S08]  /*2220*/  DMUL R92, R52, R92 ;  /* 0x0000005c345c7228 */ /* 0x000fd00000000000 */
[----:B0-----:R-:W-:Y:S01]  /*2230*/  DMUL R76, R92, R76 ;  /* 0x0000004c5c4c7228 */ /* 0x001fe20000000000 */
[----:B------:R-:W-:-:S07]  /*2240*/  MOV R92, 0x2270 ;  /* 0x00002270005c7802 */ /* 0x000fce0000000f00 */
[----:B------:R-:W-:-:S11]  /*2250*/  DFMA R100, R74, R100, R76 ;  /* 0x000000644a64722b */ /* 0x000fd6000000004c */
[----:B------:R-:W-:Y:S05]  /*2260*/  CALL.REL.NOINC `($_Z13FVS_3D_SolverifififfPfS_S_$__internal_accurate_pow) ;  /* 0x0000007400147944 */ /* 0x000fea0003c00000 */
[----:B------:R-:W-:Y:S05]  /*2270*/  BSYNC.RECONVERGENT B0 ;  /* 0x0000000000007941 */ /* 0x000fea0003800200 */
.L_x_9:
[----:B------:R-:W-:Y:S01]  /*2280*/  IMAD.MOV.U32 R92, RZ, RZ, R94 ;  /* 0x000000ffff5c7224 */ /* 0x000fe200078e005e */
[----:B------:R-:W0:Y:S01]  /*2290*/  LDCU UR5, c[0x0][0x38c] ;  /* 0x00007180ff0577ac */ /* 0x000e220008000800 */
[----:B------:R-:W-:Y:S01]  /*22a0*/  P2R R72, PR, RZ, 0x4 ;  /* 0x00000004ff487803 */ /* 0x000fe20000000000 */
[----:B------:R-:W-:Y:S01]  /*22b0*/  BSSY.RECONVERGENT B0, `(.L_x_10) ;  /* 0x0000021000007945 */ /* 0x000fe20003800200 */
[----:B------:R-:W-:Y:S01]  /*22c0*/  LOP3.LUT P2, RZ, R4, 0x100, RZ, 0xc0, !PT ;  /* 0x0000010004ff7812 */ /* 0x000fe2000784c0ff */
[----:B------:R-:W-:Y:S01]  /*22d0*/  IMAD.MOV.U32 R97, RZ, RZ, 0x40000000 ;  /* 0x40000000ff617424 */ /* 0x000fe200078e00ff */
[----:B------:R-:W-:Y:S01]  /*22e0*/  DADD R74, -RZ, -R92 ;  /* 0x00000000ff4a7229 */ /* 0x000fe2000000095c */
[----:B------:R-:W-:Y:S02]  /*22f0*/  P2R R77, PR, RZ, 0x1 ;  /* 0x00000001ff4d7803 */ /* 0x000fe40000000000 */
[----:B------:R-:W-:Y:S02]  /*2300*/  FSETP.NEU.AND P0, PT, R2, RZ, PT ;  /* 0x000000ff0200720b */ /* 0x000fe40003f0d000 */
[----:B------:R-:W-:-:S02]  /*2310*/  LOP3.LUT P5, RZ, R4, 0x4, RZ, 0xc0, !PT ;  /* 0x0000000404ff7812 */ /* 0x000fc400078ac0ff */
[----:B------:R-:W-:-:S03]  /*2320*/  LOP3.LUT P6, RZ, R4, 0x2, RZ, 0xc0, !PT ;  /* 0x0000000204ff7812 */ /* 0x000fc600078cc0ff */
[----:B------:R-:W-:Y:S02]  /*2330*/  FSEL R93, R75, R93, !P2 ;  /* 0x0000005d4b5d7208 */ /* 0x000fe40005000000 */
[----:B------:R-:W-:Y:S02]  /*2340*/  FSEL R76, R74, R94, !P2 ;  /* 0x0000005e4a4c7208 */ /* 0x000fe40005000000 */
[----:B------:R-:W-:Y:S02]  /*2350*/  FSEL R92, R67, R93, !P0 ;  /* 0x0000005d435c7208 */ /* 0x000fe40004000000 */
[----:B0-----:R-:W0:Y:S01]  /*2360*/  F2F.F64.F32 R66, UR5 ;  /* 0x0000000500427d10 */ /* 0x001e220008201800 */
[----:B------:R-:W-:Y:S02]  /*2370*/  ISETP.NE.AND P2, PT, R72, RZ, PT ;  /* 0x000000ff4800720c */ /* 0x000fe40003f45270 */
[----:B------:R-:W-:Y:S01]  /*2380*/  FSEL R93, R92, R9, P6 ;  /* 0x000000095c5d7208 */ /* 0x000fe20003000000 */
[----:B------:R-:W-:Y:S01]  /*2390*/  LDS R72, [R5+0x4e8] ;  /* 0x0004e80005487984 */ /* 0x000fe20000000800 */
[----:B------:R-:W-:-:S02]  /*23a0*/  FSEL R76, R76, RZ, P0 ;  /* 0x000000ff4c4c7208 */ /* 0x000fc40000000000 */
[----:B------:R-:W-:Y:S02]  /*23b0*/  ISETP.NE.AND P0, PT, R77, RZ, PT ;  /* 0x000000ff4d00720c */ /* 0x000fe40003f05270 */
[----:B------:R-:W-:Y:S01]  /*23c0*/  FSEL R77, R76, RZ, P6 ;  /* 0x000000ff4c4d7208 */ /* 0x000fe20003000000 */
[----:B0-----:R-:W-:Y:S02]  /*23d0*/  DADD R74, R66, 1 ;  /* 0x3ff00000424a7429 */ /* 0x001fe40000000000 */
[----:B------:R-:W-:-:S08]  /*23e0*/  DADD R94, -RZ, |R66| ;  /* 0x00000000ff5e7229 */ /* 0x000fd00000000542 */
[----:B------:R-:W-:Y:S02]  /*23f0*/  @!P5 FSEL R92, R75, R93, P1 ;  /* 0x0000005d4b5cd208 */ /* 0x000fe40000800000 */
[----:B------:R-:W0:Y:S01]  /*2400*/  LDS R75, [R5+0x388] ;  /* 0x00038800054b7984 */ /* 0x000e220000000800 */
[----:B------:R-:W-:Y:S02]  /*2410*/  @!P5 FSEL R76, R74, R77, P1 ;  /* 0x0000004d4a4cd208 */ /* 0x000fe40000800000 */
[----:B------:R-:W-:Y:S01]  /*2420*/  IMAD.MOV.U32 R77, RZ, RZ, R92 ;  /* 0x000000ffff4d7224 */ /* 0x000fe200078e005c */
[----:B------:R-:W-:Y:S02]  /*2430*/  FSETP.NEU.AND P5, PT, R2, 1, PT ;  /* 0x3f8000000200780b */ /* 0x000fe40003fad000 */
[----:B------:R-:W-:-:S03]  /*2440*/  MOV R92, 0x24c0 ;  /* 0x000024c0005c7802 */ /* 0x000fc60000000f00 */
[----:B------:R-:W-:-:S10]  /*2450*/  DADD R76, R76, R76 ;  /* 0x000000004c4c7229 */ /* 0x000fd4000000004c */
[----:B------:R-:W-:Y:S02]  /*2460*/  FSEL R76, R76, RZ, P5 ;  /* 0x000000ff4c4c7208 */ /* 0x000fe40002800000 */
[----:B------:R-:W-:-:S06]  /*2470*/  FSEL R77, R77, 2, P5 ;  /* 0x400000004d4d7808 */ /* 0x000fcc0002800000 */
[----:B------:R-:W-:Y:S01]  /*2480*/  DMUL R76, R60, R76 ;  /* 0x0000004c3c4c7228 */ /* 0x000fe20000000000 */
[----:B0-----:R-:W-:-:S06]  /*2490*/  FADD R102, R75, -R72 ;  /* 0x800000484b667221 */ /* 0x001fcc0000000000 */
[----:B------:R-:W0:Y:S04]  /*24a0*/  F2F.F64.F32 R102, R102 ;  /* 0x0000006600667310 */ /* 0x000e280000201800 */
[----:B0-----:R-:W-:Y:S05]  /*24b0*/  CALL.REL.NOINC `($_Z13FVS_3D_SolverifififfPfS_S_$__internal_accurate_pow) ;  /* 0x0000007000807944 */ /* 0x001fea0003c00000 */
[----:B------:R-:W-:Y:S05]  /*24c0*/  BSYNC.RECONVERGENT B0 ;  /* 0x0000000000007941 */ /* 0x000fea0003800200 */
.L_x_10:
[----:B------:R-:W-:Y:S01]  /*24d0*/  P2R R74, PR, RZ, 0x1 ;  /* 0x00000001ff4a7803 */ /* 0x000fe20000000000 */
[----:B------:R-:W-:Y:S01]  /*24e0*/  DADD R96, R66, 2 ;  /* 0x4000000042607429 */ /* 0x000fe20000000000 */
[----:B------:R-:W-:Y:S01]  /*24f0*/  LOP3.LUT P5, RZ, R4, 0x8, RZ, 0xc0, !PT ;  /* 0x0000000804ff7812 */ /* 0x000fe200078ac0ff */
[----:B------:R-:W-:Y:S01]  /*2500*/  FADD R72, R75, R72 ;  /* 0x000000484b487221 */ /* 0x000fe20000000000 */
[----:B------:R-:W-:Y:S01]  /*2510*/  FSETP.NEU.AND P0, PT, R2, RZ, PT ;  /* 0x000000ff0200720b */ /* 0x000fe20003f0d000 */
[----:B------:R-:W-:Y:S01]  /*2520*/  BSSY.RECONVERGENT B0, `(.L_x_11) ;  /* 0x0000018000007945 */ /* 0x000fe20003800200 */
[----:B------:R-:W-:Y:S02]  /*2530*/  LOP3.LUT P6, RZ, R4, 0x2, RZ, 0xc0, !PT ;  /* 0x0000000204ff7812 */ /* 0x000fe400078cc0ff */
[----:B------:R-:W-:Y:S02]  /*2540*/  FSEL R99, R93, RZ, P0 ;  /* 0x000000ff5d637208 */ /* 0x000fe40000000000 */
[----:B------:R-:W-:-:S02]  /*2550*/  FSEL R92, R94, RZ, P0 ;  /* 0x000000ff5e5c7208 */ /* 0x000fc40000000000 */
[----:B------:R-:W-:Y:S02]  /*2560*/  FSEL R95, R99, +QNAN , P6 ;  /* 0x7ff00000635f7808 */ /* 0x000fe40003000000 */
[----:B------:R-:W-:Y:S02]  /*2570*/  FSEL R93, R92, RZ, P6 ;  /* 0x000000ff5c5d7208 */ /* 0x000fe40003000000 */
[----:B------:R-:W-:Y:S01]  /*2580*/  @!P5 FSEL R99, R97, R95, P1 ;  /* 0x0000005f6163d208 */ /* 0x000fe20000800000 */
[----:B------:R-:W-:Y:S01]  /*2590*/  DADD R94, -RZ, |R68| ;  /* 0x00000000ff5e7229 */ /* 0x000fe20000000544 */
[----:B------:R-:W-:Y:S01]  /*25a0*/  @!P5 FSEL R92, R96, R93, P1 ;  /* 0x0000005d605cd208 */ /* 0x000fe20000800000 */
[----:B------:R-:W-:Y:S01]  /*25b0*/  IMAD.MOV.U32 R97, RZ, RZ, 0x3ff00000 ;  /* 0x3ff00000ff617424 */ /* 0x000fe200078e00ff */
[----:B------:R-:W-:Y:S01]  /*25c0*/  FSETP.NEU.AND P5, PT, R2, 1, PT ;  /* 0x3f8000000200780b */ /* 0x000fe20003fad000 */
[----:B------:R-:W-:Y:S01]  /*25d0*/  IMAD.MOV.U32 R93, RZ, RZ, R99 ;  /* 0x000000ffff5d7224 */ /* 0x000fe200078e0063 */
[----:B------:R-:W-:-:S02]  /*25e0*/  ISETP.NE.AND P0, PT, R74, RZ, PT ;  /* 0x000000ff4a00720c */ /* 0x000fc40003f05270 */
[----:B------:R-:W0:Y:S03]  /*25f0*/  F2F.F64.F32 R74, R72 ;  /* 0x00000048004a7310 */ /* 0x000e260000201800 */
[----:B------:R-:W-:-:S08]  /*2600*/  DADD R92, R92, R92 ;  /* 0x000000005c5c7229 */ /* 0x000fd0000000005c */
[----:B------:R-:W-:-:S10]  /*2610*/  DMUL R92, R92, 0.5 ;  /* 0x3fe000005c5c7828 */ /* 0x000fd40000000000 */
[----:B------:R-:W-:Y:S02]  /*2620*/  FSEL R92, R92, RZ, P5 ;  /* 0x000000ff5c5c7208 */ /* 0x000fe40002800000 */
[----:B------:R-:W-:-:S06]  /*2630*/  FSEL R93, R93, 1.875, P5 ;  /* 0x3ff000005d5d7808 */ /* 0x000fcc0002800000 */
[----:B------:R-:W-:-:S08]  /*2640*/  DMUL R92, R58, R92 ;  /* 0x0000005c3a5c7228 */ /* 0x000fd00000000000 */
[----:B0-----:R-:W-:Y:S01]  /*2650*/  DMUL R74, R92, R74 ;  /* 0x0000004a5c4a7228 */ /* 0x001fe20000000000 */
[----:B------:R-:W-:-:S07]  /*2660*/  MOV R92, 0x26a0 ;  /* 0x000026a0005c7802 */ /* 0x000fce0000000f00 */
[----:B------:R-:W-:-:S08]  /*2670*/  DFMA R74, R76, R102, R74 ;  /* 0x000000664c4a722b */ /* 0x000fd0000000004a */
[----:B------:R-:W-:-:S11]  /*2680*/  DADD R100, R100, R74 ;  /* 0x0000000064647229 */ /* 0x000fd6000000004a */
[----:B------:R-:W-:Y:S05]  /*2690*/  CALL.REL.NOINC `($_Z13FVS_3D_SolverifififfPfS_S_$__internal_accurate_pow) ;  /* 0x0000007000087944 */ /* 0x000fea0003c00000 */
[----:B------:R-:W-:Y:S05]  /*26a0*/  BSYNC.RECONVERGENT B0 ;  /* 0x0000000000007941 */ /* 0x000fea0003800200 */
.L_x_11:
[----:B------:R-:W-:Y:S01]  /*26b0*/  IMAD.MOV.U32 R92, RZ, RZ, R94 ;  /* 0x000000ffff5c7224 */ /* 0x000fe200078e005e */
[----:B------:R-:W0:Y:S01]  /*26c0*/  LDCU UR5, c[0x0][0x384] ;  /* 0x00007080ff0577ac */ /* 0x000e220008000800 */
[----:B------:R-:W-:Y:S01]  /*26d0*/  P2R R72, PR, RZ, 0x2 ;  /* 0x00000002ff487803 */ /* 0x000fe20000000000 */
[----:B------:R-:W-:Y:S01]  /*26e0*/  BSSY.RECONVERGENT B0, `(.L_x_12) ;  /* 0x000001e000007945 */ /* 0x000fe20003800200 */
[----:B------:R-:W-:Y:S01]  /*26f0*/  LOP3.LUT P1, RZ, R4, 0x80, RZ, 0xc0, !PT ;  /* 0x0000008004ff7812 */ /* 0x000fe2000782c0ff */
[----:B------:R-:W-:Y:S01]  /*2700*/  IMAD.MOV.U32 R97, RZ, RZ, 0x40000000 ;  /* 0x40000000ff617424 */ /* 0x000fe200078e00ff */
[----:B------:R-:W-:Y:S01]  /*2710*/  DADD R74, -RZ, -R92 ;  /* 0x00000000ff4a7229 */ /* 0x000fe2000000095c */
[----:B------:R-:W-:Y:S02]  /*2720*/  FSETP.NEU.AND P6, PT, R0, RZ, PT ;  /* 0x000000ff0000720b */ /* 0x000fe40003fcd000 */
[----:B------:R-:W-:Y:S02]  /*2730*/  LOP3.LUT P5, RZ, R4, 0x10, RZ, 0xc0, !PT ;  /* 0x0000001004ff7812 */ /* 0x000fe400078ac0ff */
[----:B------:R-:W-:-:S05]  /*2740*/  MOV R92, 0x28c0 ;  /* 0x000028c0005c7802 */ /* 0x000fca0000000f00 */
[----:B------:R-:W-:Y:S02]  /*2750*/  FSEL R93, R75, R93, !P1 ;  /* 0x0000005d4b5d7208 */ /* 0x000fe40004800000 */
[----:B------:R-:W-:Y:S02]  /*2760*/  FSEL R76, R74, R94, !P1 ;  /* 0x0000005e4a4c7208 */ /* 0x000fe40004800000 */
[----:B------:R-:W-:Y:S02]  /*2770*/  FSEL R95, R69, R93, !P6 ;  /* 0x0000005d455f7208 */ /* 0x000fe40007000000 */
[----:B0-----:R-:W0:Y:S01]  /*2780*/  F2F.F64.F32 R68, UR5 ;  /* 0x0000000500447d10 */ /* 0x001e220008201800 */
[----:B------:R-:W-:Y:S02]  /*2790*/  ISETP.NE.AND P1, PT, R72, RZ, PT ;  /* 0x000000ff4800720c */ /* 0x000fe40003f25270 */
[----:B------:R-:W-:Y:S01]  /*27a0*/  FSEL R93, R95, R8, P3 ;  /* 0x000000085f5d7208 */ /* 0x000fe20001800000 */
[----:B------:R-:W-:Y:S01]  /*27b0*/  LDS R72, [R5+0x43c] ;  /* 0x00043c0005487984 */ /* 0x000fe20000000800 */
[----:B------:R-:W-:-:S04]  /*27c0*/  FSEL R76, R76, RZ, P6 ;  /* 0x000000ff4c4c7208 */ /* 0x000fc80003000000 */
[----:B------:R-:W-:Y:S01]  /*27d0*/  FSEL R77, R76, RZ, P3 ;  /* 0x000000ff4c4d7208 */ /* 0x000fe20001800000 */
[----:B0-----:R-:W-:-:S10]  /*27e0*/  DADD R74, R68, 1 ;  /* 0x3ff00000444a7429 */ /* 0x001fd40000000000 */
[----:B------:R-:W-:Y:S02]  /*27f0*/  @!P5 FSEL R95, R75, R93, P0 ;  /* 0x0000005d4b5fd208 */ /* 0x000fe40000000000 */
[----:B------:R-:W0:Y:S01]  /*2800*/  LDS R75, [R5+0x434] ;  /* 0x00043400054b7984 */ /* 0x000e220000000800 */
[----:B------:R-:W-:Y:S02]  /*2810*/  @!P5 FSEL R76, R74, R77, P0 ;  /* 0x0000004d4a4cd208 */ /* 0x000fe40000000000 */
[----:B------:R-:W-:Y:S01]  /*2820*/  IMAD.MOV.U32 R77, RZ, RZ, R95 ;  /* 0x000000ffff4d7224 */ /* 0x000fe200078e005f */
[----:B------:R-:W-:Y:S01]  /*2830*/  FSETP.NEU.AND P5, PT, R0, 1, PT ;  /* 0x3f8000000000780b */ /* 0x000fe20003fad000 */
[----:B------:R-:W-:-:S04]  /*2840*/  DADD R94, -RZ, |R68| ;  /* 0x00000000ff5e7229 */ /* 0x000fc80000000544 */
        /* <DEDUP_REMOVED lines=8> */
.L_x_12:
[----:B------:R-:W-:Y:S01]  /*28d0*/  LOP3.LUT P5, RZ, R4, 0x20, RZ, 0xc0, !PT ;  /* 0x0000002004ff7812 */ /* 0x000fe200078ac0ff */
[----:B------:R-:W-:Y:S01]  /*28e0*/  DADD R96, R68, 2 ;  /* 0x4000000044607429 */ /* 0x000fe20000000000 */
[----:B------:R-:W-:Y:S01]  /*28f0*/  FSETP.NEU.AND P6, PT, R0, RZ, PT ;  /* 0x000000ff0000720b */ /* 0x000fe20003fcd000 */
[----:B------:R-:W-:Y:S03]  /*2900*/  BSSY.RECONVERGENT B0, `(.L_x_13) ;  /* 0x000001a000007945 */ /* 0x000fe60003800200 */
[----:B------:R-:W-:Y:S02]  /*2910*/  FSEL R99, R93, RZ, P6 ;  /* 0x000000ff5d637208 */ /* 0x000fe40003000000 */
[----:B------:R-:W-:Y:S02]  /*2920*/  FSEL R92, R94, RZ, P6 ;  /* 0x000000ff5e5c7208 */ /* 0x000fe40003000000 */
[----:B------:R-:W-:-:S02]  /*2930*/  FSEL R95, R99, +QNAN , P3 ;  /* 0x7ff00000635f7808 */ /* 0x000fc40001800000 */
[----:B------:R-:W-:Y:S02]  /*2940*/  FSEL R93, R92, RZ, P3 ;  /* 0x000000ff5c5d7208 */ /* 0x000fe40001800000 */
[----:B------:R-:W-:Y:S01]  /*2950*/  @!P5 FSEL R99, R97, R95, P0 ;  /* 0x0000005f6163d208 */ /* 0x000fe20000000000 */
[----:B------:R-:W-:Y:S01]  /*2960*/  DADD R94, -RZ, |R64| ;  /* 0x00000000ff5e7229 */ /* 0x000fe20000000540 */
[----:B------:R-:W-:Y:S01]  /*2970*/  @!P5 FSEL R92, R96, R93, P0 ;  /* 0x0000005d605cd208 */ /* 0x000fe20000000000 */
[----:B------:R-:W-:Y:S01]  /*2980*/  FADD R96, R75, R72 ;  /* 0x000000484b607221 */ /* 0x000fe20000000000 */
[----:B------:R-:W-:Y:S01]  /*2990*/  FSETP.NEU.AND P5, PT, R0, 1, PT ;  /* 0x3f8000000000780b */ /* 0x000fe20003fad000 */
[----:B------:R-:W-:Y:S01]  /*29a0*/  IMAD.MOV.U32 R93, RZ, RZ, R99 ;  /* 0x000000ffff5d7224 */ /* 0x000fe200078e0063 */
[----:B------:R-:W-:Y:S01]  /*29b0*/  F2F.F64.F32 R72, R73 ;  /* 0x0000004900487310 */ /* 0x000fe20000201800 */
[----:B------:R-:W-:-:S04]  /*29c0*/  IMAD.MOV.U32 R97, RZ, RZ, 0x40080000 ;  /* 0x40080000ff617424 */ /* 0x000fc800078e00ff */
[----:B------:R-:W-:-:S03]  /*29d0*/  DADD R92, R92, R92 ;  /* 0x000000005c5c7229 */ /* 0x000fc6000000005c */
[----:B------:R-:W0:Y:S05]  /*29e0*/  F2F.F64.F32 R74, R96 ;  /* 0x00000060004a7310 */ /* 0x000e2a0000201800 */
[----:B------:R-:W-:-:S10]  /*29f0*/  DMUL R92, R92, 0.5 ;  /* 0x3fe000005c5c7828 */ /* 0x000fd40000000000 */
[----:B------:R-:W-:Y:S02]  /*2a00*/  FSEL R92, R92, RZ, P5 ;  /* 0x000000ff5c5c7208 */ /* 0x000fe40002800000 */
[----:B------:R-:W-:-:S06]  /*2a10*/  FSEL R93, R93, 1.875, P5 ;  /* 0x3ff000005d5d7808 */ /* 0x000fcc0002800000 */
[----:B------:R-:W-:-:S08]  /*2a20*/  DMUL R92, R54, R92 ;  /* 0x0000005c365c7228 */ /* 0x000fd00000000000 */
[----:B0-----:R-:W-:Y:S01]  /*2a30*/  DMUL R74, R92, R74 ;  /* 0x0000004a5c4a7228 */ /* 0x001fe20000000000 */
[----:B------:R-:W-:-:S07]  /*2a40*/  MOV R92, 0x2aa0 ;  /* 0x00002aa0005c7802 */ /* 0x000fce0000000f00 */
[----:B------:R-:W-:-:S08]  /*2a50*/  DFMA R74, R76, R102, R74 ;  /* 0x000000664c4a722b */ /* 0x000fd0000000004a */
[----:B------:R-:W-:-:S08]  /*2a60*/  DADD R74, R100, R74 ;  /* 0x00000000644a7229 */ /* 0x000fd0000000004a */
[----:B------:R-:W-:-:S06]  /*2a70*/  DADD R74, R74, R72 ;  /* 0x000000004a4a7229 */ /* 0x000fcc0000000048 */
[----:B------:R0:W1:Y:S05]  /*2a80*/  F2F.F32.F64 R72, R74 ;  /* 0x0000004a00487310 */ /* 0x00006a0000301000 */
[----:B01----:R-:W-:Y:S05]  /*2a90*/  CALL.REL.NOINC `($_Z13FVS_3D_SolverifififfPfS_S_$__internal_accurate_pow) ;  /* 0x0000006c00087944 */ /* 0x003fea0003c00000 */
[----:B------:R-:W-:Y:S05]  /*2aa0*/  BSYNC.RECONVERGENT B0 ;  /* 0x0000000000007941 */ /* 0x000fea0003800200 */
.L_x_13:
[----:B------:R-:W-:Y:S01]  /*2ab0*/  IMAD.MOV.U32 R92, RZ, RZ, R94 ;  /* 0x000000ffff5c7224 */ /* 0x000fe200078e005e */
[----:B------:R-:W-:Y:S01]  /*2ac0*/  P2R R73, PR, RZ, 0x1 ;  /* 0x00000001ff497803 */ /* 0x000fe20000000000 */
[----:B------:R-:W-:Y:S01]  /*2ad0*/  BSSY.RECONVERGENT B1, `(.L_x_14) ;  /* 0x0000029000017945 */ /* 0x000fe20003800200 */
[C---:B------:R-:W-:Y:S02]  /*2ae0*/  LOP3.LUT P0, RZ, R4.reuse, 0x200, RZ, 0xc0, !PT ;  /* 0x0000020004ff7812 */ /* 0x040fe4000780c0ff */
[----:B------:R-:W-:Y:S01]  /*2af0*/  LOP3.LUT P5, RZ, R4, 0x40, RZ, 0xc0, !PT ;  /* 0x0000004004ff7812 */ /* 0x000fe200078ac0ff */
[----:B------:R-:W-:Y:S01]  /*2b00*/  DADD R74, -RZ, -R92 ;  /* 0x00000000ff4a7229 */ /* 0x000fe2000000095c */
[----:B------:R-:W-:Y:S01]  /*2b10*/  FSETP.NEU.AND P6, PT, R3, RZ, PT ;  /* 0x000000ff0300720b */ /* 0x000fe20003fcd000 */
[----:B------:R-:W-:-:S08]  /*2b20*/  IMAD.MOV.U32 R92, RZ, RZ, 0x1 ;  /* 0x00000001ff5c7424 */ /* 0x000fd000078e00ff */
[----:B------:R-:W-:Y:S02]  /*2b30*/  FSEL R93, R75, R93, !P0 ;  /* 0x0000005d4b5d7208 */ /* 0x000fe40004000000 */
[----:B------:R-:W-:Y:S01]  /*2b40*/  FSEL R94, R74, R94, !P0 ;  /* 0x0000005e4a5e7208 */ /* 0x000fe20004000000 */
[----:B------:R-:W-:Y:S01]  /*2b50*/  DADD R74, R64, 3 ;  /* 0x40080000404a7429 */ /* 0x000fe20000000000 */
[----:B------:R-:W-:Y:S02]  /*2b60*/  FSEL R96, R65, R93, !P6 ;  /* 0x0000005d41607208 */ /* 0x000fe40007000000 */
[----:B------:R-:W-:Y:S02]  /*2b70*/  ISETP.NE.AND P0, PT, R73, RZ, PT ;  /* 0x000000ff4900720c */ /* 0x000fe40003f05270 */
[----:B------:R-:W-:Y:S02]  /*2b80*/  FSEL R93, R96, R10, P4 ;  /* 0x0000000a605d7208 */ /* 0x000fe40002000000 */
[----:B------:R-:W-:-:S03]  /*2b90*/  FSEL R73, R94, RZ, P6 ;  /* 0x000000ff5e497208 */ /* 0x000fc60003000000 */
[----:B------:R-:W-:Y:S01]  /*2ba0*/  @!P5 FSEL R96, R75, R93, P2 ;  /* 0x0000005d4b60d208 */ /* 0x000fe20001000000 */
[----:B------:R-:W-:Y:S01]  /*2bb0*/  IMAD.MOV.U32 R75, RZ, RZ, 0x40180000 ;  /* 0x40180000ff4b7424 */ /* 0x000fe200078e00ff */
[----:B------:R-:W0:Y:S01]  /*2bc0*/  MUFU.RCP64H R93, 6 ;  /* 0x40180000005d7908 */ /* 0x000e220000001800 */
[----:B------:R-:W-:-:S04]  /*2bd0*/  FSEL R77, R73, RZ, P4 ;  /* 0x000000ff494d7208 */ /* 0x000fc80002000000 */
[----:B------:R-:W-:Y:S01]  /*2be0*/  @!P5 FSEL R73, R74, R77, P2 ;  /* 0x0000004d4a49d208 */ /* 0x000fe20001000000 */
[----:B------:R-:W-:-:S06]  /*2bf0*/  IMAD.MOV.U32 R74, RZ, RZ, 0x0 ;  /* 0x00000000ff4a7424 */ /* 0x000fcc00078e00ff */
[----:B0-----:R-:W-:-:S08]  /*2c00*/  DFMA R76, R92, -R74, 1 ;  /* 0x3ff000005c4c742b */ /* 0x001fd0000000084a */
[----:B------:R-:W-:-:S08]  /*2c10*/  DFMA R76, R76, R76, R76 ;  /* 0x0000004c4c4c722b */ /* 0x000fd0000000004c */
[----:B------:R-:W-:Y:S01]  /*2c20*/  DFMA R76, R92, R76, R92 ;  /* 0x0000004c5c4c722b */ /* 0x000fe2000000005c */
[----:B------:R-:W-:Y:S02]  /*2c30*/  IMAD.MOV.U32 R92, RZ, RZ, R73 ;  /* 0x000000ffff5c7224 */ /* 0x000fe400078e0049 */
[----:B------:R-:W-:-:S05]  /*2c40*/  IMAD.MOV.U32 R93, RZ, RZ, R96 ;  /* 0x000000ffff5d7224 */ /* 0x000fca00078e0060 */
[----:B------:R-:W-:Y:S02]  /*2c50*/  DFMA R94, R76, -R74, 1 ;  /* 0x3ff000004c5e742b */ /* 0x000fe4000000084a */
[----:B------:R-:W-:-:S06]  /*2c60*/  DADD R92, R92, R92 ;  /* 0x000000005c5c7229 */ /* 0x000fcc000000005c */
[----:B------:R-:W-:-:S04]  /*2c70*/  DFMA R94, R76, R94, R76 ;  /* 0x0000005e4c5e722b */ /* 0x000fc8000000004c */
[----:B------:R-:W-:-:S04]  /*2c80*/  FSETP.GEU.AND P5, PT, |R93|, 6.5827683646048100446e-37, PT ;  /* 0x036000005d00780b */ /* 0x000fc80003fae200 */
[----:B------:R-:W-:-:S08]  /*2c90*/  DMUL R76, R92, R94 ;  /* 0x0000005e5c4c7228 */ /* 0x000fd00000000000 */
[----:B------:R-:W-:-:S08]  /*2ca0*/  DFMA R74, R76, -6, R92 ;  /* 0xc01800004c4a782b */ /* 0x000fd0000000005c */
[----:B------:R-:W-:-:S10]  /*2cb0*/  DFMA R74, R94, R74, R76 ;  /* 0x0000004a5e4a722b */ /* 0x000fd4000000004c */
[----:B------:R-:W-:-:S05]  /*2cc0*/  FFMA R73, RZ, 2.375, R75 ;  /* 0x40180000ff497823 */ /* 0x000fca000000004b */
[----:B------:R-:W-:-:S13]  /*2cd0*/  FSETP.GT.AND P6, PT, |R73|, 1.469367938527859385e-39, PT ;  /* 0x001000004900780b */ /* 0x000fda0003fc4200 */
[----:B------:R-:W-:Y:S05]  /*2ce0*/  @P6 BRA P5, `(.L_x_15) ;  /* 0x00000000001c6947 */ /* 0x000fea0002800000 */
[----:B------:R-:W-:Y:S01]  /*2cf0*/  IMAD.MOV.U32 R94, RZ, RZ, R92 ;  /* 0x000000ffff5e7224 */ /* 0x000fe200078e005c */
[----:B------:R-:W-:Y:S01]  /*2d00*/  MOV R92, 0x2d40 ;  /* 0x00002d40005c7802 */ /* 0x000fe20000000f00 */
[----:B------:R-:W-:Y:S02]  /*2d10*/  IMAD.MOV.U32 R96, RZ, RZ, RZ ;  /* 0x000000ffff607224 */ /* 0x000fe400078e00ff */
[----:B------:R-:W-:-:S07]  /*2d20*/  IMAD.MOV.U32 R95, RZ, RZ, 0x40180000 ;  /* 0x40180000ff5f7424 */ /* 0x000fce00078e00ff */
[----:B------:R-:W-:Y:S05]  /*2d30*/  CALL.REL.NOINC `($__internal_0_$__cuda_sm20_div_rn_f64_full) ;  /* 0x0000006000d07944 */ /* 0x000fea0003c00000 */
[----:B------:R-:W-:Y:S02]  /*2d40*/  IMAD.MOV.U32 R74, RZ, RZ, R94 ;  /* 0x000000ffff4a7224 */ /* 0x000fe400078e005e */
[----:B------:R-:W-:-:S07]  /*2d50*/  IMAD.MOV.U32 R75, RZ, RZ, R93 ;  /* 0x000000ffff4b7224 */ /* 0x000fce00078e005d */
.L_x_15:
[----:B------:R-:W-:Y:S05]  /*2d60*/  BSYNC.RECONVERGENT B1 ;  /* 0x0000000000017941 */ /* 0x000fea0003800200 */
.L_x_14:
[----:B------:R-:W-:Y:S01]  /*2d70*/  FADD R102, R88, -R83 ;  /* 0x8000005358667221 */ /* 0x000fe20000000000 */
[----:B------:R-:W-:Y:S01]  /*2d80*/  FSETP.NEU.AND P5, PT, R3, 1, PT ;  /* 0x3f8000000300780b */ /* 0x000fe20003fad000 */
[----:B------:R-:W-:Y:S01]  /*2d90*/  DADD R94, -RZ, |R64| ;  /* 0x00000000ff5e7229 */ /* 0x000fe20000000540 */
[----:B------:R-:W-:Y:S01]  /*2da0*/  BSSY.RECONVERGENT B0, `(.L_x_16) ;  /* 0x0000008000007945 */ /* 0x000fe20003800200 */
[----:B------:R-:W-:Y:S01]  /*2db0*/  IMAD.MOV.U32 R97, RZ, RZ, 0x40100000 ;  /* 0x40100000ff617424 */ /* 0x000fe200078e00ff */
[----:B------:R-:W-:Y:S01]  /*2dc0*/  FSEL R74, R74, 1.46601546874880000000e+13, P5 ;  /* 0x555555554a4a7808 */ /* 0x000fe20002800000 */
[----:B------:R-:W0:Y:S01]  /*2dd0*/  F2F.F64.F32 R102, R102 ;  /* 0x0000006600667310 */ /* 0x000e220000201800 */
[----:B------:R-:W-:Y:S02]  /*2de0*/  FSEL R75, R75, 1.6666666269302368164, P5 ;  /* 0x3fd555554b4b7808 */ /* 0x000fe40002800000 */
[----:B------:R-:W-:-:S04]  /*2df0*/  MOV R92, 0x2e20 ;  /* 0x00002e20005c7802 */ /* 0x000fc80000000f00 */
[----:B------:R-:W-:-:S11]  /*2e00*/  DMUL R74, R62, R74 ;  /* 0x0000004a3e4a7228 */ /* 0x000fd60000000000 */
[----:B0-----:R-:W-:Y:S05]  /*2e10*/  CALL.REL.NOINC `($_Z13FVS_3D_SolverifififfPfS_S_$__internal_accurate_pow) ;  /* 0x0000006800287944 */ /* 0x001fea0003c00000 */
[----:B------:R-:W-:Y:S05]  /*2e20*/  BSYNC.RECONVERGENT B0 ;  /* 0x0000000000007941 */ /* 0x000fea0003800200 */
.L_x_16:
[----:B------:R-:W-:Y:S01]  /*2e30*/  FSETP.NEU.AND P6, PT, R3, RZ, PT ;  /* 0x000000ff0300720b */ /* 0x000fe20003fcd000 */
[----:B------:R-:W-:Y:S01]  /*2e40*/  DADD R76, R64, 4 ;  /* 0x40100000404c7429 */ /* 0x000fe20000000000 */
[----:B------:R-:W-:Y:S01]  /*2e50*/  LOP3.LUT P5, RZ, R4, 0x1000, RZ, 0xc0, !PT ;  /* 0x0000100004ff7812 */ /* 0x000fe200078ac0ff */
[----:B------:R-:W-:Y:S01]  /*2e60*/  IMAD.MOV.U32 R96, RZ, RZ, 0x0 ;  /* 0x00000000ff607424 */ /* 0x000fe200078e00ff */
[----:B------:R-:W-:Y:S01]  /*2e70*/  FSEL R95, R93, RZ, P6 ;  /* 0x000000ff5d5f7208 */ /* 0x000fe20003000000 */
[----:B------:R-:W-:Y:S01]  /*2e80*/  IMAD.MOV.U32 R97, RZ, RZ, 0x40380000 ;  /* 0x40380000ff617424 */ /* 0x000fe200078e00ff */
[----:B------:R-:W-:Y:S01]  /*2e90*/  FSEL R94, R94, RZ, P6 ;  /* 0x000000ff5e5e7208 */ /* 0x000fe20003000000 */
[----:B------:R-:W-:Y:S01]  /*2ea0*/  IMAD.MOV.U32 R92, RZ, RZ, 0x1 ;  /* 0x00000001ff5c7424 */ /* 0x000fe200078e00ff */
[----:B------:R-:W-:Y:S01]  /*2eb0*/  FSEL R93, R95, +QNAN , P4 ;  /* 0x7ff000005f5d7808 */ /* 0x000fe20002000000 */
[----:B------:R-:W-:Y:S01]  /*2ec0*/  BSSY.RECONVERGENT B1, `(.L_x_17) ;  /* 0x000001a000017945 */ /* 0x000fe20003800200 */
[----:B------:R-:W-:-:S05]  /*2ed0*/  FSEL R73, R94, RZ, P4 ;  /* 0x000000ff5e497208 */ /* 0x000fca0002000000 */
[----:B------:R-:W-:Y:S02]  /*2ee0*/  @!P5 FSEL R95, R77, R93, P2 ;  /* 0x0000005d4d5fd208 */ /* 0x000fe40001000000 */
[----:B------:R-:W0:Y:S01]  /*2ef0*/  MUFU.RCP64H R93, 24 ;  /* 0x40380000005d7908 */ /* 0x000e220000001800 */
[----:B------:R-:W-:Y:S01]  /*2f00*/  @!P5 FSEL R94, R76, R73, P2 ;  /* 0x000000494c5ed208 */ /* 0x000fe20001000000 */
        /* <DEDUP_REMOVED lines=12> */
[----:B------:R-:W-:-:S05]  /*2fd0*/  FFMA R73, RZ, 2.875, R95 ;  /* 0x40380000ff497823 */ /* 0x000fca000000005f */
[----:B------:R-:W-:-:S13]  /*2fe0*/  FSETP.GT.AND P6, PT, |R73|, 1.469367938527859385e-39, PT ;  /* 0x001000004900780b */ /* 0x000fda0003fc4200 */
[----:B------:R-:W-:Y:S05]  /*2ff0*/  @P6 BRA P5, `(.L_x_18) ;  /* 0x0000000000186947 */ /* 0x000fea0002800000 */
[----:B------:R-:W-:Y:S01]  /*3000*/  IMAD.MOV.U32 R94, RZ, RZ, R92 ;  /* 0x000000ffff5e7224 */ /* 0x000fe200078e005c */
[----:B------:R-:W-:Y:S01]  /*3010*/  MOV R92, 0x3050 ;  /* 0x00003050005c7802 */ /* 0x000fe20000000f00 */
[----:B------:R-:W-:Y:S02]  /*3020*/  IMAD.MOV.U32 R96, RZ, RZ, RZ ;  /* 0x000000ffff607224 */ /* 0x000fe400078e00ff */
[----:B------:R-:W-:-:S07]  /*3030*/  IMAD.MOV.U32 R95, RZ, RZ, 0x40380000 ;  /* 0x40380000ff5f7424 */ /* 0x000fce00078e00ff */
[----:B------:R-:W-:Y:S05]  /*3040*/  CALL.REL.NOINC `($__internal_0_$__cuda_sm20_div_rn_f64_full) ;  /* 0x00000060000c7944 */ /* 0x000fea0003c00000 */
[----:B------:R-:W-:-:S07]  /*3050*/  IMAD.MOV.U32 R95, RZ, RZ, R93 ;  /* 0x000000ffff5f7224 */ /* 0x000fce00078e005d */
.L_x_18:
[----:B------:R-:W-:Y:S05]  /*3060*/  BSYNC.RECONVERGENT B1 ;  /* 0x0000000000017941 */ /* 0x000fea0003800200 */
.L_x_17:
[----:B------:R-:W-:Y:S01]  /*3070*/  FADD R73, R88, R83 ;  /* 0x0000005358497221 */ /* 0x000fe20000000000 */
[----:B------:R-:W-:Y:S01]  /*3080*/  FSETP.NEU.AND P5, PT, R3, 1, PT ;  /* 0x3f8000000300780b */ /* 0x000fe20003fad000 */
[----:B------:R-:W-:Y:S01]  /*3090*/  BSSY.RECONVERGENT B0, `(.L_x_19) ;  /* 0x000000b000007945 */ /* 0x000fe20003800200 */
[----:B------:R-:W-:Y:S01]  /*30a0*/  IMAD.MOV.U32 R97, RZ, RZ, 0x40080000 ;  /* 0x40080000ff617424 */ /* 0x000fe200078e00ff */
[----:B------:R-:W0:Y:S01]  /*30b0*/  F2F.F64.F32 R76, R73 ;  /* 0x00000049004c7310 */ /* 0x000e220000201800 */
[----:B------:R-:W-:Y:S02]  /*30c0*/  FSEL R92, R94, 1.46601546874880000000e+13, P5 ;  /* 0x555555555e5c7808 */ /* 0x000fe40002800000 */
[----:B------:R-:W-:Y:S01]  /*30d0*/  FSEL R93, R95, 1.4166666269302368164, P5 ;  /* 0x3fb555555f5d7808 */ /* 0x000fe20002800000 */
[----:B------:R-:W-:-:S05]  /*30e0*/  DADD R94, -RZ, |R66| ;  /* 0x00000000ff5e7229 */ /* 0x000fca0000000542 */
[----:B------:R-:W-:-:S08]  /*30f0*/  DMUL R92, R52, R92 ;  /* 0x0000005c345c7228 */ /* 0x000fd00000000000 */
[----:B0-----:R-:W-:Y:S01]  /*3100*/  DMUL R76, R92, R76 ;  /* 0x0000004c5c4c7228 */ /* 0x001fe20000000000 */
[----:B------:R-:W-:-:S07]  /*3110*/  MOV R92, 0x3140 ;  /* 0x00003140005c7802 */ /* 0x000fce0000000f00 */
[----:B------:R-:W-:-:S11]  /*3120*/  DFMA R102, R74, R102, R76 ;  /* 0x000000664a66722b */ /* 0x000fd6000000004c */
[----:B------:R-:W-:Y:S05]  /*3130*/  CALL.REL.NOINC `($_Z13FVS_3D_SolverifififfPfS_S_$__internal_accurate_pow) ;  /* 0x0000006400607944 */ /* 0x000fea0003c00000 */
[----:B------:R-:W-:Y:S05]  /*3140*/  BSYNC.RECONVERGENT B0 ;  /* 0x0000000000007941 */ /* 0x000fea0003800200 */
.L_x_19:
[----:B------:R-:W-:Y:S01]  /*3150*/  IMAD.MOV.U32 R92, RZ, RZ, R94 ;  /* 0x000000ffff5c7224 */ /* 0x000fe200078e005e */
[----:B------:R-:W-:Y:S01]  /*3160*/  P2R R73, PR, RZ, 0x4 ;  /* 0x00000004ff497803 */ /* 0x000fe20000000000 */
[----:B------:R-:W-:Y:S01]  /*3170*/  BSSY.RECONVERGENT B1, `(.L_x_20) ;  /* 0x0000029000017945 */ /* 0x000fe20003800200 */
[----:B------:R-:W-:Y:S02]  /*3180*/  LOP3.LUT P2, RZ, R4, 0x100, RZ, 0xc0, !PT ;  /* 0x0000010004ff7812 */ /* 0x000fe4000784c0ff */
[----:B------:R-:W-:Y:S01]  /*3190*/  P2R R76, PR, RZ, 0x1 ;  /* 0x00000001ff4c7803 */ /* 0x000fe20000000000 */
[----:B------:R-:W-:Y:S01]  /*31a0*/  DADD R74, -RZ, -R92 ;  /* 0x00000000ff4a7229 */ /* 0x000fe2000000095c */
[----:B------:R-:W-:Y:S01]  /*31b0*/  FSETP.NEU.AND P0, PT, R2, RZ, PT ;  /* 0x000000ff0200720b */ /* 0x000fe20003f0d000 */
[----:B------:R-:W-:Y:S01]  /*31c0*/  IMAD.MOV.U32 R92, RZ, RZ, 0x1 ;  /* 0x00000001ff5c7424 */ /* 0x000fe200078e00ff */
[C---:B------:R-:W-:Y:S02]  /*31d0*/  LOP3.LUT P5, RZ, R4.reuse, 0x20000, RZ, 0xc0, !PT ;  /* 0x0002000004ff7812 */ /* 0x040fe400078ac0ff */
[----:B------:R-:W-:-:S05]  /*31e0*/  LOP3.LUT P6, RZ, R4, 0x2, RZ, 0xc0, !PT ;  /* 0x0000000204ff7812 */ /* 0x000fca00078cc0ff */
[----:B------:R-:W-:Y:S02]  /*31f0*/  FSEL R93, R75, R93, !P2 ;  /* 0x0000005d4b5d7208 */ /* 0x000fe40005000000 */
[----:B------:R-:W-:Y:S01]  /*3200*/  FSEL R94, R74, R94, !P2 ;  /* 0x0000005e4a5e7208 */ /* 0x000fe20005000000 */
[----:B------:R-:W-:Y:S01]  /*3210*/  DADD R74, R66, 3 ;  /* 0x40080000424a7429 */ /* 0x000fe20000000000 */
[----:B------:R-:W-:Y:S02]  /*3220*/  FSEL R95, R67, R93, !P0 ;  /* 0x0000005d435f7208 */ /* 0x000fe40004000000 */
[----:B------:R-:W0:Y:S01]  /*3230*/  MUFU.RCP64H R93, 6 ;  /* 0x40180000005d7908 */ /* 0x000e220000001800 */
[----:B------:R-:W-:Y:S02]  /*3240*/  FSEL R94, R94, RZ, P0 ;  /* 0x000000ff5e5e7208 */ /* 0x000fe40000000000 */
[----:B------:R-:W-:Y:S02]  /*3250*/  FSEL R77, R95, R9, P6 ;  /* 0x000000095f4d7208 */ /* 0x000fe40003000000 */
[----:B------:R-:W-:Y:S01]  /*3260*/  ISETP.NE.AND P0, PT, R76, RZ, PT ;  /* 0x000000ff4c00720c */ /* 0x000fe20003f05270 */
[----:B------:R-:W-:Y:S01]  /*3270*/  IMAD.MOV.U32 R76, RZ, RZ, 0x0 ;  /* 0x00000000ff4c7424 */ /* 0x000fe200078e00ff */
[----:B------:R-:W-:Y:S01]  /*3280*/  @!P5 FSEL R95, R75, R77, P1 ;  /* 0x0000004d4b5fd208 */ /* 0x000fe20000800000 */
[----:B------:R-:W-:Y:S01]  /*3290*/  IMAD.MOV.U32 R77, RZ, RZ, 0x40180000 ;  /* 0x40180000ff4d7424 */ /* 0x000fe200078e00ff */
[----:B------:R-:W-:-:S02]  /*32a0*/  ISETP.NE.AND P2, PT, R73, RZ, PT ;  /* 0x000000ff4900720c */ /* 0x000fc40003f45270 */
[----:B------:R-:W-:-:S04]  /*32b0*/  FSEL R73, R94, RZ, P6 ;  /* 0x000000ff5e497208 */ /* 0x000fc80003000000 */
[----:B------:R-:W-:Y:S01]  /*32c0*/  @!P5 FSEL R94, R74, R73, P1 ;  /* 0x000000494a5ed208 */ /* 0x000fe20000800000 */
[----:B0-----:R-:W-:-:S05]  /*32d0*/  DFMA R74, R92, -R76, 1 ;  /* 0x3ff000005c4a742b */ /* 0x001fca000000084c */
[----:B------:R-:W-:-:S03]  /*32e0*/  DADD R94, R94, R94 ;  /* 0x000000005e5e7229 */ /* 0x000fc6000000005e */
[----:B------:R-:W-:-:S07]  /*32f0*/  DFMA R74, R74, R74, R74 ;  /* 0x0000004a4a4a722b */ /* 0x000fce000000004a */
[----:B------:R-:W-:Y:S01]  /*3300*/  FSETP.GEU.AND P5, PT, |R95|, 6.5827683646048100446e-37, PT ;  /* 0x036000005f00780b */ /* 0x000fe20003fae200 */
[----:B------:R-:W-:-:S08]  /*3310*/  DFMA R74, R92, R74, R92 ;  /* 0x0000004a5c4a722b */ /* 0x000fd0000000005c */
[----:B------:R-:W-:-:S08]  /*3320*/  DFMA R92, R74, -R76, 1 ;  /* 0x3ff000004a5c742b */ /* 0x000fd0000000084c */
[----:B------:R-:W-:-:S08]  /*3330*/  DFMA R92, R74, R92, R74 ;  /* 0x0000005c4a5c722b */ /* 0x000fd0000000004a */
        /* <DEDUP_REMOVED lines=12> */
.L_x_21:
[----:B------:R-:W-:Y:S05]  /*3400*/  BSYNC.RECONVERGENT B1 ;  /* 0x0000000000017941 */ /* 0x000fea0003800200 */
.L_x_20:
[----:B------:R-:W-:Y:S01]  /*3410*/  LDS R73, [R5+0x2d8] ;  /* 0x0002d80005497984 */ /* 0x000fe20000000800 */
[----:B------:R-:W-:Y:S01]  /*3420*/  FSETP.NEU.AND P5, PT, R2, 1, PT ;  /* 0x3f8000000200780b */ /* 0x000fe20003fad000 */
[----:B------:R-:W-:Y:S01]  /*3430*/  DADD R94, -RZ, |R66| ;  /* 0x00000000ff5e7229 */ /* 0x000fe20000000542 */
[----:B------:R-:W-:Y:S01]  /*3440*/  BSSY.RECONVERGENT B0, `(.L_x_22) ;  /* 0x000000a000007945 */ /* 0x000fe20003800200 */
[----:B------:R-:W0:Y:S01]  /*3450*/  LDS R74, [R5+0x598] ;  /* 0x00059800054a7984 */ /* 0x000e220000000800 */
[----:B------:R-:W-:Y:S01]  /*3460*/  FSEL R76, R92, 1.46601546874880000000e+13, P5 ;  /* 0x555555555c4c7808 */ /* 0x000fe20002800000 */
[----:B------:R-:W-:Y:S01]  /*3470*/  IMAD.MOV.U32 R97, RZ, RZ, 0x40100000 ;  /* 0x40100000ff617424 */ /* 0x000fe200078e00ff */
[----:B------:R-:W-:Y:S02]  /*3480*/  FSEL R77, R93, 1.6666666269302368164, P5 ;  /* 0x3fd555555d4d7808 */ /* 0x000fe40002800000 */
[----:B------:R-:W-:-:S04]  /*3490*/  MOV R92, 0x34e0 ;  /* 0x000034e0005c7802 */ /* 0x000fc80000000f00 */
[----:B------:R-:W-:Y:S01]  /*34a0*/  DMUL R76, R60, R76 ;  /* 0x0000004c3c4c7228 */ /* 0x000fe20000000000 */
[----:B0-----:R-:W-:-:S06]  /*34b0*/  FADD R104, R73, -R74 ;  /* 0x8000004a49687221 */ /* 0x001fcc0000000000 */
[----:B------:R-:W0:Y:S04]  /*34c0*/  F2F.F64.F32 R104, R104 ;  /* 0x0000006800687310 */ /* 0x000e280000201800 */
[----:B0-----:R-:W-:Y:S05]  /*34d0*/  CALL.REL.NOINC `($_Z13FVS_3D_SolverifififfPfS_S_$__internal_accurate_pow) ;  /* 0x0000006000787944 */ /* 0x001fea0003c00000 */
[----:B------:R-:W-:Y:S05]  /*34e0*/  BSYNC.RECONVERGENT B0 ;  /* 0x0000000000007941 */ /* 0x000fea0003800200 */
.L_x_22:
[----:B------:R-:W-:Y:S01]  /*34f0*/  P2R R92, PR, RZ, 0x1 ;  /* 0x00000001ff5c7803 */ /* 0x000fe20000000000 */
[----:B------:R-:W-:Y:S01]  /*3500*/  DADD R96, R66, 4 ;  /* 0x4010000042607429 */ /* 0x000fe20000000000 */
[----:B------:R-:W-:Y:S01]  /*3510*/  FSETP.NEU.AND P0, PT, R2, RZ, PT ;  /* 0x000000ff0200720b */ /* 0x000fe20003f0d000 */
[----:B------:R-:W-:Y:S01]  /*3520*/  BSSY.RECONVERGENT B1, `(.L_x_23) ;  /* 0x0000023000017945 */ /* 0x000fe20003800200 */
[C---:B------:R-:W-:Y:S02]  /*3530*/  LOP3.LUT P5, RZ, R4.reuse, 0x40000, RZ, 0xc0, !PT ;  /* 0x0004000004ff7812 */ /* 0x040fe400078ac0ff */
[----:B------:R-:W-:Y:S02]  /*3540*/  LOP3.LUT P6, RZ, R4, 0x2, RZ, 0xc0, !PT ;  /* 0x0000000204ff7812 */ /* 0x000fe400078cc0ff */
[----:B------:R-:W-:Y:S01]  /*3550*/  FSEL R75, R94, RZ, P0 ;  /* 0x000000ff5e4b7208 */ /* 0x000fe20000000000 */
[----:B------:R-:W-:Y:S01]  /*3560*/  IMAD.MOV.U32 R94, RZ, RZ, 0x0 ;  /* 0x00000000ff5e7424 */ /* 0x000fe200078e00ff */
[----:B------:R-:W-:-:S02]  /*3570*/  FSEL R98, R93, RZ, P0 ;  /* 0x000000ff5d627208 */ /* 0x000fc40000000000 */
[----:B------:R-:W-:Y:S02]  /*3580*/  FSEL R93, R75, RZ, P6 ;  /* 0x000000ff4b5d7208 */ /* 0x000fe40003000000 */
[----:B------:R-:W-:Y:S02]  /*3590*/  FSEL R95, R98, +QNAN , P6 ;  /* 0x7ff00000625f7808 */ /* 0x000fe40003000000 */
[----:B------:R-:W-:Y:S01]  /*35a0*/  ISETP.NE.AND P0, PT, R92, RZ, PT ;  /* 0x000000ff5c00720c */ /* 0x000fe20003f05270 */
[----:B------:R-:W-:Y:S01]  /*35b0*/  IMAD.MOV.U32 R92, RZ, RZ, 0x1 ;  /* 0x00000001ff5c7424 */ /* 0x000fe200078e00ff */
[----:B------:R-:W-:Y:S02]  /*35c0*/  @!P5 FSEL R75, R96, R93, P1 ;  /* 0x0000005d604bd208 */ /* 0x000fe40000800000 */
[----:B------:R-:W0:Y:S01]  /*35d0*/  MUFU.RCP64H R93, 24 ;  /* 0x40380000005d7908 */ /* 0x000e220000001800 */
        /* <DEDUP_REMOVED lines=23> */
.L_x_24:
[----:B------:R-:W-:Y:S05]  /*3750*/  BSYNC.RECONVERGENT B1 ;  /* 0x0000000000017941 */ /* 0x000fea0003800200 */
.L_x_23:
        /* <DEDUP_REMOVED lines=11> */
[----:B------:R-:W-:-:S08]  /*3810*/  DFMA R74, R76, R104, R74 ;  /* 0x000000684c4a722b */ /* 0x000fd0000000004a */
[----:B------:R-:W-:-:S11]  /*3820*/  DADD R102, R102, R74 ;  /* 0x0000000066667229 */ /* 0x000fd6000000004a */
[----:B------:R-:W-:Y:S05]  /*3830*/  CALL.REL.NOINC `($_Z13FVS_3D_SolverifififfPfS_S_$__internal_accurate_pow) ;  /* 0x0000005c00a07944 */ /* 0x000fea0003c00000 */
[----:B------:R-:W-:Y:S05]  /*3840*/  BSYNC.RECONVERGENT B0 ;  /* 0x0000000000007941 */ /* 0x000fea0003800200 */
.L_x_25:
[----:B------:R-:W-:Y:S01]  /*3850*/  IMAD.MOV.U32 R92, RZ, RZ, R94 ;  /* 0x000000ffff5c7224 */ /* 0x000fe200078e005e */
[----:B------:R-:W-:Y:S01]  /*3860*/  P2R R73, PR, RZ, 0x2 ;  /* 0x00000002ff497803 */ /* 0x000fe20000000000 */
[----:B------:R-:W-:Y:S01]  /*3870*/  IMAD.MOV.U32 R76, RZ, RZ, 0x0 ;  /* 0x00000000ff4c7424 */ /* 0x000fe200078e00ff */
[----:B------:R-:W-:Y:S01]  /*3880*/  LOP3.LUT P1, RZ, R4, 0x80, RZ, 0xc0, !PT ;  /* 0x0000008004ff7812 */ /* 0x000fe2000782c0ff */
[----:B------:R-:W-:Y:S01]  /*3890*/  BSSY.RECONVERGENT B1, `(.L_x_26) ;  /* 0x0000024000017945 */ /* 0x000fe20003800200 */
[----:B------:R-:W-:Y:S01]  /*38a0*/  FSETP.NEU.AND P6, PT, R0, RZ, PT ;  /* 0x000000ff0000720b */ /* 0x000fe20003fcd000 */
[----:B------:R-:W-:Y:S01]  /*38b0*/  DADD R74, -RZ, -R92 ;  /* 0x00000000ff4a7229 */ /* 0x000fe2000000095c */
[----:B------:R-:W-:Y:S01]  /*38c0*/  LOP3.LUT P5, RZ, R4, 0x80000, RZ, 0xc0, !PT ;  /* 0x0008000004ff7812 */ /* 0x000fe200078ac0ff */
[----:B------:R-:W-:-:S08]  /*38d0*/  IMAD.MOV.U32 R92, RZ, RZ, 0x1 ;  /* 0x00000001ff5c7424 */ /* 0x000fd000078e00ff */
[----:B------:R-:W-:Y:S02]  /*38e0*/  FSEL R93, R75, R93, !P1 ;  /* 0x0000005d4b5d7208 */ /* 0x000fe40004800000 */
[----:B------:R-:W-:Y:S01]  /*38f0*/  FSEL R94, R74, R94, !P1 ;  /* 0x0000005e4a5e7208 */ /* 0x000fe20004800000 */
[----:B------:R-:W-:Y:S01]  /*3900*/  DADD R74, R68, 3 ;  /* 0x40080000444a7429 */ /* 0x000fe20000000000 */
[----:B------:R-:W-:Y:S02]  /*3910*/  FSEL R95, R69, R93, !P6 ;  /* 0x0000005d455f7208 */ /* 0x000fe40007000000 */
[----:B------:R-:W0:Y:S01]  /*3920*/  MUFU.RCP64H R93, 6 ;  /* 0x40180000005d7908 */ /* 0x000e220000001800 */
[----:B------:R-:W-:Y:S02]  /*3930*/  FSEL R94, R94, RZ, P6 ;  /* 0x000000ff5e5e7208 */ /* 0x000fe40003000000 */
[----:B------:R-:W-:Y:S02]  /*3940*/  FSEL R77, R95, R8, P3 ;  /* 0x000000085f4d7208 */ /* 0x000fe40001800000 */
[----:B------:R-:W-:-:S02]  /*3950*/  ISETP.NE.AND P1, PT, R73, RZ, PT ;  /* 0x000000ff4900720c */ /* 0x000fc40003f25270 */
[----:B------:R-:W-:Y:S01]  /*3960*/  @!P5 FSEL R95, R75, R77, P0 ;  /* 0x0000004d4b5fd208 */ /* 0x000fe20000000000 */
[----:B------:R-:W-:Y:S01]  /*3970*/  IMAD.MOV.U32 R77, RZ, RZ, 0x40180000 ;  /* 0x40180000ff4d7424 */ /* 0x000fe200078e00ff */
        /* <DEDUP_REMOVED lines=21> */
.L_x_27:
[----:B------:R-:W-:Y:S05]  /*3ad0*/  BSYNC.RECONVERGENT B1 ;  /* 0x0000000000017941 */ /* 0x000fea0003800200 */
.L_x_26:
        /* <DEDUP_REMOVED lines=14> */
.L_x_28:
[----:B------:R-:W-:Y:S01]  /*3bc0*/  FSETP.NEU.AND P6, PT, R0, RZ, PT ;  /* 0x000000ff0000720b */ /* 0x000fe20003fcd000 */
[----:B------:R-:W-:Y:S01]  /*3bd0*/  DADD R96, R68, 4 ;  /* 0x4010000044607429 */ /* 0x000fe20000000000 */
[----:B------:R-:W-:Y:S01]  /*3be0*/  LOP3.LUT P5, RZ, R4, 0x100000, RZ, 0xc0, !PT ;  /* 0x0010000004ff7812 */ /* 0x000fe200078ac0ff */
[----:B------:R-:W-:Y:S01]  /*3bf0*/  IMAD.MOV.U32 R92, RZ, RZ, 0x1 ;  /* 0x00000001ff5c7424 */ /* 0x000fe200078e00ff */
[----:B------:R-:W-:Y:S01]  /*3c00*/  FSEL R75, R94, RZ, P6 ;  /* 0x000000ff5e4b7208 */ /* 0x000fe20003000000 */
[----:B------:R-:W-:Y:S01]  /*3c10*/  IMAD.MOV.U32 R94, RZ, RZ, 0x0 ;  /* 0x00000000ff5e7424 */ /* 0x000fe200078e00ff */
[----:B------:R-:W-:Y:S01]  /*3c20*/  FSEL R98, R93, RZ, P6 ;  /* 0x000000ff5d627208 */ /* 0x000fe20003000000 */
[----:B------:R-:W-:Y:S01]  /*3c30*/  BSSY.RECONVERGENT B1, `(.L_x_29) ;  /* 0x000001c000017945 */ /* 0x000fe20003800200 */
[----:B------:R-:W-:Y:S02]  /*3c40*/  FSEL R93, R75, RZ, P3 ;  /* 0x000000ff4b5d7208 */ /* 0x000fe40001800000 */
[----:B------:R-:W-:-:S05]  /*3c50*/  FSEL R95, R98, +QNAN , P3 ;  /* 0x7ff00000625f7808 */ /* 0x000fca0001800000 */
        /* <DEDUP_REMOVED lines=25> */
.L_x_30:
[----:B------:R-:W-:Y:S05]  /*3df0*/  BSYNC.RECONVERGENT B1 ;  /* 0x0000000000017941 */ /* 0x000fea0003800200 */
.L_x_29:
[----:B------:R-:W-:Y:S01]  /*3e00*/  FADD R96, R73, R74 ;  /* 0x0000004a49607221 */ /* 0x000fe20000000000 */
[----:B------:R-:W-:Y:S01]  /*3e10*/  FSETP.NEU.AND P5, PT, R0, 1, PT ;  /* 0x3f8000000000780b */ /* 0x000fe20003fad000 */
[----:B------:R-:W-:Y:S01]  /*3e20*/  F2F.F64.F32 R72, R72 ;  /* 0x0000004800487310 */ /* 0x000fe20000201800 */
[----:B------:R-:W-:Y:S01]  /*3e30*/  BSSY.RECONVERGENT B0, `(.L_x_31) ;  /* 0x000000e000007945 */ /* 0x000fe20003800200 */
[----:B------:R-:W-:Y:S01]  /*3e40*/  IMAD.MOV.U32 R97, RZ, RZ, 0x40140000 ;  /* 0x40140000ff617424 */ /* 0x000fe200078e00ff */
[----:B------:R-:W-:Y:S02]  /*3e50*/  FSEL R92, R94, 1.46601546874880000000e+13, P5 ;  /* 0x555555555e5c7808 */ /* 0x000fe40002800000 */
[----:B------:R-:W-:Y:S01]  /*3e60*/  FSEL R93, R95, 1.4166666269302368164, P5 ;  /* 0x3fb555555f5d7808 */ /* 0x000fe20002800000 */
[----:B------:R-:W-:Y:S02]  /*3e70*/  DADD R94, -RZ, |R64| ;  /* 0x00000000ff5e7229 */ /* 0x000fe40000000540 */
[----:B------:R-:W0:Y:S03]  /*3e80*/  F2F.F64.F32 R74, R96 ;  /* 0x00000060004a7310 */ /* 0x000e260000201800 */
        /* <DEDUP_REMOVED lines=9> */
.L_x_31:
        /* <DEDUP_REMOVED lines=33> */
[----:B------:R-:W-:-:S05]  /*4130*/  FFMA R72, RZ, 3.46875, R75 ;  /* 0x405e0000ff487823 */ /* 0x000fca000000004b */
        /* <DEDUP_REMOVED lines=9> */
.L_x_33:
[----:B------:R-:W-:Y:S05]  /*41d0*/  BSYNC.RECONVERGENT B1 ;  /* 0x0000000000017941 */ /* 0x000fea0003800200 */
.L_x_32:
[----:B------:R-:W-:Y:S01]  /*41e0*/  FADD R102, R87, -R82 ;  /* 0x8000005257667221 */ /* 0x000fe20000000000 */
[----:B------:R-:W-:Y:S01]  /*41f0*/  FSETP.NEU.AND P5, PT, R3, 1, PT ;  /* 0x3f8000000300780b */ /* 0x000fe20003fad000 */
[----:B------:R-:W-:Y:S01]  /*4200*/  DADD R94, -RZ, |R64| ;  /* 0x00000000ff5e7229 */ /* 0x000fe20000000540 */
[----:B------:R-:W-:Y:S01]  /*4210*/  BSSY.RECONVERGENT B0, `(.L_x_34) ;  /* 0x0000008000007945 */ /* 0x000fe20003800200 */
[----:B------:R-:W-:Y:S01]  /*4220*/  IMAD.MOV.U32 R97, RZ, RZ, 0x40180000 ;  /* 0x40180000ff617424 */ /* 0x000fe200078e00ff */
[----:B------:R-:W-:Y:S01]  /*4230*/  FSEL R74, R74, 1.1443742118159063574e-28, P5 ;  /* 0x111111114a4a7808 */ /* 0x000fe20002800000 */
[----:B------:R-:W0:Y:S01]  /*4240*/  F2F.F64.F32 R102, R102 ;  /* 0x0000006600667310 */ /* 0x000e220000201800 */
[----:B------:R-:W-:Y:S02]  /*4250*/  FSEL R75, R75, 1.1333333253860473633, P5 ;  /* 0x3f9111114b4b7808 */ /* 0x000fe40002800000 */
[----:B------:R-:W-:-:S04]  /*4260*/  MOV R92, 0x4290 ;  /* 0x00004290005c7802 */ /* 0x000fc80000000f00 */
[----:B------:R-:W-:-:S11]  /*4270*/  DMUL R74, R62, R74 ;  /* 0x0000004a3e4a7228 */ /* 0x000fd60000000000 */
[----:B0-----:R-:W-:Y:S05]  /*4280*/  CALL.REL.NOINC `($_Z13FVS_3D_SolverifififfPfS_S_$__internal_accurate_pow) ;  /* 0x00000054000c7944 */ /* 0x001fea0003c00000 */
[----:B------:R-:W-:Y:S05]  /*4290*/  BSYNC.RECONVERGENT B0 ;  /* 0x0000000000007941 */ /* 0x000fea0003800200 */
.L_x_34:
        /* <DEDUP_REMOVED lines=26> */
[----:B------:R-:W-:-:S05]  /*4440*/  FFMA R72, RZ, 4.203125, R95 ;  /* 0x40868000ff487823 */ /* 0x000fca000000005f */
        /* <DEDUP_REMOVED lines=8> */
.L_x_36:
[----:B------:R-:W-:Y:S05]  /*44d0*/  BSYNC.RECONVERGENT B1 ;  /* 0x0000000000017941 */ /* 0x000fea0003800200 */
.L_x_35:
[----:B------:R-:W-:Y:S01]  /*44e0*/  FADD R72, R87, R82 ;  /* 0x0000005257487221 */ /* 0x000fe20000000000 */
[----:B------:R-:W-:Y:S01]  /*44f0*/  FSETP.NEU.AND P5, PT, R3, 1, PT ;  /* 0x3f8000000300780b */ /* 0x000fe20003fad000 */
[----:B------:R-:W-:Y:S01]  /*4500*/  BSSY.RECONVERGENT B0, `(.L_x_37) ;  /* 0x000000b000007945 */ /* 0x000fe20003800200 */
[----:B------:R-:W-:Y:S01]  /*4510*/  IMAD.MOV.U32 R97, RZ, RZ, 0x40140000 ;  /* 0x40140000ff617424 */ /* 0x000fe200078e00ff */
[----:B------:R-:W0:Y:S01]  /*4520*/  F2F.F64.F32 R76, R72 ;  /* 0x00000048004c7310 */ /* 0x000e220000201800 */
[----:B------:R-:W-:Y:S02]  /*4530*/  FSEL R92, R94, 3.1249045965716459206e-25, P5 ;  /* 0x16c16c175e5c7808 */ /* 0x000fe40002800000 */
[----:B------:R-:W-:Y:S01]  /*4540*/  FSEL R93, R95, 0.90138888359069824219, P5 ;  /* 0x3f66c16c5f5d7808 */ /* 0x000fe20002800000 */
[----:B------:R-:W-:-:S05]  /*4550*/  DADD R94, -RZ, |R66| ;  /* 0x00000000ff5e7229 */ /* 0x000fca0000000542 */
[----:B------:R-:W-:-:S08]  /*4560*/  DMUL R92, R52, R92 ;  /* 0x0000005c345c7228 */ /* 0x000fd00000000000 */
[----:B0-----:R-:W-:Y:S01]  /*4570*/  DMUL R76, R92, R76 ;  /* 0x0000004c5c4c7228 */ /* 0x001fe20000000000 */
[----:B------:R-:W-:-:S07]  /*4580*/  MOV R92, 0x45b0 ;  /* 0x000045b0005c7802 */ /* 0x000fce0000000f00 */
[----:B------:R-:W-:-:S11]  /*4590*/  DFMA R102, R74, R102, R76 ;  /* 0x000000664a66722b */ /* 0x000fd6000000004c */
[----:B------:R-:W-:Y:S05]  /*45a0*/  CALL.REL.NOINC `($_Z13FVS_3D_SolverifififfPfS_S_$__internal_accurate_pow) ;  /* 0x0000005000447944 */ /* 0x000fea0003c00000 */
[----:B------:R-:W-:Y:S05]  /*45b0*/  BSYNC.RECONVERGENT B0 ;  /* 0x0000000000007941 */ /* 0x000fea0003800200 */
.L_x_37:
[----:B------:R-:W-:Y:S01]  /*45c0*/  IMAD.MOV.U32 R92, RZ, RZ, R94 ;  /* 0x000000ffff5c7224 */ /* 0x000fe200078e005e */
[----:B------:R-:W-:Y:S01]  /*45d0*/  P2R R72, PR, RZ, 0x4 ;  /* 0x00000004ff487803 */ /* 0x000fe20000000000 */
[----:B------:R-:W-:Y:S01]  /*45e0*/  BSSY.RECONVERGENT B1, `(.L_x_38) ;  /* 0x0000029000017945 */ /* 0x000fe20003800200 */
[C---:B------:R-:W-:Y:S02]  /*45f0*/  LOP3.LUT P2, RZ, R4.reuse, 0x100, RZ, 0xc0, !PT ;  /* 0x0000010004ff7812 */ /* 0x040fe4000784c0ff */
[----:B------:R-:W-:Y:S01]  /*4600*/  P2R R76, PR, RZ, 0x1 ;  /* 0x00000001ff4c7803 */ /* 0x000fe20000000000 */
[----:B------:R-:W-:Y:S01]  /*4610*/  DADD R74, -RZ, -R92 ;  /* 0x00000000ff4a7229 */ /* 0x000fe2000000095c */
[----:B------:R-:W-:Y:S01]  /*4620*/  LOP3.LUT P5, RZ, R4, 0x800000, RZ, 0xc0, !PT ;  /* 0x0080000004ff7812 */ /* 0x000fe200078ac0ff */
[----:B------:R-:W-:Y:S01]  /*4630*/  IMAD.MOV.U32 R92, RZ, RZ, 0x1 ;  /* 0x00000001ff5c7424 */ /* 0x000fe200078e00ff */
[----:B------:R-:W-:Y:S02]  /*4640*/  FSETP.NEU.AND P0, PT, R2, RZ, PT ;  /* 0x000000ff0200720b */ /* 0x000fe40003f0d000 */
[----:B------:R-:W-:-:S05]  /*4650*/  LOP3.LUT P6, RZ, R4, 0x2, RZ, 0xc0, !PT ;  /* 0x0000000204ff7812 */ /* 0x000fca00078cc0ff */
[----:B------:R-:W-:Y:S02]  /*4660*/  FSEL R93, R75, R93, !P2 ;  /* 0x0000005d4b5d7208 */ /* 0x000fe40005000000 */
[----:B------:R-:W-:Y:S01]  /*4670*/  FSEL R94, R74, R94, !P2 ;  /* 0x0000005e4a5e7208 */ /* 0x000fe20005000000 */
[----:B------:R-:W-:Y:S01]  /*4680*/  DADD R74, R66, 5 ;  /* 0x40140000424a7429 */ /* 0x000fe20000000000 */
[----:B------:R-:W-:Y:S02]  /*4690*/  FSEL R95, R67, R93, !P0 ;  /* 0x0000005d435f7208 */ /* 0x000fe40004000000 */
[----:B------:R-:W-:Y:S02]  /*46a0*/  FSEL R94, R94, RZ, P0 ;  /* 0x000000ff5e5e7208 */ /* 0x000fe40000000000 */
[----:B------:R-:W-:Y:S02]  /*46b0*/  FSEL R93, R95, R9, P6 ;  /* 0x000000095f5d7208 */ /* 0x000fe40003000000 */
[----:B------:R-:W-:-:S02]  /*46c0*/  FSEL R77, R94, RZ, P6 ;  /* 0x000000ff5e4d7208 */ /* 0x000fc40003000000 */
[----:B------:R-:W-:Y:S01]  /*46d0*/  ISETP.NE.AND P0, PT, R76, RZ, PT ;  /* 0x000000ff4c00720c */ /* 0x000fe20003f05270 */
[----:B------:R-:W-:Y:S01]  /*46e0*/  IMAD.MOV.U32 R76, RZ, RZ, 0x0 ;  /* 0x00000000ff4c7424 */ /* 0x000fe200078e00ff */
[----:B------:R-:W-:Y:S02]  /*46f0*/  @!P5 FSEL R95, R75, R93, P1 ;  /* 0x0000005d4b5fd208 */ /* 0x000fe40000800000 */
[----:B------:R-:W0:Y:S01]  /*4700*/  MUFU.RCP64H R93, 120 ;  /* 0x405e0000005d7908 */ /* 0x000e220000001800 */
[----:B------:R-:W-:Y:S01]  /*4710*/  @!P5 FSEL R94, R74, R77, P1 ;  /* 0x0000004d4a5ed208 */ /* 0x000fe20000800000 */
[----:B------:R-:W-:Y:S01]  /*4720*/  IMAD.MOV.U32 R77, RZ, RZ, 0x405e0000 ;  /* 0x405e0000ff4d7424 */ /* 0x000fe200078e00ff */
[----:B------:R-:W-:-:S04]  /*4730*/  ISETP.NE.AND P2, PT, R72, RZ, PT ;  /* 0x000000ff4800720c */ /* 0x000fc80003f45270 */
[----:B------:R-:W-:Y:S02]  /*4740*/  DADD R94, R94, R94 ;  /* 0x000000005e5e7229 */ /* 0x000fe4000000005e */
[----:B0-----:R-:W-:-:S08]  /*4750*/  DFMA R74, R92, -R76, 1 ;  /* 0x3ff000005c4a742b */ /* 0x001fd0000000084c */
[----:B------:R-:W-:Y:S01]  /*4760*/  FSETP.GEU.AND P5, PT, |R95|, 6.5827683646048100446e-37, PT ;  /* 0x036000005f00780b */ /* 0x000fe20003fae200 */
[----:B------:R-:W-:-:S08]  /*4770*/  DFMA R74, R74, R74, R74 ;  /* 0x0000004a4a4a722b */ /* 0x000fd0000000004a */
[----:B------:R-:W-:-:S08]  /*4780*/  DFMA R74, R92, R74, R92 ;  /* 0x0000004a5c4a722b */ /* 0x000fd0000000005c */
[----:B------:R-:W-:-:S08]  /*4790*/  DFMA R92, R74, -R76, 1 ;  /* 0x3ff000004a5c742b */ /* 0x000fd0000000084c */
[----:B------:R-:W-:-:S08]  /*47a0*/  DFMA R92, R74, R92, R74 ;  /* 0x0000005c4a5c722b */ /* 0x000fd0000000004a */
        /* <DEDUP_REMOVED lines=12> */
.L_x_39:
[----:B------:R-:W-:Y:S05]  /*4870*/  BSYNC.RECONVERGENT B1 ;  /* 0x0000000000017941 */ /* 0x000fea0003800200 */
.L_x_38:
[----:B------:R-:W-:Y:S01]  /*4880*/  LDS R72, [R5+0x228] ;  /* 0x0002280005487984 */ /* 0x000fe20000000800 */
[----:B------:R-:W-:Y:S01]  /*4890*/  FSETP.NEU.AND P5, PT, R2, 1, PT ;  /* 0x3f8000000200780b */ /* 0x000fe20003fad000 */
[----:B------:R-:W-:Y:S01]  /*48a0*/  DADD R94, -RZ, |R66| ;  /* 0x00000000ff5e7229 */ /* 0x000fe20000000542 */
[----:B------:R-:W-:Y:S01]  /*48b0*/  BSSY.RECONVERGENT B0, `(.L_x_40) ;  /* 0x000000a000007945 */ /* 0x000fe20003800200 */
[----:B------:R-:W0:Y:S01]  /*48c0*/  LDS R75, [R5+0x648] ;  /* 0x00064800054b7984 */ /* 0x000e220000000800 */
[----:B------:R-:W-:Y:S01]  /*48d0*/  FSEL R76, R92, 1.1443742118159063574e-28, P5 ;  /* 0x111111115c4c7808 */ /* 0x000fe20002800000 */
[----:B------:R-:W-:Y:S01]  /*48e0*/  IMAD.MOV.U32 R97, RZ, RZ, 0x40180000 ;  /* 0x40180000ff617424 */ /* 0x000fe200078e00ff */
[----:B------:R-:W-:Y:S02]  /*48f0*/  FSEL R77, R93, 1.1333333253860473633, P5 ;  /* 0x3f9111115d4d7808 */ /* 0x000fe40002800000 */
[----:B------:R-:W-:-:S04]  /*4900*/  MOV R92, 0x4950 ;  /* 0x00004950005c7802 */ /* 0x000fc80000000f00 */
[----:B------:R-:W-:Y:S01]  /*4910*/  DMUL R76, R60, R76 ;  /* 0x0000004c3c4c7228 */ /* 0x000fe20000000000 */
[----:B0-----:R-:W-:-:S06]  /*4920*/  FADD R104, R72, -R75 ;  /* 0x8000004b48687221 */ /* 0x001fcc0000000000 */
[----:B------:R-:W0:Y:S04]  /*4930*/  F2F.F64.F32 R104, R104 ;  /* 0x0000006800687310 */ /* 0x000e280000201800 */
[----:B0-----:R-:W-:Y:S05]  /*4940*/  CALL.REL.NOINC `($_Z13FVS_3D_SolverifififfPfS_S_$__internal_accurate_pow) ;  /* 0x0000004c005c7944 */ /* 0x001fea0003c00000 */
[----:B------:R-:W-:Y:S05]  /*4950*/  BSYNC.RECONVERGENT B0 ;  /* 0x0000000000007941 */ /* 0x000fea0003800200 */
.L_x_40:
        /* <DEDUP_REMOVED lines=38> */
.L_x_42:
[----:B------:R-:W-:Y:S05]  /*4bc0*/  BSYNC.RECONVERGENT B1 ;  /* 0x0000000000017941 */ /* 0x000fea0003800200 */
.L_x_41:
        /* <DEDUP_REMOVED lines=15> */
.L_x_43:
[----:B------:R-:W-:Y:S01]  /*4cc0*/  IMAD.MOV.U32 R92, RZ, RZ, R94 ;  /* 0x000000ffff5c7224 */ /* 0x000fe200078e005e */
[----:B------:R-:W-:Y:S01]  /*4cd0*/  P2R R72, PR, RZ, 0x2 ;  /* 0x00000002ff487803 */ /* 0x000fe20000000000 */
[----:B------:R-:W-:Y:S01]  /*4ce0*/  IMAD.MOV.U32 R76, RZ, RZ, 0x0 ;  /* 0x00000000ff4c7424 */ /* 0x000fe200078e00ff */
[C---:B------:R-:W-:Y:S01]  /*4cf0*/  LOP3.LUT P1, RZ, R4.reuse, 0x80, RZ, 0xc0, !PT ;  /* 0x0000008004ff7812 */ /* 0x040fe2000782c0ff */
[----:B------:R-:W-:Y:S01]  /*4d00*/  BSSY.RECONVERGENT B1, `(.L_x_44) ;  /* 0x0000024000017945 */ /* 0x000fe20003800200 */
        /* <DEDUP_REMOVED lines=8> */
[----:B------:R-:W-:Y:S02]  /*4d90*/  FSEL R94, R94, RZ, P6 ;  /* 0x000000ff5e5e7208 */ /* 0x000fe40003000000 */
[----:B------:R-:W-:Y:S02]  /*4da0*/  FSEL R93, R95, R8, P3 ;  /* 0x000000085f5d7208 */ /* 0x000fe40001800000 */
[----:B------:R-:W-:-:S02]  /*4db0*/  FSEL R77, R94, RZ, P3 ;  /* 0x000000ff5e4d7208 */ /* 0x000fc40001800000 */
[----:B------:R-:W-:Y:S02]  /*4dc0*/  ISETP.NE.AND P1, PT, R72, RZ, PT ;  /* 0x000000ff4800720c */ /* 0x000fe40003f25270 */
[----:B------:R-:W-:Y:S02]  /*4dd0*/  @!P5 FSEL R95, R75, R93, P0 ;  /* 0x0000005d4b5fd208 */ /* 0x000fe40000000000 */
[----:B------:R-:W0:Y:S01]  /*4de0*/  MUFU.RCP64H R93, 120 ;  /* 0x405e0000005d7908 */ /* 0x000e220000001800 */
[----:B------:R-:W-:Y:S01]  /*4df0*/  @!P5 FSEL R94, R74, R77, P0 ;  /* 0x0000004d4a5ed208 */ /* 0x000fe20000000000 */
[----:B------:R-:W-:-:S05]  /*4e00*/  IMAD.MOV.U32 R77, RZ, RZ, 0x405e0000 ;  /* 0x405e0000ff4d7424 */ /* 0x000fca00078e00ff */
        /* <DEDUP_REMOVED lines=19> */
.L_x_45:
[----:B------:R-:W-:Y:S05]  /*4f40*/  BSYNC.RECONVERGENT B1 ;  /* 0x0000000000017941 */ /* 0x000fea0003800200 */
.L_x_44:
        /* <DEDUP_REMOVED lines=14> */
.L_x_46:
        /* <DEDUP_REMOVED lines=35> */
.L_x_48:
[----:B------:R-:W-:Y:S05]  /*5260*/  BSYNC.RECONVERGENT B1 ;  /* 0x0000000000017941 */ /* 0x000fea0003800200 */
.L_x_47:
[----:B------:R-:W-:Y:S01]  /*5270*/  FADD R96, R72, R75 ;  /* 0x0000004b48607221 */ /* 0x000fe20000000000 */
[----:B------:R-:W-:Y:S01]  /*5280*/  FSETP.NEU.AND P5, PT, R0, 1, PT ;  /* 0x3f8000000000780b */ /* 0x000fe20003fad000 */
[----:B------:R-:W-:Y:S01]  /*5290*/  F2F.F64.F32 R72, R73 ;  /* 0x0000004900487310 */ /* 0x000fe20000201800 */
[----:B------:R-:W-:Y:S01]  /*52a0*/  BSSY.RECONVERGENT B0, `(.L_x_49) ;  /* 0x000000e000007945 */ /* 0x000fe20003800200 */
[----:B------:R-:W-:Y:S01]  /*52b0*/  IMAD.MOV.U32 R97, RZ, RZ, 0x401c0000 ;  /* 0x401c0000ff617424 */ /* 0x000fe200078e00ff */
[----:B------:R-:W-:Y:S02]  /*52c0*/  FSEL R92, R94, 3.1249045965716459206e-25, P5 ;  /* 0x16c16c175e5c7808 */ /* 0x000fe40002800000 */
[----:B------:R-:W-:Y:S01]  /*52d0*/  FSEL R93, R95, 0.90138888359069824219, P5 ;  /* 0x3f66c16c5f5d7808 */ /* 0x000fe20002800000 */
[----:B------:R-:W-:Y:S02]  /*52e0*/  DADD R94, -RZ, |R64| ;  /* 0x00000000ff5e7229 */ /* 0x000fe40000000540 */
[----:B------:R-:W0:Y:S03]  /*52f0*/  F2F.F64.F32 R74, R96 ;  /* 0x00000060004a7310 */ /* 0x000e260000201800 */
[----:B------:R-:W-:-:S08]  /*5300*/  DMUL R92, R54, R92 ;  /* 0x0000005c365c7228 */ /* 0x000fd00000000000 */
[----:B0-----:R-:W-:Y:S01]  /*5310*/  DMUL R74, R92, R74 ;  /* 0x0000004a5c4a7228 */ /* 0x001fe20000000000 */
[----:B------:R-:W-:-:S07]  /*5320*/  MOV R92, 0x5380 ;  /* 0x00005380005c7802 */ /* 0x000fce0000000f00 */
[----:B------:R-:W-:-:S08]  /*5330*/  DFMA R74, R76, R104, R74 ;  /* 0x000000684c4a722b */ /* 0x000fd0000000004a */
[----:B------:R-:W-:-:S08]  /*5340*/  DADD R74, R102, R74 ;  /* 0x00000000664a7229 */ /* 0x000fd0000000004a */
[----:B------:R-:W-:-:S10]  /*5350*/  DADD R74, R74, R72 ;  /* 0x000000004a4a7229 */ /* 0x000fd40000000048 */
[----:B------:R0:W1:Y:S02]  /*5360*/  F2F.F32.F64 R74, R74 ;  /* 0x0000004a004a7310 */ /* 0x0000640000301000 */
[----:B01----:R-:W-:Y:S05]  /*5370*/  CALL.REL.NOINC `($_Z13FVS_3D_SolverifififfPfS_S_$__internal_accurate_pow) ;  /* 0x0000004000d07944 */ /* 0x003fea0003c00000 */
[----:B------:R-:W-:Y:S05]  /*5380*/  BSYNC.RECONVERGENT B0 ;  /* 0x0000000000007941 */ /* 0x000fea0003800200 */
.L_x_49:
        /* <DEDUP_REMOVED lines=33> */
[----:B------:R-:W-:-:S05]  /*55a0*/  FFMA R75, RZ, 5.615234375, R73 ;  /* 0x40b3b000ff4b7823 */ /* 0x000fca0000000049 */
        /* <DEDUP_REMOVED lines=9> */
.L_x_51:
[----:B------:R-:W-:Y:S05]  /*5640*/  BSYNC.RECONVERGENT B1 ;  /* 0x0000000000017941 */ /* 0x000fea0003800200 */
.L_x_50:
[----:B------:R-:W-:Y:S01]  /*5650*/  FADD R102, R90, -R81 ;  /* 0x800000515a667221 */ /* 0x000fe20000000000 */
[----:B------:R-:W-:Y:S01]  /*5660*/  FSETP.NEU.AND P5, PT, R3, 1, PT ;  /* 0x3f8000000300780b */ /* 0x000fe20003fad000 */
[----:B------:R-:W-:Y:S01]  /*5670*/  DADD R94, -RZ, |R64| ;  /* 0x00000000ff5e7229 */ /* 0x000fe20000000540 */
[----:B------:R-:W-:Y:S01]  /*5680*/  BSSY.RECONVERGENT B0, `(.L_x_52) ;  /* 0x0000008000007945 */ /* 0x000fe20003800200 */
[----:B------:R-:W-:Y:S01]  /*5690*/  IMAD.MOV.U32 R97, RZ, RZ, 0x40200000 ;  /* 0x40200000ff617424 */ /* 0x000fe200078e00ff */
[----:B------:R-:W-:Y:S01]  /*56a0*/  FSEL R72, R72, 2.6805903767080696074e-23, P5 ;  /* 0x1a01a01a48487808 */ /* 0x000fe20002800000 */
[----:B------:R-:W0:Y:S01]  /*56b0*/  F2F.F64.F32 R102, R102 ;  /* 0x0000006600667310 */ /* 0x000e220000201800 */
[----:B------:R-:W-:Y:S02]  /*56c0*/  FSEL R73, R73, 0.7265872955322265625, P5 ;  /* 0x3f3a01a049497808 */ /* 0x000fe40002800000 */
[----:B------:R-:W-:-:S04]  /*56d0*/  MOV R92, 0x5700 ;  /* 0x00005700005c7802 */ /* 0x000fc80000000f00 */
[----:B------:R-:W-:-:S11]  /*56e0*/  DMUL R72, R62, R72 ;  /* 0x000000483e487228 */ /* 0x000fd60000000000 */
[----:B0-----:R-:W-:Y:S05]  /*56f0*/  CALL.REL.NOINC `($_Z13FVS_3D_SolverifififfPfS_S_$__internal_accurate_pow) ;  /* 0x0000003c00f07944 */ /* 0x001fea0003c00000 */
[----:B------:R-:W-:Y:S05]  /*5700*/  BSYNC.RECONVERGENT B0 ;  /* 0x0000000000007941 */ /* 0x000fea0003800200 */
.L_x_52:
        /* <DEDUP_REMOVED lines=26> */
[----:B------:R-:W-:-:S05]  /*58b0*/  FFMA R75, RZ, 7.115234375, R95 ;  /* 0x40e3b000ff4b7823 */ /* 0x000fca000000005f */
        /* <DEDUP_REMOVED lines=8> */
.L_x_54:
[----:B------:R-:W-:Y:S05]  /*5940*/  BSYNC.RECONVERGENT B1 ;  /* 0x0000000000017941 */ /* 0x000fea0003800200 */
.L_x_53:
[----:B------:R-:W-:Y:S01]  /*5950*/  FADD R75, R90, R81 ;  /* 0x000000515a4b7221 */ /* 0x000fe20000000000 */
[----:B------:R-:W-:Y:S01]  /*5960*/  FSETP.NEU.AND P5, PT, R3, 1, PT ;  /* 0x3f8000000300780b */ /* 0x000fe20003fad000 */
[----:B------:R-:W-:Y:S01]  /*5970*/  BSSY.RECONVERGENT B0, `(.L_x_55) ;  /* 0x000000b000007945 */ /* 0x000fe20003800200 */
[----:B------:R-:W-:Y:S01]  /*5980*/  IMAD.MOV.U32 R97, RZ, RZ, 0x401c0000 ;  /* 0x401c0000ff617424 */ /* 0x000fe200078e00ff */
[----:B------:R-:W0:Y:S01]  /*5990*/  F2F.F64.F32 R76, R75 ;  /* 0x0000004b004c7310 */ /* 0x000e220000201800 */
[----:B------:R-:W-:Y:S02]  /*59a0*/  FSEL R92, R94, 2.6805903767080696074e-23, P5 ;  /* 0x1a01a01a5e5c7808 */ /* 0x000fe40002800000 */
[----:B------:R-:W-:Y:S01]  /*59b0*/  FSEL R93, R95, 0.5390872955322265625, P5 ;  /* 0x3f0a01a05f5d7808 */ /* 0x000fe20002800000 */
[----:B------:R-:W-:-:S05]  /*59c0*/  DADD R94, -RZ, |R66| ;  /* 0x00000000ff5e7229 */ /* 0x000fca0000000542 */
[----:B------:R-:W-:-:S08]  /*59d0*/  DMUL R92, R52, R92 ;  /* 0x0000005c345c7228 */ /* 0x000fd00000000000 */
[----:B0-----:R-:W-:Y:S01]  /*59e0*/  DMUL R76, R92, R76 ;  /* 0x0000004c5c4c7228 */ /* 0x001fe20000000000 */
[----:B------:R-:W-:-:S07]  /*59f0*/  MOV R92, 0x5a20 ;  /* 0x00005a20005c7802 */ /* 0x000fce0000000f00 */
[----:B------:R-:W-:-:S11]  /*5a00*/  DFMA R102, R72, R102, R76 ;  /* 0x000000664866722b */ /* 0x000fd6000000004c */
[----:B------:R-:W-:Y:S05]  /*5a10*/  CALL.REL.NOINC `($_Z13FVS_3D_SolverifififfPfS_S_$__internal_accurate_pow) ;  /* 0x0000003c00287944 */ /* 0x000fea0003c00000 */
[----:B------:R-:W-:Y:S05]  /*5a20*/  BSYNC.RECONVERGENT B0 ;  /* 0x0000000000007941 */ /* 0x000fea0003800200 */
.L_x_55:
        /* <DEDUP_REMOVED lines=43> */
.L_x_57:
[----:B------:R-:W-:Y:S05]  /*5ce0*/  BSYNC.RECONVERGENT B1 ;  /* 0x0000000000017941 */ /* 0x000fea0003800200 */
.L_x_56:
[----:B------:R-:W-:Y:S01]  /*5cf0*/  LDS R75, [R5+0x178] ;  /* 0x00017800054b7984 */ /* 0x000fe20000000800 */
[----:B------:R-:W-:Y:S01]  /*5d00*/  FSETP.NEU.AND P5, PT, R2, 1, PT ;  /* 0x3f8000000200780b */ /* 0x000fe20003fad000 */
[----:B------:R-:W-:Y:S01]  /*5d10*/  DADD R94, -RZ, |R68| ;  /* 0x00000000ff5e7229 */ /* 0x000fe20000000544 */
[----:B------:R-:W-:Y:S01]  /*5d20*/  BSSY.RECONVERGENT B0, `(.L_x_58) ;  /* 0x000000a000007945 */ /* 0x000fe20003800200 */
[----:B------:R-:W0:Y:S01]  /*5d30*/  LDS R76, [R5+0x6f8] ;  /* 0x0006f800054c7984 */ /* 0x000e220000000800 */
[----:B------:R-:W-:Y:S01]  /*5d40*/  FSEL R72, R92, 2.6805903767080696074e-23, P5 ;  /* 0x1a01a01a5c487808 */ /* 0x000fe20002800000 */
[----:B------:R-:W-:Y:S01]  /*5d50*/  IMAD.MOV.U32 R97, RZ, RZ, 0x40200000 ;  /* 0x40200000ff617424 */ /* 0x000fe200078e00ff */
[----:B------:R-:W-:Y:S02]  /*5d60*/  FSEL R73, R93, 0.7265872955322265625, P5 ;  /* 0x3f3a01a05d497808 */ /* 0x000fe40002800000 */
[----:B------:R-:W-:-:S04]  /*5d70*/  MOV R92, 0x5dc0 ;  /* 0x00005dc0005c7802 */ /* 0x000fc80000000f00 */
[----:B------:R-:W-:Y:S01]  /*5d80*/  DMUL R72, R60, R72 ;  /* 0x000000483c487228 */ /* 0x000fe20000000000 */
[----:B0-----:R-:W-:-:S06]  /*5d90*/  FADD R104, R75, -R76 ;  /* 0x8000004c4b687221 */ /* 0x001fcc0000000000 */
[----:B------:R-:W0:Y:S04]  /*5da0*/  F2F.F64.F32 R104, R104 ;  /* 0x0000006800687310 */ /* 0x000e280000201800 */
[----:B0-----:R-:W-:Y:S05]  /*5db0*/  CALL.REL.NOINC `($_Z13FVS_3D_SolverifififfPfS_S_$__internal_accurate_pow) ;  /* 0x0000003800407944 */ /* 0x001fea0003c00000 */
[----:B------:R-:W-:Y:S05]  /*5dc0*/  BSYNC.RECONVERGENT B0 ;  /* 0x0000000000007941 */ /* 0x000fea0003800200 */
.L_x_58:
        /* <DEDUP_REMOVED lines=35> */
.L_x_60:
[----:B------:R-:W-:Y:S05]  /*6000*/  BSYNC.RECONVERGENT B1 ;  /* 0x0000000000017941 */ /* 0x000fea0003800200 */
.L_x_59:
[----:B------:R-:W-:Y:S01]  /*6010*/  FADD R75, R75, R76 ;  /* 0x0000004c4b4b7221 */ /* 0x000fe20000000000 */
[----:B------:R-:W-:Y:S01]  /*6020*/  FSETP.NEU.AND P5, PT, R0, 1, PT ;  /* 0x3f8000000000780b */ /* 0x000fe20003fad000 */
[----:B------:R-:W-:Y:S01]  /*6030*/  BSSY.RECONVERGENT B0, `(.L_x_61) ;  /* 0x000000c000007945 */ /* 0x000fe20003800200 */
[----:B------:R-:W-:Y:S01]  /*6040*/  IMAD.MOV.U32 R97, RZ, RZ, 0x401c0000 ;  /* 0x401c0000ff617424 */ /* 0x000fe200078e00ff */
[----:B------:R-:W0:Y:S01]  /*6050*/  F2F.F64.F32 R92, R75 ;  /* 0x0000004b005c7310 */ /* 0x000e220000201800 */
[----:B------:R-:W-:Y:S02]  /*6060*/  FSEL R76, R94, 2.6805903767080696074e-23, P5 ;  /* 0x1a01a01a5e4c7808 */ /* 0x000fe40002800000 */
[----:B------:R-:W-:-:S06]  /*6070*/  FSEL R77, R95, 0.5390872955322265625, P5 ;  /* 0x3f0a01a05f4d7808 */ /* 0x000fcc0002800000 */
[----:B------:R-:W-:-:S08]  /*6080*/  DMUL R94, R58, R76 ;  /* 0x0000004c3a5e7228 */ /* 0x000fd00000000000 */
[----:B0-----:R-:W-:Y:S02]  /*6090*/  DMUL R92, R94, R92 ;  /* 0x0000005c5e5c7228 */ /* 0x001fe40000000000 */
[----:B------:R-:W-:-:S06]  /*60a0*/  DADD R94, -RZ, |R68| ;  /* 0x00000000ff5e7229 */ /* 0x000fcc0000000544 */
[----:B------:R-:W-:Y:S01]  /*60b0*/  DFMA R72, R72, R104, R92 ;  /* 0x000000684848722b */ /* 0x000fe2000000005c */
[----:B------:R-:W-:-:S07]  /*60c0*/  MOV R92, 0x60f0 ;  /* 0x000060f0005c7802 */ /* 0x000fce0000000f00 */
[----:B------:R-:W-:-:S11]  /*60d0*/  DADD R102, R102, R72 ;  /* 0x0000000066667229 */ /* 0x000fd60000000048 */
[----:B------:R-:W-:Y:S05]  /*60e0*/  CALL.REL.NOINC `($_Z13FVS_3D_SolverifififfPfS_S_$__internal_accurate_pow) ;  /* 0x0000003400747944 */ /* 0x000fea0003c00000 */
[----:B------:R-:W-:Y:S05]  /*60f0*/  BSYNC.RECONVERGENT B0 ;  /* 0x0000000000007941 */ /* 0x000fea0003800200 */
.L_x_61:
        /* <DEDUP_REMOVED lines=14> */
[----:B------:R-:W-:Y:S01]  /*61e0*/  FSEL R75, R94, RZ, P6 ;  /* 0x000000ff5e4b7208 */ /* 0x000fe20003000000 */
[----:B------:R-:W-:-:S02]  /*61f0*/  IMAD.MOV.U32 R94, RZ, RZ, 0x1 ;  /* 0x00000001ff5e7424 */ /* 0x000fc400078e00ff */
[----:B------:R-:W-:Y:S02]  /*6200*/  @!P5 FSEL R96, R73, R95, P0 ;  /* 0x0000005f4960d208 */ /* 0x000fe40000000000 */
[----:B------:R-:W0:Y:S01]  /*6210*/  MUFU.RCP64H R95, 5040 ;  /* 0x40b3b000005f7908 */ /* 0x000e220000001800 */
[----:B------:R-:W-:-:S04]  /*6220*/  FSEL R93, R75, RZ, P3 ;  /* 0x000000ff4b5d7208 */ /* 0x000fc80001800000 */
[----:B------:R-:W-:Y:S01]  /*6230*/  @!P5 FSEL R75, R72, R93, P0 ;  /* 0x0000005d484bd208 */ /* 0x000fe20000000000 */
[----:B------:R-:W-:-:S06]  /*6240*/  IMAD.MOV.U32 R93, RZ, RZ, 0x40b3b000 ;  /* 0x40b3b000ff5d7424 */ /* 0x000fcc00078e00ff */
[----:B0-----:R-:W-:-:S08]  /*6250*/  DFMA R72, R94, -R92, 1 ;  /* 0x3ff000005e48742b */ /* 0x001fd0000000085c */
[----:B------:R-:W-:-:S08]  /*6260*/  DFMA R72, R72, R72, R72 ;  /* 0x000000484848722b */ /* 0x000fd00000000048 */
[----:B------:R-:W-:-:S08]  /*6270*/  DFMA R72, R94, R72, R94 ;  /* 0x000000485e48722b */ /* 0x000fd0000000005e */
[----:B------:R-:W-:-:S08]  /*6280*/  DFMA R92, R72, -R92, 1 ;  /* 0x3ff00000485c742b */ /* 0x000fd0000000085c */
[----:B------:R-:W-:Y:S01]  /*6290*/  DFMA R72, R72, R92, R72 ;  /* 0x0000005c4848722b */ /* 0x000fe20000000048 */
[----:B------:R-:W-:Y:S02]  /*62a0*/  IMAD.MOV.U32 R92, RZ, RZ, R75 ;  /* 0x000000ffff5c7224 */ /* 0x000fe400078e004b */
[----:B------:R-:W-:-:S06]  /*62b0*/  IMAD.MOV.U32 R93, RZ, RZ, R96 ;  /* 0x000000ffff5d7224 */ /* 0x000fcc00078e0060 */
[----:B------:R-:W-:-:S08]  /*62c0*/  DADD R92, R92, R92 ;  /* 0x000000005c5c7229 */ /* 0x000fd0000000005c */
[----:B------:R-:W-:Y:S02]  /*62d0*/  DMUL R96, R72, R92 ;  /* 0x0000005c48607228 */ /* 0x000fe40000000000 */
[----:B------:R-:W-:-:S06]  /*62e0*/  FSETP.GEU.AND P5, PT, |R93|, 6.5827683646048100446e-37, PT ;  /* 0x036000005d00780b */ /* 0x000fcc0003fae200 */
        /* <DEDUP_REMOVED lines=11> */
.L_x_63:
[----:B------:R-:W-:Y:S05]  /*63a0*/  BSYNC.RECONVERGENT B1 ;  /* 0x0000000000017941 */ /* 0x000fea0003800200 */
.L_x_62:
[----:B------:R-:W-:Y:S01]  /*63b0*/  LDS R72, [R5+0x428] ;  /* 0x0004280005487984 */ /* 0x000fe20000000800 */
[----:B------:R-:W-:Y:S01]  /*63c0*/  FSETP.NEU.AND P5, PT, R0, 1, PT ;  /* 0x3f8000000000780b */ /* 0x000fe20003fad000 */
[----:B------:R-:W-:Y:S01]  /*63d0*/  DMUL R76, R54, R76 ;  /* 0x0000004c364c7228 */ /* 0x000fe20000000000 */
[----:B------:R-:W-:Y:S01]  /*63e0*/  F2F.F64.F32 R74, R74 ;  /* 0x0000004a004a7310 */ /* 0x000fe20000201800 */
[----:B------:R-:W0:Y:S01]  /*63f0*/  LDS R73, [R5+0x448] ;  /* 0x0004480005497984 */ /* 0x000e220000000800 */
[----:B------:R-:W-:Y:S01]  /*6400*/  BSSY.RECONVERGENT B0, `(.L_x_64) ;  /* 0x0000011000007945 */ /* 0x000fe20003800200 */
[----:B------:R-:W-:Y:S02]  /*6410*/  IMAD.MOV.U32 R97, RZ, RZ, 0x40220000 ;  /* 0x40220000ff617424 */ /* 0x000fe400078e00ff */
[C-C-:B0-----:R-:W-:Y:S01]  /*6420*/  FADD R92, R72.reuse, R73.reuse ;  /* 0x00000049485c7221 */ /* 0x141fe20000000000 */
[----:B------:R-:W-:Y:S01]  /*6430*/  FADD R96, R72, -R73 ;  /* 0x8000004948607221 */ /* 0x000fe20000000000 */
[----:B------:R-:W-:-:S02]  /*6440*/  FSEL R72, R94, 2.6805903767080696074e-23, P5 ;  /* 0x1a01a01a5e487808 */ /* 0x000fc40002800000 */
[----:B------:R-:W-:Y:S02]  /*6450*/  FSEL R73, R95, 0.7265872955322265625, P5 ;  /* 0x3f3a01a05f497808 */ /* 0x000fe40002800000 */
[----:B------:R-:W0:Y:S04]  /*6460*/  F2F.F64.F32 R92, R92 ;  /* 0x0000005c005c7310 */ /* 0x000e280000201800 */
[----:B------:R-:W-:-:S04]  /*6470*/  DMUL R72, R56, R72 ;  /* 0x0000004838487228 */ /* 0x000fc80000000000 */
[----:B------:R-:W1:Y:S01]  /*6480*/  F2F.F64.F32 R94, R96 ;  /* 0x00000060005e7310 */ /* 0x000e620000201800 */
[----:B0-----:R-:W-:Y:S01]  /*6490*/  DMUL R76, R76, R92 ;  /* 0x0000005c4c4c7228 */ /* 0x001fe20000000000 */
[----:B------:R-:W-:-:S07]  /*64a0*/  MOV R92, 0x6510 ;  /* 0x00006510005c7802 */ /* 0x000fce0000000f00 */
[----:B-1----:R-:W-:Y:S02]  /*64b0*/  DFMA R72, R72, R94, R76 ;  /* 0x0000005e4848722b */ /* 0x002fe4000000004c */
[----:B------:R-:W-:-:S06]  /*64c0*/  DADD R94, -RZ, |R64| ;  /* 0x00000000ff5e7229 */ /* 0x000fcc0000000540 */
[----:B------:R-:W-:-:S08]  /*64d0*/  DADD R72, R102, R72 ;  /* 0x0000000066487229 */ /* 0x000fd00000000048 */
[----:B------:R-:W-:-:S06]  /*64e0*/  DADD R72, R72, R74 ;  /* 0x0000000048487229 */ /* 0x000fcc000000004a */
[----:B------:R0:W1:Y:S05]  /*64f0*/  F2F.F32.F64 R101, R72 ;  /* 0x0000004800657310 */ /* 0x00006a0000301000 */
[----:B01----:R-:W-:Y:S05]  /*6500*/  CALL.REL.NOINC `($_Z13FVS_3D_SolverifififfPfS_S_$__internal_accurate_pow) ;  /* 0x00000030006c7944 */ /* 0x003fea0003c00000 */
[----:B------:R-:W-:Y:S05]  /*6510*/  BSYNC.RECONVERGENT B0 ;  /* 0x0000000000007941 */ /* 0x000fea0003800200 */
.L_x_64:
[----:B------:R-:W-:Y:S01]  /*6520*/  IMAD.MOV.U32 R92, RZ, RZ, R94 ;  /* 0x000000ffff5c7224 */ /* 0x000fe200078e005e */
[----:B------:R-:W-:Y:S01]  /*6530*/  P2R R74, PR, RZ, 0x1 ;  /* 0x00000001ff4a7803 */ /* 0x000fe20000000000 */
[----:B------:R-:W-:Y:S01]  /*6540*/  IMAD.MOV.U32 R76, RZ, RZ, 0x1 ;  /* 0x00000001ff4c7424 */ /* 0x000fe200078e00ff */
[----:B------:R-:W-:Y:S01]  /*6550*/  LOP3.LUT P0, RZ, R4, 0x200, RZ, 0xc0, !PT ;  /* 0x0000020004ff7812 */ /* 0x000fe2000780c0ff */
[----:B------:R-:W-:Y:S01]  /*6560*/  BSSY.RECONVERGENT B1, `(.L_x_65) ;  /* 0x0000025000017945 */ /* 0x000fe20003800200 */
[----:B------:R-:W-:Y:S01]  /*6570*/  LOP3.LUT P5, RZ, R91, 0x1, RZ, 0xc0, !PT ;  /* 0x000000015bff7812 */ /* 0x000fe200078ac0ff */
[----:B------:R-:W-:Y:S01]  /*6580*/  DADD R72, -RZ, -R92 ;  /* 0x00000000ff487229 */ /* 0x000fe2000000095c */
[----:B------:R-:W-:-:S09]  /*6590*/  FSETP.NEU.AND P6, PT, R3, RZ, PT ;  /* 0x000000ff0300720b */ /* 0x000fd20003fcd000 */
        /* <DEDUP_REMOVED lines=8> */
[----:B------:R-:W-:Y:S01]  /*6620*/  @!P5 FSEL R93, R73, R77, P2 ;  /* 0x0000004d495dd208 */ /* 0x000fe20001000000 */
[----:B------:R-:W-:Y:S01]  /*6630*/  IMAD.MOV.U32 R73, RZ, RZ, 0x41162600 ;  /* 0x41162600ff497424 */ /* 0x000fe200078e00ff */
        /* <DEDUP_REMOVED lines=13> */
[----:B------:R-:W-:-:S05]  /*6710*/  FFMA R74, RZ, 9.38427734375, R73 ;  /* 0x41162600ff4a7823 */ /* 0x000fca0000000049 */
        /* <DEDUP_REMOVED lines=9> */
.L_x_66:
[----:B------:R-:W-:Y:S05]  /*67b0*/  BSYNC.RECONVERGENT B1 ;  /* 0x0000000000017941 */ /* 0x000fea0003800200 */
.L_x_65:
[----:B------:R-:W-:Y:S01]  /*67c0*/  FSETP.NEU.AND P5, PT, R3, 1, PT ;  /* 0x3f8000000300780b */ /* 0x000fe20003fad000 */
[----:B------:R-:W-:Y:S01]  /*67d0*/  FADD R76, R89, -R6 ;  /* 0x80000006594c7221 */ /* 0x000fe20000000000 */
[----:B------:R-:W-:Y:S01]  /*67e0*/  DADD R94, -RZ, |R64| ;  /* 0x00000000ff5e7229 */ /* 0x000fe20000000540 */
[----:B------:R-:W-:Y:S01]  /*67f0*/  BSSY.RECONVERGENT B0, `(.L_x_67) ;  /* 0x0000008000007945 */ /* 0x000fe20003800200 */
[----:B------:R-:W-:Y:S01]  /*6800*/  FSEL R74, R72, -1.8629033836980242629e-16, P5 ;  /* 0xa556c734484a7808 */ /* 0x000fe20002800000 */
[----:B------:R-:W-:Y:S01]  /*6810*/  IMAD.MOV.U32 R97, RZ, RZ, 0x40240000 ;  /* 0x40240000ff617424 */ /* 0x000fe200078e00ff */
[----:B------:R-:W-:Y:S02]  /*6820*/  FSEL R75, R73, 0.42014989256858825684, P5 ;  /* 0x3ed71de3494b7808 */ /* 0x000fe40002800000 */
[----:B------:R0:W1:Y:S01]  /*6830*/  F2F.F64.F32 R72, R76 ;  /* 0x0000004c00487310 */ /* 0x0000620000201800 */
[----:B------:R-:W-:-:S03]  /*6840*/  MOV R92, 0x6870 ;  /* 0x00006870005c7802 */ /* 0x000fc60000000f00 */
[----:B------:R-:W-:-:S11]  /*6850*/  DMUL R74, R62, R74 ;  /* 0x0000004a3e4a7228 */ /* 0x000fd60000000000 */
[----:B01----:R-:W-:Y:S05]  /*6860*/  CALL.REL.NOINC `($_Z13FVS_3D_SolverifififfPfS_S_$__internal_accurate_pow) ;  /* 0x0000002c00947944 */ /* 0x003fea0003c00000 */
[----:B------:R-:W-:Y:S05]  /*6870*/  BSYNC.RECONVERGENT B0 ;  /* 0x0000000000007941 */ /* 0x000fea0003800200 */
.L_x_67:
        /* <DEDUP_REMOVED lines=26> */
[----:B------:R-:W-:-:S05]  /*6a20*/  FFMA R76, RZ, 12.7303466796875, R95 ;  /* 0x414baf80ff4c7823 */ /* 0x000fca000000005f */
        /* <DEDUP_REMOVED lines=8> */
.L_x_69:
[----:B------:R-:W-:Y:S05]  /*6ab0*/  BSYNC.RECONVERGENT B1 ;  /* 0x0000000000017941 */ /* 0x000fea0003800200 */
.L_x_68:
[----:B------:R-:W-:Y:S01]  /*6ac0*/  FADD R96, R89, R6 ;  /* 0x0000000659607221 */ /* 0x000fe20000000000 */
[----:B------:R-:W-:Y:S01]  /*6ad0*/  FSETP.NEU.AND P5, PT, R3, 1, PT ;  /* 0x3f8000000300780b */ /* 0x000fe20003fad000 */
[----:B------:R-:W-:Y:S01]  /*6ae0*/  BSSY.RECONVERGENT B0, `(.L_x_70) ;  /* 0x000000b000007945 */ /* 0x000fe20003800200 */
[----:B------:R-:W-:Y:S01]  /*6af0*/  IMAD.MOV.U32 R97, RZ, RZ, 0x40220000 ;  /* 0x40220000ff617424 */ /* 0x000fe200078e00ff */
[----:B------:R-:W0:Y:S01]  /*6b00*/  F2F.F64.F32 R76, R96 ;  /* 0x00000060004c7310 */ /* 0x000e220000201800 */
[----:B------:R-:W-:Y:S02]  /*6b10*/  FSEL R92, R94, -1.481905565015040338e-05, P5 ;  /* 0xb7789f5c5e5c7808 */ /* 0x000fe40002800000 */
[----:B------:R-:W-:Y:S01]  /*6b20*/  FSEL R93, R95, 0.31736990809440612793, P5 ;  /* 0x3ea27e4f5f5d7808 */ /* 0x000fe20002800000 */
[----:B------:R-:W-:-:S05]  /*6b30*/  DADD R94, -RZ, |R66| ;  /* 0x00000000ff5e7229 */ /* 0x000fca0000000542 */
[----:B------:R-:W-:-:S08]  /*6b40*/  DMUL R92, R52, R92 ;  /* 0x0000005c345c7228 */ /* 0x000fd00000000000 */
[----:B0-----:R-:W-:Y:S01]  /*6b50*/  DMUL R76, R92, R76 ;  /* 0x0000004c5c4c7228 */ /* 0x001fe20000000000 */
[----:B------:R-:W-:-:S07]  /*6b60*/  MOV R92, 0x6b90 ;  /* 0x00006b90005c7802 */ /* 0x000fce0000000f00 */
[----:B------:R-:W-:-:S11]  /*6b70*/  DFMA R72, R74, R72, R76 ;  /* 0x000000484a48722b */ /* 0x000fd6000000004c */
[----:B------:R-:W-:Y:S05]  /*6b80*/  CALL.REL.NOINC `($_Z13FVS_3D_SolverifififfPfS_S_$__internal_accurate_pow) ;  /* 0x0000002800cc7944 */ /* 0x000fea0003c00000 */
[----:B------:R-:W-:Y:S05]  /*6b90*/  BSYNC.RECONVERGENT B0 ;  /* 0x0000000000007941 */ /* 0x000fea0003800200 */
.L_x_70:
[----:B------:R-:W-:Y:S01]  /*6ba0*/  IMAD.MOV.U32 R92, RZ, RZ, R94 ;  /* 0x000000ffff5c7224 */ /* 0x000fe200078e005e */
[----:B------:R-:W-:Y:S01]  /*6bb0*/  P2R R76, PR, RZ, 0x4 ;  /* 0x00000004ff4c7803 */ /* 0x000fe20000000000 */
[----:B------:R-:W-:Y:S01]  /*6bc0*/  BSSY.RECONVERGENT B1, `(.L_x_71) ;  /* 0x0000029000017945 */ /* 0x000fe20003800200 */
[----:B------:R-:W-:Y:S02]  /*6bd0*/  LOP3.LUT P2, RZ, R4, 0x100, RZ, 0xc0, !PT ;  /* 0x0000010004ff7812 */ /* 0x000fe4000784c0ff */
        /* <DEDUP_REMOVED lines=12> */
[----:B------:R-:W-:-:S02]  /*6ca0*/  ISETP.NE.AND P0, PT, R77, RZ, PT ;  /* 0x000000ff4d00720c */ /* 0x000fc40003f05270 */
[----:B------:R-:W-:Y:S02]  /*6cb0*/  FSEL R77, R94, RZ, P6 ;  /* 0x000000ff5e4d7208 */ /* 0x000fe40003000000 */
[----:B------:R-:W-:Y:S02]  /*6cc0*/  @!P5 FSEL R95, R75, R93, P1 ;  /* 0x0000005d4b5fd208 */ /* 0x000fe40000800000 */
[----:B------:R-:W0:Y:S01]  /*6cd0*/  MUFU.RCP64H R93, 362880 ;  /* 0x41162600005d7908 */ /* 0x000e220000001800 */
[----:B------:R-:W-:Y:S01]  /*6ce0*/  ISETP.NE.AND P2, PT, R76, RZ, PT ;  /* 0x000000ff4c00720c */ /* 0x000fe20003f45270 */
[----:B------:R-:W-:Y:S01]  /*6cf0*/  IMAD.MOV.U32 R76, RZ, RZ, 0x0 ;  /* 0x00000000ff4c7424 */ /* 0x000fe200078e00ff */
        /* <DEDUP_REMOVED lines=21> */
.L_x_72:
[----:B------:R-:W-:Y:S05]  /*6e50*/  BSYNC.RECONVERGENT B1 ;  /* 0x0000000000017941 */ /* 0x000fea0003800200 */
.L_x_71:
[----:B------:R-:W-:Y:S01]  /*6e60*/  LDS R102, [R5+0xc8] ;  /* 0x0000c80005667984 */ /* 0x000fe20000000800 */
[----:B------:R-:W-:Y:S01]  /*6e70*/  FSETP.NEU.AND P5, PT, R2, 1, PT ;  /* 0x3f8000000200780b */ /* 0x000fe20003fad000 */
[----:B------:R-:W-:Y:S01]  /*6e80*/  DADD R94, -RZ, |R66| ;  /* 0x00000000ff5e7229 */ /* 0x000fe20000000542 */
[----:B------:R-:W-:Y:S01]  /*6e90*/  BSSY.RECONVERGENT B0, `(.L_x_73) ;  /* 0x000000a000007945 */ /* 0x000fe20003800200 */
[----:B------:R-:W0:Y:S01]  /*6ea0*/  LDS R103, [R5+0x7a8] ;  /* 0x0007a80005677984 */ /* 0x000e220000000800 */
[----:B------:R-:W-:Y:S01]  /*6eb0*/  FSEL R76, R92, -1.8629033836980242629e-16, P5 ;  /* 0xa556c7345c4c7808 */ /* 0x000fe20002800000 */
[----:B------:R-:W-:Y:S01]  /*6ec0*/  IMAD.MOV.U32 R97, RZ, RZ, 0x40240000 ;  /* 0x40240000ff617424 */ /* 0x000fe200078e00ff */
[----:B------:R-:W-:Y:S02]  /*6ed0*/  FSEL R77, R93, 0.42014989256858825684, P5 ;  /* 0x3ed71de35d4d7808 */ /* 0x000fe40002800000 */
[----:B------:R-:W-:-:S04]  /*6ee0*/  MOV R92, 0x6f30 ;  /* 0x00006f30005c7802 */ /* 0x000fc80000000f00 */
[----:B------:R-:W-:Y:S01]  /*6ef0*/  DMUL R76, R60, R76 ;  /* 0x0000004c3c4c7228 */ /* 0x000fe20000000000 */
[----:B0-----:R-:W-:-:S06]  /*6f00*/  FADD R74, R102, -R103 ;  /* 0x80000067664a7221 */ /* 0x001fcc0000000000 */
[----:B------:R-:W0:Y:S04]  /*6f10*/  F2F.F64.F32 R74, R74 ;  /* 0x0000004a004a7310 */ /* 0x000e280000201800 */
[----:B0-----:R-:W-:Y:S05]  /*6f20*/  CALL.REL.NOINC `($_Z13FVS_3D_SolverifififfPfS_S_$__internal_accurate_pow) ;  /* 0x0000002400e47944 */ /* 0x001fea0003c00000 */
[----:B------:R-:W-:Y:S05]  /*6f30*/  BSYNC.RECONVERGENT B0 ;  /* 0x0000000000007941 */ /* 0x000fea0003800200 */
.L_x_73:
[----:B------:R-:W-:Y:S01]  /*6f40*/  P2R R92, PR, RZ, 0x1 ;  /* 0x00000001ff5c7803 */ /* 0x000fe20000000000 */
[----:B------:R-:W-:Y:S01]  /*6f50*/  DADD R96, R66, 10 ;  /* 0x4024000042607429 */ /* 0x000fe20000000000 */
[----:B------:R-:W-:Y:S01]  /*6f60*/  FSETP.NEU.AND P0, PT, R2, RZ, PT ;  /* 0x000000ff0200720b */ /* 0x000fe20003f0d000 */
[----:B------:R-:W-:Y:S01]  /*6f70*/  BSSY.RECONVERGENT B1, `(.L_x_74) ;  /* 0x0000023000017945 */ /* 0x000fe20003800200 */
[----:B------:R-:W-:Y:S02]  /*6f80*/  LOP3.LUT P5, RZ, R91, 0x8, RZ, 0xc0, !PT ;  /* 0x000000085bff7812 */ /* 0x000fe400078ac0ff */
        /* <DEDUP_REMOVED lines=33> */
.L_x_75:
[----:B------:R-:W-:Y:S05]  /*71a0*/  BSYNC.RECONVERGENT B1 ;  /* 0x0000000000017941 */ /* 0x000fea0003800200 */
.L_x_74:
[----:B------:R-:W-:Y:S01]  /*71b0*/  FADD R102, R102, R103 ;  /* 0x0000006766667221 */ /* 0x000fe20000000000 */
[----:B------:R-:W-:Y:S01]  /*71c0*/  FSETP.NEU.AND P5, PT, R2, 1, PT ;  /* 0x3f8000000200780b */ /* 0x000fe20003fad000 */
[----:B------:R-:W-:Y:S01]  /*71d0*/  BSSY.RECONVERGENT B0, `(.L_x_76) ;  /* 0x000000c000007945 */ /* 0x000fe20003800200 */
[----:B------:R-:W-:Y:S01]  /*71e0*/  IMAD.MOV.U32 R97, RZ, RZ, 0x40220000 ;  /* 0x40220000ff617424 */ /* 0x000fe200078e00ff */
[----:B------:R-:W0:Y:S01]  /*71f0*/  F2F.F64.F32 R92, R102 ;  /* 0x00000066005c7310 */ /* 0x000e220000201800 */
[----:B------:R-:W-:Y:S02]  /*7200*/  FSEL R94, R94, -1.481905565015040338e-05, P5 ;  /* 0xb7789f5c5e5e7808 */ /* 0x000fe40002800000 */
[----:B------:R-:W-:-:S06]  /*7210*/  FSEL R95, R95, 0.31736990809440612793, P5 ;  /* 0x3ea27e4f5f5f7808 */ /* 0x000fcc0002800000 */
        /* <DEDUP_REMOVED lines=8> */
.L_x_76:
[----:B------:R-:W-:Y:S01]  /*72a0*/  IMAD.MOV.U32 R92, RZ, RZ, R94 ;  /* 0x000000ffff5c7224 */ /* 0x000fe200078e005e */
[----:B------:R-:W-:Y:S01]  /*72b0*/  P2R R76, PR, RZ, 0x2 ;  /* 0x00000002ff4c7803 */ /* 0x000fe20000000000 */
[----:B------:R-:W-:Y:S01]  /*72c0*/  BSSY.RECONVERGENT B1, `(.L_x_77) ;  /* 0x0000026000017945 */ /* 0x000fe20003800200 */
[----:B------:R-:W-:Y:S02]  /*72d0*/  LOP3.LUT P1, RZ, R4, 0x80, RZ, 0xc0, !PT ;  /* 0x0000008004ff7812 */ /* 0x000fe4000782c0ff */
        /* <DEDUP_REMOVED lines=36> */
.L_x_78:
[----:B------:R-:W-:Y:S05]  /*7520*/  BSYNC.RECONVERGENT B1 ;  /* 0x0000000000017941 */ /* 0x000fea0003800200 */
.L_x_77:
        /* <DEDUP_REMOVED lines=14> */
.L_x_79:
        /* <DEDUP_REMOVED lines=35> */
.L_x_81:
[----:B------:R-:W-:Y:S05]  /*7840*/  BSYNC.RECONVERGENT B1 ;  /* 0x0000000000017941 */ /* 0x000fea0003800200 */
.L_x_80:
        /* <DEDUP_REMOVED lines=11> */
[----:B------:R-:W0:Y:S01]  /*7900*/  F2F.F64.F32 R76, R101 ;  /* 0x00000065004c7310 */ /* 0x000e220000201800 */
[----:B------:R-:W-:-:S06]  /*7910*/  MOV R92, 0x7960 ;  /* 0x00007960005c7802 */ /* 0x000fcc0000000f00 */
[----:B------:R-:W-:-:S08]  /*7920*/  DADD R72, R72, R74 ;  /* 0x0000000048487229 */ /* 0x000fd0000000004a */
[----:B0-----:R-:W-:-:S10]  /*7930*/  DADD R72, R72, R76 ;  /* 0x0000000048487229 */ /* 0x001fd4000000004c */
[----:B------:R0:W1:Y:S02]  /*7940*/  F2F.F32.F64 R72, R72 ;  /* 0x0000004800487310 */ /* 0x0000640000301000 */
[----:B01----:R-:W-:Y:S05]  /*7950*/  CALL.REL.NOINC `($_Z13FVS_3D_SolverifififfPfS_S_$__internal_accurate_pow) ;  /* 0x0000001c00587944 */ /* 0x003fea0003c00000 */
[----:B------:R-:W-:Y:S05]  /*7960*/  BSYNC.RECONVERGENT B0 ;  /* 0x0000000000007941 */ /* 0x000fea0003800200 */
.L_x_82:
        /* <DEDUP_REMOVED lines=33> */
[----:B------:R-:W-:-:S05]  /*7b80*/  FFMA R73, RZ, 16.3792266845703125, R75 ;  /* 0x418308a8ff497823 */ /* 0x000fca000000004b */
        /* <DEDUP_REMOVED lines=9> */
.L_x_84:
[----:B------:R-:W-:Y:S05]  /*7c20*/  BSYNC.RECONVERGENT B1 ;  /* 0x0000000000017941 */ /* 0x000fea0003800200 */
.L_x_83:
[----:B------:R-:W-:Y:S01]  /*7c30*/  FADD R102, R79, -R80 ;  /* 0x800000504f667221 */ /* 0x000fe20000000000 */
[----:B------:R-:W-:Y:S01]  /*7c40*/  FSETP.NEU.AND P5, PT, R3, 1, PT ;  /* 0x3f8000000300780b */ /* 0x000fe20003fad000 */
[----:B------:R-:W-:Y:S01]  /*7c50*/  DADD R94, -RZ, |R64| ;  /* 0x00000000ff5e7229 */ /* 0x000fe20000000540 */
[----:B------:R-:W-:Y:S01]  /*7c60*/  BSSY.RECONVERGENT B0, `(.L_x_85) ;  /* 0x0000008000007945 */ /* 0x000fe20003800200 */
[----:B------:R-:W-:Y:S01]  /*7c70*/  IMAD.MOV.U32 R97, RZ, RZ, 0x40280000 ;  /* 0x40280000ff617424 */ /* 0x000fe200078e00ff */
[----:B------:R-:W-:Y:S01]  /*7c80*/  FSEL R74, R74, 2.31650119206303194887e+24, P5 ;  /* 0x67f544e44a4a7808 */ /* 0x000fe20002800000 */
[----:B------:R-:W0:Y:S01]  /*7c90*/  F2F.F64.F32 R102, R102 ;  /* 0x0000006600667310 */ /* 0x000e220000201800 */
[----:B------:R-:W-:Y:S02]  /*7ca0*/  FSEL R75, R75, 0.22939403355121612549, P5 ;  /* 0x3e6ae6454b4b7808 */ /* 0x000fe40002800000 */
[----:B------:R-:W-:-:S04]  /*7cb0*/  MOV R92, 0x7ce0 ;  /* 0x00007ce0005c7802 */ /* 0x000fc80000000f00 */
[----:B------:R-:W-:-:S11]  /*7cc0*/  DMUL R74, R62, R74 ;  /* 0x0000004a3e4a7228 */ /* 0x000fd60000000000 */
[----:B0-----:R-:W-:Y:S05]  /*7cd0*/  CALL.REL.NOINC `($_Z13FVS_3D_SolverifififfPfS_S_$__internal_accurate_pow) ;  /* 0x0000001800787944 */ /* 0x001fea0003c00000 */
[----:B------:R-:W-:Y:S05]  /*7ce0*/  BSYNC.RECONVERGENT B0 ;  /* 0x0000000000007941 */ /* 0x000fea0003800200 */
.L_x_85:
        /* <DEDUP_REMOVED lines=26> */
[----:B------:R-:W-:-:S05]  /*7e90*/  FFMA R73, RZ, 23.56884002685546875, R95 ;  /* 0x41bc8cfcff497823 */ /* 0x000fca000000005f */
        /* <DEDUP_REMOVED lines=8> */
.L_x_87:
[----:B------:R-:W-:Y:S05]  /*7f20*/  BSYNC.RECONVERGENT B1 ;  /* 0x0000000000017941 */ /* 0x000fea0003800200 */
.L_x_86:
[----:B------:R-:W-:Y:S01]  /*7f30*/  FADD R93, R79, R80 ;  /* 0x000000504f5d7221 */ /* 0x000fe20000000000 */
[----:B------:R-:W-:Y:S01]  /*7f40*/  FSETP.NEU.AND P2, PT, R3, 1, PT ;  /* 0x3f8000000300780b */ /* 0x000fe20003f4d000 */
[----:B------:R-:W-:Y:S01]  /*7f50*/  BSSY.RECONVERGENT B0, `(.L_x_88) ;  /* 0x000000b000007945 */ /* 0x000fe20003800200 */
[----:B------:R-:W-:Y:S02]  /*7f60*/  IMAD.MOV.U32 R97, RZ, RZ, 0x40260000 ;  /* 0x40260000ff617424 */ /* 0x000fe400078e00ff */
[----:B------:R-:W-:Y:S01]  /*7f70*/  FSEL R76, R94, -1.54028256424871466263e+29, P2 ;  /* 0xeff8d8985e4c7808 */ /* 0x000fe20001000000 */
[----:B------:R-:W0:Y:S01]  /*7f80*/  F2F.F64.F32 R92, R93 ;  /* 0x0000005d005c7310 */ /* 0x000e220000201800 */
[----:B------:R-:W-:Y:S01]  /*7f90*/  FSEL R77, R95, 0.17376267910003662109, P2 ;  /* 0x3e31eed85f4d7808 */ /* 0x000fe20001000000 */
[----:B------:R-:W-:-:S05]  /*7fa0*/  DADD R94, -RZ, |R66| ;  /* 0x00000000ff5e7229 */ /* 0x000fca0000000542 */
[----:B------:R-:W-:-:S08]  /*7fb0*/  DMUL R76, R52, R76 ;  /* 0x0000004c344c7228 */ /* 0x000fd00000000000 */
[----:B0-----:R-:W-:Y:S01]  /*7fc0*/  DMUL R76, R76, R92 ;  /* 0x0000005c4c4c7228 */ /* 0x001fe20000000000 */
[----:B------:R-:W-:-:S07]  /*7fd0*/  MOV R92, 0x8000 ;  /* 0x00008000005c7802 */ /* 0x000fce0000000f00 */
[----:B------:R-:W-:-:S11]  /*7fe0*/  DFMA R102, R74, R102, R76 ;  /* 0x000000664a66722b */ /* 0x000fd6000000004c */
[----:B------:R-:W-:Y:S05]  /*7ff0*/  CALL.REL.NOINC `($_Z13FVS_3D_SolverifififfPfS_S_$__internal_accurate_pow) ;  /* 0x0000001400b07944 */ /* 0x000fea0003c00000 */
[----:B------:R-:W-:Y:S05]  /*8000*/  BSYNC.RECONVERGENT B0 ;  /* 0x0000000000007941 */ /* 0x000fea0003800200 */
.L_x_88:
[----:B------:R-:W-:Y:S01]  /*8010*/  IMAD.MOV.U32 R92, RZ, RZ, R94 ;  /* 0x000000ffff5c7224 */ /* 0x000fe200078e005e */
[----:B------:R-:W-:Y:S01]  /*8020*/  LOP3.LUT P6, RZ, R4, 0x100, RZ, 0xc0, !PT ;  /* 0x0000010004ff7812 */ /* 0x000fe200078cc0ff */
[----:B------:R-:W-:Y:S01]  /*8030*/  IMAD.MOV.U32 R76, RZ, RZ, 0x0 ;  /* 0x00000000ff4c7424 */ /* 0x000fe200078e00ff */
[----:B------:R-:W-:Y:S01]  /*8040*/  FSETP.NEU.AND P5, PT, R2, RZ, PT ;  /* 0x000000ff0200720b */ /* 0x000fe20003fad000 */
[----:B------:R-:W-:Y:S01]  /*8050*/  IMAD.MOV.U32 R77, RZ, RZ, 0x418308a8 ;  /* 0x418308a8ff4d7424 */ /* 0x000fe200078e00ff */
[----:B------:R-:W-:Y:S01]  /*8060*/  LOP3.LUT P2, RZ, R91, 0x100, RZ, 0xc0, !PT ;  /* 0x000001005bff7812 */ /* 0x000fe2000784c0ff */
[----:B------:R-:W-:Y:S01]  /*8070*/  DADD R74, -RZ, -R92 ;  /* 0x00000000ff4a7229 */ /* 0x000fe2000000095c */
[----:B------:R-:W-:Y:S01]  /*8080*/  LOP3.LUT P4, RZ, R4, 0x2, RZ, 0xc0, !PT ;  /* 0x0000000204ff7812 */ /* 0x000fe2000788c0ff */
[----:B------:R-:W-:Y:S01]  /*8090*/  IMAD.MOV.U32 R92, RZ, RZ, 0x1 ;  /* 0x00000001ff5c7424 */ /* 0x000fe200078e00ff */
[----:B------:R-:W-:Y:S07]  /*80a0*/  BSSY.RECONVERGENT B1, `(.L_x_89) ;  /* 0x000001e000017945 */ /* 0x000fee0003800200 */
[----:B------:R-:W-:-:S02]  /*80b0*/  FSEL R93, R75, R93, !P6 ;  /* 0x0000005d4b5d7208 */ /* 0x000fc40007000000 */
[----:B------:R-:W-:Y:S01]  /*80c0*/  FSEL R94, R74, R94, !P6 ;  /* 0x0000005e4a5e7208 */ /* 0x000fe20007000000 */
[----:B------:R-:W-:Y:S01]  /*80d0*/  DADD R74, R66, 11 ;  /* 0x40260000424a7429 */ /* 0x000fe20000000000 */
[----:B------:R-:W-:Y:S02]  /*80e0*/  FSEL R95, R67, R93, !P5 ;  /* 0x0000005d435f7208 */ /* 0x000fe40006800000 */
[----:B------:R-:W0:Y:S01]  /*80f0*/  MUFU.RCP64H R93, 39916800 ;  /* 0x418308a8005d7908 */ /* 0x000e220000001800 */
[----:B------:R-:W-:Y:S02]  /*8100*/  FSEL R94, R94, RZ, P5 ;  /* 0x000000ff5e5e7208 */ /* 0x000fe40002800000 */
[----:B------:R-:W-:Y:S02]  /*8110*/  FSEL R73, R95, R9, P4 ;  /* 0x000000095f497208 */ /* 0x000fe40002000000 */
[----:B------:R-:W-:Y:S02]  /*8120*/  FSEL R3, R94, RZ, P4 ;  /* 0x000000ff5e037208 */ /* 0x000fe40002000000 */
[----:B------:R-:W-:-:S02]  /*8130*/  @!P2 FSEL R95, R75, R73, P1 ;  /* 0x000000494b5fa208 */ /* 0x000fc40000800000 */
[----:B------:R-:W-:-:S06]  /*8140*/  @!P2 FSEL R94, R74, R3, P1 ;  /* 0x000000034a5ea208 */ /* 0x000fcc0000800000 */
[----:B------:R-:W-:Y:S02]  /*8150*/  DADD R94, R94, R94 ;  /* 0x000000005e5e7229 */ /* 0x000fe4000000005e */
[----:B0-----:R-:W-:-:S08]  /*8160*/  DFMA R74, R92, -R76, 1 ;  /* 0x3ff000005c4a742b */ /* 0x001fd0000000084c */
[----:B------:R-:W-:Y:S01]  /*8170*/  DFMA R74, R74, R74, R74 ;  /* 0x0000004a4a4a722b */ /* 0x000fe2000000004a */
[----:B------:R-:W-:-:S07]  /*8180*/  FSETP.GEU.AND P2, PT, |R95|, 6.5827683646048100446e-37, PT ;  /* 0x036000005f00780b */ /* 0x000fce0003f4e200 */
[----:B------:R-:W-:-:S08]  /*8190*/  DFMA R74, R92, R74, R92 ;  /* 0x0000004a5c4a722b */ /* 0x000fd0000000005c */
[----:B------:R-:W-:-:S08]  /*81a0*/  DFMA R92, R74, -R76, 1 ;  /* 0x3ff000004a5c742b */ /* 0x000fd0000000084c */
[----:B------:R-:W-:-:S08]  /*81b0*/  DFMA R92, R74, R92, R74 ;  /* 0x0000005c4a5c722b */ /* 0x000fd0000000004a */
        /* <DEDUP_REMOVED lines=12> */
.L_x_90:
[----:B------:R-:W-:Y:S05]  /*8280*/  BSYNC.RECONVERGENT B1 ;  /* 0x0000000000017941 */ /* 0x000fea0003800200 */
.L_x_89:
[----:B------:R-:W-:Y:S01]  /*8290*/  LDS R3, [R5+0x18] ;  /* 0x0000180005037984 */ /* 0x000fe20000000800 */
[----:B------:R-:W-:Y:S01]  /*82a0*/  FSETP.NEU.AND P2, PT, R2, 1, PT ;  /* 0x3f8000000200780b */ /* 0x000fe20003f4d000 */
[----:B------:R-:W-:Y:S01]  /*82b0*/  DADD R94, -RZ, |R66| ;  /* 0x00000000ff5e7229 */ /* 0x000fe20000000542 */
[----:B------:R-:W-:Y:S01]  /*82c0*/  BSSY.RECONVERGENT B0, `(.L_x_91) ;  /* 0x000000a000007945 */ /* 0x000fe20003800200 */
[----:B------:R-:W0:Y:S01]  /*82d0*/  LDS R74, [R5+0x858] ;  /* 0x00085800054a7984 */ /* 0x000e220000000800 */
[----:B------:R-:W-:Y:S01]  /*82e0*/  FSEL R76, R92, 2.31650119206303194887e+24, P2 ;  /* 0x67f544e45c4c7808 */ /* 0x000fe20001000000 */
[----:B------:R-:W-:Y:S01]  /*82f0*/  IMAD.MOV.U32 R97, RZ, RZ, 0x40280000 ;  /* 0x40280000ff617424 */ /* 0x000fe200078e00ff */
[----:B------:R-:W-:Y:S02]  /*8300*/  FSEL R77, R93, 0.22939403355121612549, P2 ;  /* 0x3e6ae6455d4d7808 */ /* 0x000fe40001000000 */
[----:B------:R-:W-:-:S04]  /*8310*/  MOV R92, 0x8360 ;  /* 0x00008360005c7802 */ /* 0x000fc80000000f00 */
[----:B------:R-:W-:Y:S01]  /*8320*/  DMUL R76, R60, R76 ;  /* 0x0000004c3c4c7228 */ /* 0x000fe20000000000 */
[----:B0-----:R-:W-:-:S06]  /*8330*/  FADD R104, R3, -R74 ;  /* 0x8000004a03687221 */ /* 0x001fcc0000000000 */
[----:B------:R-:W0:Y:S04]  /*8340*/  F2F.F64.F32 R104, R104 ;  /* 0x0000006800687310 */ /* 0x000e280000201800 */
[----:B0-----:R-:W-:Y:S05]  /*8350*/  CALL.REL.NOINC `($_Z13FVS_3D_SolverifififfPfS_S_$__internal_accurate_pow) ;  /* 0x0000001000d87944 */ /* 0x001fea0003c00000 */
[----:B------:R-:W-:Y:S05]  /*8360*/  BSYNC.RECONVERGENT B0 ;  /* 0x0000000000007941 */ /* 0x000fea0003800200 */
.L_x_91:
[----:B------:R-:W-:Y:S01]  /*8370*/  FSETP.NEU.AND P5, PT, R2, RZ, PT ;  /* 0x000000ff0200720b */ /* 0x000fe20003fad000 */
[----:B------:R-:W-:Y:S01]  /*8380*/  BSSY.RECONVERGENT B1, `(.L_x_92) ;  /* 0x0000023000017945 */ /* 0x000fe20003800200 */
[----:B------:R-:W-:Y:S02]  /*8390*/  LOP3.LUT P2, RZ, R91, 0x200, RZ, 0xc0, !PT ;  /* 0x000002005bff7812 */ /* 0x000fe4000784c0ff */
[----:B------:R-:W-:Y:S01]  /*83a0*/  FSEL R80, R93, RZ, P5 ;  /* 0x000000ff5d507208 */ /* 0x000fe20002800000 */
[----:B------:R-:W-:Y:S01]  /*83b0*/  DADD R92, R66, 12 ;  /* 0x40280000425c7429 */ /* 0x000fe20000000000 */
[----:B------:R-:W-:Y:S02]  /*83c0*/  LOP3.LUT P4, RZ, R4, 0x2, RZ, 0xc0, !PT ;  /* 0x0000000204ff7812 */ /* 0x000fe4000788c0ff */
[----:B------:R-:W-:Y:S01]  /*83d0*/  FSEL R73, R94, RZ, P5 ;  /* 0x000000ff5e497208 */ /* 0x000fe20002800000 */
[----:B------:R-:W-:Y:S01]  /*83e0*/  IMAD.MOV.U32 R94, RZ, RZ, 0x0 ;  /* 0x00000000ff5e7424 */ /* 0x000fe200078e00ff */
[----:B------:R-:W-:-:S02]  /*83f0*/  FSEL R95, R80, +QNAN , P4 ;  /* 0x7ff00000505f7808 */ /* 0x000fc40002000000 */
[----:B------:R-:W-:-:S03]  /*8400*/  FSEL R75, R73, RZ, P4 ;  /* 0x000000ff494b7208 */ /* 0x000fc60002000000 */
[----:B------:R-:W-:Y:S01]  /*8410*/  @!P2 FSEL R80, R93, R95, P1 ;  /* 0x0000005f5d50a208 */ /* 0x000fe20000800000 */
[----:B------:R-:W-:Y:S01]  /*8420*/  IMAD.MOV.U32 R95, RZ, RZ, 0x41bc8cfc ;  /* 0x41bc8cfcff5f7424 */ /* 0x000fe200078e00ff */
        /* <DEDUP_REMOVED lines=24> */
.L_x_93:
[----:B------:R-:W-:Y:S05]  /*85b0*/  BSYNC.RECONVERGENT B1 ;  /* 0x0000000000017941 */ /* 0x000fea0003800200 */
.L_x_92:
[----:B------:R-:W-:Y:S01]  /*85c0*/  FADD R74, R3, R74 ;  /* 0x0000004a034a7221 */ /* 0x000fe20000000000 */
[----:B------:R-:W-:Y:S01]  /*85d0*/  FSETP.NEU.AND P1, PT, R2, 1, PT ;  /* 0x3f8000000200780b */ /* 0x000fe20003f2d000 */
[----:B------:R-:W-:Y:S01]  /*85e0*/  BSSY.RECONVERGENT B0, `(.L_x_94) ;  /* 0x000000c000007945 */ /* 0x000fe20003800200 */
[----:B------:R-:W-:Y:S01]  /*85f0*/  IMAD.MOV.U32 R97, RZ, RZ, 0x40260000 ;  /* 0x40260000ff617424 */ /* 0x000fe200078e00ff */
[----:B------:R-:W0:Y:S01]  /*8600*/  F2F.F64.F32 R2, R74 ;  /* 0x0000004a00027310 */ /* 0x000e220000201800 */
[----:B------:R-:W-:Y:S02]  /*8610*/  FSEL R92, R94, -1.54028256424871466263e+29, P1 ;  /* 0xeff8d8985e5c7808 */ /* 0x000fe40000800000 */
[----:B------:R-:W-:Y:S01]  /*8620*/  FSEL R93, R95, 0.17376267910003662109, P1 ;  /* 0x3e31eed85f5d7808 */ /* 0x000fe20000800000 */
        /* <DEDUP_REMOVED lines=8> */
.L_x_94:
[----:B------:R-:W-:Y:S01]  /*86b0*/  IMAD.MOV.U32 R92, RZ, RZ, R94 ;  /* 0x000000ffff5c7224 */ /* 0x000fe200078e005e */
[----:B------:R-:W-:Y:S01]  /*86c0*/  LOP3.LUT P4, RZ, R4, 0x80, RZ, 0xc0, !PT ;  /* 0x0000008004ff7812 */ /* 0x000fe2000788c0ff */
[----:B------:R-:W0:Y:S01]  /*86d0*/  MUFU.RCP64H R77, 39916800 ;  /* 0x418308a8004d7908 */ /* 0x000e220000001800 */
[----:B------:R-:W-:Y:S01]  /*86e0*/  LOP3.LUT P1, RZ, R91, 0x400, RZ, 0xc0, !PT ;  /* 0x000004005bff7812 */ /* 0x000fe2000782c0ff */
[----:B------:R-:W-:Y:S01]  /*86f0*/  IMAD.MOV.U32 R74, RZ, RZ, 0x0 ;  /* 0x00000000ff4a7424 */ /* 0x000fe200078e00ff */
[----:B------:R-:W-:Y:S01]  /*8700*/  FSETP.NEU.AND P2, PT, R0, RZ, PT ;  /* 0x000000ff0000720b */ /* 0x000fe20003f4d000 */
[----:B------:R-:W-:Y:S01]  /*8710*/  DADD R2, -RZ, -R92 ;  /* 0x00000000ff027229 */ /* 0x000fe2000000095c */
[----:B------:R-:W-:Y:S01]  /*8720*/  IMAD.MOV.U32 R76, RZ, RZ, 0x1 ;  /* 0x00000001ff4c7424 */ /* 0x000fe200078e00ff */
[----:B------:R-:W-:Y:S08]  /*8730*/  BSSY.RECONVERGENT B1, `(.L_x_95) ;  /* 0x000001e000017945 */ /* 0x000ff00003800200 */
[----:B------:R-:W-:-:S02]  /*8740*/  FSEL R93, R3, R93, !P4 ;  /* 0x0000005d035d7208 */ /* 0x000fc40006000000 */
[----:B------:R-:W-:Y:S01]  /*8750*/  FSEL R94, R2, R94, !P4 ;  /* 0x0000005e025e7208 */ /* 0x000fe20006000000 */
[----:B------:R-:W-:Y:S01]  /*8760*/  DADD R2, R68, 11 ;  /* 0x4026000044027429 */ /* 0x000fe20000000000 */
[----:B------:R-:W-:Y:S02]  /*8770*/  FSEL R95, R69, R93, !P2 ;  /* 0x0000005d455f7208 */ /* 0x000fe40005000000 */
[----:B------:R-:W-:Y:S02]  /*8780*/  FSEL R94, R94, RZ, P2 ;  /* 0x000000ff5e5e7208 */ /* 0x000fe40001000000 */
[----:B------:R-:W-:Y:S02]  /*8790*/  FSEL R75, R95, R8, P3 ;  /* 0x000000085f4b7208 */ /* 0x000fe40001800000 */
[----:B------:R-:W-:-:S03]  /*87a0*/  FSEL R73, R94, RZ, P3 ;  /* 0x000000ff5e497208 */ /* 0x000fc60001800000 */
[----:B------:R-:W-:Y:S01]  /*87b0*/  @!P1 FSEL R95, R3, R75, P0 ;  /* 0x0000004b035f9208 */ /* 0x000fe20000000000 */
[----:B------:R-:W-:Y:S01]  /*87c0*/  IMAD.MOV.U32 R75, RZ, RZ, 0x418308a8 ;  /* 0x418308a8ff4b7424 */ /* 0x000fe200078e00ff */
[----:B------:R-:W-:-:S05]  /*87d0*/  @!P1 FSEL R94, R2, R73, P0 ;  /* 0x00000049025e9208 */ /* 0x000fca0000000000 */
[----:B0-----:R-:W-:Y:S02]  /*87e0*/  DFMA R2, R76, -R74, 1 ;  /* 0x3ff000004c02742b */ /* 0x001fe4000000084a */
[----:B------:R-:W-:-:S06]  /*87f0*/  DADD R94, R94, R94 ;  /* 0x000000005e5e7229 */ /* 0x000fcc000000005e */
[----:B------:R-:W-:-:S04]  /*8800*/  DFMA R2, R2, R2, R2 ;  /* 0x000000020202722b */ /* 0x000fc80000000002 */
[----:B------:R-:W-:-:S04]  /*8810*/  FSETP.GEU.AND P1, PT, |R95|, 6.5827683646048100446e-37, PT ;  /* 0x036000005f00780b */ /* 0x000fc80003f2e200 */
        /* <DEDUP_REMOVED lines=15> */
.L_x_96:
[----:B------:R-:W-:Y:S05]  /*8910*/  BSYNC.RECONVERGENT B1 ;  /* 0x0000000000017941 */ /* 0x000fea0003800200 */
.L_x_95:
        /* <DEDUP_REMOVED lines=14> */
.L_x_97:
[----:B------:R-:W0:Y:S01]  /*8a00*/  MUFU.RCP64H R97, 479001600 ;  /* 0x41bc8cfc00617908 */ /* 0x000e220000001800 */
[----:B------:R-:W-:Y:S01]  /*8a10*/  FSETP.NEU.AND P2, PT, R0, RZ, PT ;  /* 0x000000ff0000720b */ /* 0x000fe20003f4d000 */
[----:B------:R-:W-:Y:S01]  /*8a20*/  IMAD.MOV.U32 R95, RZ, RZ, 0x41bc8cfc ;  /* 0x41bc8cfcff5f7424 */ /* 0x000fe200078e00ff */
[----:B------:R-:W-:Y:S01]  /*8a30*/  LOP3.LUT P1, RZ, R91, 0x800, RZ, 0xc0, !PT ;  /* 0x000008005bff7812 */ /* 0x000fe2000782c0ff */
[----:B------:R-:W-:Y:S01]  /*8a40*/  IMAD.MOV.U32 R96, RZ, RZ, 0x1 ;  /* 0x00000001ff607424 */ /* 0x000fe200078e00ff */
[----:B------:R-:W-:Y:S01]  /*8a50*/  FSEL R5, R94, RZ, P2 ;  /* 0x000000ff5e057208 */ /* 0x000fe20001000000 */
[----:B------:R-:W-:Y:S01]  /*8a60*/  IMAD.MOV.U32 R94, RZ, RZ, 0x0 ;  /* 0x00000000ff5e7424 */ /* 0x000fe200078e00ff */
[----:B------:R-:W-:Y:S01]  /*8a70*/  FSEL R80, R93, RZ, P2 ;  /* 0x000000ff5d507208 */ /* 0x000fe20001000000 */
[----:B------:R-:W-:Y:S01]  /*8a80*/  DADD R98, R68, 12 ;  /* 0x4028000044627429 */ /* 0x000fe20000000000 */
[----:B------:R-:W-:Y:S01]  /*8a90*/  FSEL R73, R5, RZ, P3 ;  /* 0x000000ff05497208 */ /* 0x000fe20001800000 */
[----:B------:R-:W-:Y:S02]  /*8aa0*/  BSSY.RECONVERGENT B1, `(.L_x_98) ;  /* 0x000001a000017945 */ /* 0x000fe40003800200 */
[----:B0-----:R-:W-:-:S06]  /*8ab0*/  DFMA R92, R96, -R94, 1 ;  /* 0x3ff00000605c742b */ /* 0x001fcc000000085e */
[----:B------:R-:W-:Y:S02]  /*8ac0*/  @!P1 FSEL R5, R98, R73, P0 ;  /* 0x0000004962059208 */ /* 0x000fe40000000000 */
[----:B------:R-:W-:-:S08]  /*8ad0*/  DFMA R92, R92, R92, R92 ;  /* 0x0000005c5c5c722b */ /* 0x000fd0000000005c */
[----:B------:R-:W-:Y:S01]  /*8ae0*/  DFMA R92, R96, R92, R96 ;  /* 0x0000005c605c722b */ /* 0x000fe20000000060 */
[----:B------:R-:W-:Y:S01]  /*8af0*/  FSEL R97, R80, +QNAN , P3 ;  /* 0x7ff0000050617808 */ /* 0x000fe20001800000 */
[----:B------:R-:W-:-:S03]  /*8b00*/  IMAD.MOV.U32 R96, RZ, RZ, R5 ;  /* 0x000000ffff607224 */ /* 0x000fc600078e0005 */
[----:B------:R-:W-:-:S03]  /*8b10*/  @!P1 FSEL R80, R99, R97, P0 ;  /* 0x0000006163509208 */ /* 0x000fc60000000000 */
[----:B------:R-:W-:Y:S02]  /*8b20*/  DFMA R94, R92, -R94, 1 ;  /* 0x3ff000005c5e742b */ /* 0x000fe4000000085e */
[----:B------:R-:W-:-:S06]  /*8b30*/  IMAD.MOV.U32 R97, RZ, RZ, R80 ;  /* 0x000000ffff617224 */ /* 0x000fcc00078e0050 */
[----:B------:R-:W-:Y:S02]  /*8b40*/  DFMA R94, R92, R94, R92 ;  /* 0x0000005e5c5e722b */ /* 0x000fe4000000005c */
[----:B------:R-:W-:-:S08]  /*8b50*/  DADD R96, R96, R96 ;  /* 0x0000000060607229 */ /* 0x000fd00000000060 */
[----:B------:R-:W-:Y:S02]  /*8b60*/  DMUL R98, R94, R96 ;  /* 0x000000605e627228 */ /* 0x000fe40000000000 */
[----:B------:R-:W-:-:S06]  /*8b70*/  FSETP.GEU.AND P1, PT, |R97|, 6.5827683646048100446e-37, PT ;  /* 0x036000006100780b */ /* 0x000fcc0003f2e200 */
[----:B------:R-:W-:-:S08]  /*8b80*/  DFMA R92, R98, -479001600, R96 ;  /* 0xc1bc8cfc625c782b */ /* 0x000fd00000000060 */
[----:B------:R-:W-:-:S10]  /*8b90*/  DFMA R94, R94, R92, R98 ;  /* 0x0000005c5e5e722b */ /* 0x000fd40000000062 */
[----:B------:R-:W-:-:S05]  /*8ba0*/  FFMA R5, RZ, 23.56884002685546875, R95 ;  /* 0x41bc8cfcff057823 */ /* 0x000fca000000005f */
[----:B------:R-:W-:-:S13]  /*8bb0*/  FSETP.GT.AND P0, PT, |R5|, 1.469367938527859385e-39, PT ;  /* 0x001000000500780b */ /* 0x000fda0003f04200 */
[----:B------:R-:W-:Y:S05]  /*8bc0*/  @P0 BRA P1, `(.L_x_99) ;  /* 0x00000000001c0947 */ /* 0x000fea0000800000 */
[----:B------:R-:W-:Y:S01]  /*8bd0*/  IMAD.MOV.U32 R94, RZ, RZ, R96 ;  /* 0x000000ffff5e7224 */ /* 0x000fe200078e0060 */
[----:B------:R-:W-:Y:S01]  /*8be0*/  MOV R92, 0x8c30 ;  /* 0x00008c30005c7802 */ /* 0x000fe20000000f00 */
[----:B------:R-:W-:Y:S02]  /*8bf0*/  IMAD.MOV.U32 R93, RZ, RZ, R97 ;  /* 0x000000ffff5d7224 */ /* 0x000fe400078e0061 */
[----:B------:R-:W-:Y:S02]  /*8c00*/  IMAD.MOV.U32 R96, RZ, RZ, RZ ;  /* 0x000000ffff607224 */ /* 0x000fe400078e00ff */
[----:B------:R-:W-:-:S07]  /*8c10*/  IMAD.MOV.U32 R95, RZ, RZ, 0x41bc8cfc ;  /* 0x41bc8cfcff5f7424 */ /* 0x000fce00078e00ff */
[----:B------:R-:W-:Y:S05]  /*8c20*/  CALL.REL.NOINC `($__internal_0_$__cuda_sm20_div_rn_f64_full) ;  /* 0x0000000400147944 */ /* 0x000fea0003c00000 */
[----:B------:R-:W-:-:S07]  /*8c30*/  IMAD.MOV.U32 R95, RZ, RZ, R93 ;  /* 0x000000ffff5f7224 */ /* 0x000fce00078e005d */
.L_x_99:
[----:B------:R-:W-:Y:S05]  /*8c40*/  BSYNC.RECONVERGENT B1 ;  /* 0x0000000000017941 */ /* 0x000fea0003800200 */
.L_x_98:
[----:B------:R-:W0:Y:S01]  /*8c50*/  LDC.64 R92, c[0x0][0x3a0] ;  /* 0x0000e800ff5c7b82 */ /* 0x000e220000000a00 */
[----:B------:R-:W2:Y:S01]  /*8c60*/  LDG.E R80, desc[UR6][R50.64] ;  /* 0x0000000632507981 */ /* 0x000ea2000c1e1900 */
[----:B------:R-:W-:Y:S01]  /*8c70*/  FSETP.NEU.AND P0, PT, R0, 1, PT ;  /* 0x3f8000000000780b */ /* 0x000fe20003f0d000 */
[----:B------:R-:W-:Y:S01]  /*8c80*/  F2F.F64.F32 R72, R72 ;  /* 0x0000004800487310 */ /* 0x000fe20000201800 */
[----:B------:R-:W-:Y:S01]  /*8c90*/  FADD R5, R86, R86 ;  /* 0x0000005656057221 */ /* 0x000fe20000000000 */
[----:B------:R-:W1:Y:S01]  /*8ca0*/  LDCU UR4, c[0x0][0x388] ;  /* 0x00007100ff0477ac */ /* 0x000e620008000800 */
[----:B0-----:R-:W-:-:S06]  /*8cb0*/  IMAD.WIDE R92, R13, 0x4, R92 ;  /* 0x000000040d5c7825 */ /* 0x001fcc00078e025c */
[----:B------:R-:W3:Y:S01]  /*8cc0*/  LDG.E.CONSTANT R92, desc[UR6][R92.64] ;  /* 0x000000065c5c7981 */ /* 0x000ee2000c1e9900 */
[----:B------:R-:W-:Y:S01]  /*8cd0*/  FADD R0, R2, R3 ;  /* 0x0000000302007221 */ /* 0x000fe20000000000 */
[----:B------:R-:W-:Y:S02]  /*8ce0*/  FSEL R94, R94, -1.54028256424871466263e+29, P0 ;  /* 0xeff8d8985e5e7808 */ /* 0x000fe40000000000 */
[----:B------:R-:W-:Y:S01]  /*8cf0*/  FSEL R95, R95, 0.17376267910003662109, P0 ;  /* 0x3e31eed85f5f7808 */ /* 0x000fe20000000000 */
[----:B------:R-:W0:Y:S05]  /*8d00*/  F2F.F64.F32 R2, R0 ;  /* 0x0000000000027310 */ /* 0x000e2a0000201800 */
[----:B------:R-:W-:-:S08]  /*8d10*/  DMUL R94, R54, R94 ;  /* 0x0000005e365e7228 */ /* 0x000fd00000000000 */
[----:B0-----:R-:W-:-:S08]  /*8d20*/  DMUL R2, R94, R2 ;  /* 0x000000025e027228 */ /* 0x001fd00000000000 */
[----:B------:R-:W-:-:S08]  /*8d30*/  DFMA R2, R74, R76, R2 ;  /* 0x0000004c4a02722b */ /* 0x000fd00000000002 */
[----:B------:R-:W-:-:S08]  /*8d40*/  DADD R2, R102, R2 ;  /* 0x0000000066027229 */ /* 0x000fd00000000002 */
[----:B------:R-:W-:Y:S01]  /*8d50*/  DADD R2, R2, R72 ;  /* 0x0000000002027229 */ /* 0x000fe20000000048 */
[----:B------:R-:W1:Y:S09]  /*8d60*/  LDC R73, c[0x0][0x380] ;  /* 0x0000e000ff497b82 */ /* 0x000e720000000800 */
[----:B------:R-:W3:Y:S01]  /*8d70*/  F2F.F32.F64 R2, R2 ;  /* 0x0000000200027310 */ /* 0x000ee20000301000 */
[----:B------:R-:W-:-:S05]  /*8d80*/  VIADD R7, R7, 0x1 ;  /* 0x0000000107077836 */ /* 0x000fca0000000000 */
[----:B------:R-:W-:Y:S01]  /*8d90*/  ISETP.NE.AND P0, PT, R7, -0xc, PT ;  /* 0xfffffff40700780c */ /* 0x000fe20003f05270 */
[C---:B-1----:R-:W-:Y:S02]  /*8da0*/  IMAD R15, R73.reuse, UR4, R15 ;  /* 0x00000004490f7c24 */ /* 0x042fe4000f8e020f */
[C---:B------:R-:W-:Y:S02]  /*8db0*/  IMAD R12, R73.reuse, UR4, R12 ;  /* 0x00000004490c7c24 */ /* 0x040fe4000f8e020c */
[C---:B------:R-:W-:Y:S02]  /*8dc0*/  IMAD R14, R73.reuse, UR4, R14 ;  /* 0x00000004490e7c24 */ /* 0x040fe4000f8e020e */
[----:B------:R-:W-:Y:S02]  /*8dd0*/  IMAD R13, R73, UR4, R13 ;  /* 0x00000004490d7c24 */ /* 0x000fe4000f8e020d */
[----:B--2---:R-:W-:Y:S01]  /*8de0*/  FADD R5, R5, -R80 ;  /* 0x8000005005057221 */ /* 0x004fe20000000000 */
[----:B------:R-:W-:-:S03]  /*8df0*/  IMAD.MOV.U32 R80, RZ, RZ, R6 ;  /* 0x000000ffff507224 */ /* 0x000fc600078e0006 */
[----:B---3--:R-:W-:-:S05]  /*8e00*/  FFMA R5, R2, R92, R5 ;  /* 0x0000005c02057223 */ /* 0x008fca0000000005 */
[----:B------:R1:W-:Y:S01]  /*8e10*/  STG.E desc[UR6][R50.64], R5 ;  /* 0x0000000532007986 */ /* 0x0003e2000c101906 */
[----:B------:R-:W-:Y:S05]  /*8e20*/  @P0 BRA `(.L_x_100) ;  /* 0xffffff8400580947 */ /* 0x000fea000383ffff */
.L_x_0:
[----:B-1----:R-:W-:Y:S01]  /*8e30*/  CS2R R4, SR_CLOCKLO ;  /* 0x0000000000047805 */ /* 0x002fe20000015000 */
[----:B------:R-:W0:Y:S05]  /*8e40*/  MUFU.RCP64H R3, 1000000 ;  /* 0x412e848000037908 */ /* 0x000e2a0000001800 */
[----:B------:R-:W-:Y:S01]  /*8e50*/  IADD3 R8, P0, PT, -R70, R4, RZ ;  /* 0x0000000446087210 */ /* 0x000fe20007f1e1ff */
[----:B------:R-:W-:Y:S02]  /*8e60*/  IMAD.MOV.U32 R6, RZ, RZ, 0x0 ;  /* 0x00000000ff067424 */ /* 0x000fe400078e00ff */
[----:B------:R-:W-:Y:S02]  /*8e70*/  IMAD.MOV.U32 R7, RZ, RZ, 0x412e8480 ;  /* 0x412e8480ff077424 */ /* 0x000fe400078e00ff */
[----:B------:R-:W-:-:S02]  /*8e80*/  IMAD.MOV.U32 R2, RZ, RZ, 0x1 ;  /* 0x00000001ff027424 */ /* 0x000fc400078e00ff */
[----:B------:R-:W-:-:S04]  /*8e90*/  IMAD.X R9, R5, 0x1, ~R71, P0 ;  /* 0x0000000105097824 */ /* 0x000fc800000e0e47 */
[----:B------:R-:W1:Y:S01]  /*8ea0*/  I2F.S64 R8, R8 ;  /* 0x0000000800087312 */ /* 0x000e620000301400 */
[----:B0-----:R-:W-:-:S08]  /*8eb0*/  DFMA R4, R2, -R6, 1 ;  /* 0x3ff000000204742b */ /* 0x001fd00000000806 */
[----:B------:R-:W-:-:S08]  /*8ec0*/  DFMA R4, R4, R4, R4 ;  /* 0x000000040404722b */ /* 0x000fd00000000004 */
[----:B------:R-:W-:Y:S01]  /*8ed0*/  DFMA R4, R2, R4, R2 ;  /* 0x000000040204722b */ /* 0x000fe20000000002 */
[----:B-1----:R-:W0:Y:S07]  /*8ee0*/  F2F.F64.F32 R2, R8 ;  /* 0x0000000800027310 */ /* 0x002e2e0000201800 */
[----:B------:R-:W-:-:S08]  /*8ef0*/  DFMA R6, R4, -R6, 1 ;  /* 0x3ff000000406742b */ /* 0x000fd00000000806 */
[----:B------:R-:W-:Y:S02]  /*8f00*/  DFMA R6, R4, R6, R4 ;  /* 0x000000060406722b */ /* 0x000fe40000000004 */
[----:B0-----:R-:W-:-:S08]  /*8f10*/  DMUL R92, R2, 1000 ;  /* 0x408f4000025c7828 */ /* 0x001fd00000000000 */
[----:B------:R-:W-:Y:S02]  /*8f20*/  DMUL R94, R92, R6 ;  /* 0x000000065c5e7228 */ /* 0x000fe40000000000 */
[----:B------:R-:W-:-:S06]  /*8f30*/  FSETP.GEU.AND P1, PT, |R93|, 6.5827683646048100446e-37, PT ;  /* 0x036000005d00780b */ /* 0x000fcc0003f2e200 */
[----:B------:R-:W-:-:S08]  /*8f40*/  DFMA R2, R94, -1000000, R92 ;  /* 0xc12e84805e02782b */ /* 0x000fd0000000005c */
[----:B------:R-:W-:-:S10]  /*8f50*/  DFMA R94, R6, R2, R94 ;  /* 0x00000002065e722b */ /* 0x000fd4000000005e */
[----:B------:R-:W-:-:S05]  /*8f60*/  FFMA R0, RZ, 10.9073486328125, R95 ;  /* 0x412e8480ff007823 */ /* 0x000fca000000005f */
        /* <DEDUP_REMOVED lines=8> */
.L_x_101:
[----:B------:R-:W0:Y:S01]  /*8ff0*/  S2R R0, SR_TID.X ;  /* 0x0000000000007919 */ /* 0x000e220000002100 */
[----:B------:R-:W0:Y:S01]  /*9000*/  S2UR UR4, SR_CTAID.X ;  /* 0x00000000000479c3 */ /* 0x000e220000002500 */
[----:B------:R-:W1:Y:S07]  /*9010*/  F2F.F32.F64 R95, R94 ;  /* 0x0000005e005f7310 */ /* 0x000e6e0000301000 */
[----:B------:R-:W0:Y:S08]  /*9020*/  LDC R5, c[0x0][0x360] ;  /* 0x0000d800ff057b82 */ /* 0x000e300000000800 */
[----:B------:R-:W2:Y:S01]  /*9030*/  LDC.64 R2, c[0x4][0x90] ;  /* 0x01002400ff027b82 */ /* 0x000ea20000000a00 */
[----:B0-----:R-:W-:-:S04]  /*9040*/  IMAD R5, R5, UR4, R0 ;  /* 0x0000000405057c24 */ /* 0x001fc8000f8e0200 */
[----:B--2---:R-:W-:-:S05]  /*9050*/  IMAD.WIDE R2, R5, 0x4, R2 ;  /* 0x0000000405027825 */ /* 0x004fca00078e0202 */
[----:B-1----:R-:W-:Y:S01]  /*9060*/  STG.E desc[UR6][R2.64], R95 ;  /* 0x0000005f02007986 */ /* 0x002fe2000c101906 */
[----:B------:R-:W-:Y:S05]  /*9070*/  EXIT ;  /* 0x000000000000794d */ /* 0x000fea0003800000 */
        .weak           $__internal_0_$__cuda_sm20_div_rn_f64_full
        .type           $__internal_0_$__cuda_sm20_div_rn_f64_full,@function
        .size           $__internal_0_$__cuda_sm20_div_rn_f64_full,($_Z13FVS_3D_SolverifififfPfS_S_$__internal_accurate_pow - $__internal_0_$__cuda_sm20_div_rn_f64_full)
$__internal_0_$__cuda_sm20_div_rn_f64_full:
[----:B------:R-:W-:Y:S01]  /*9080*/  IMAD.MOV.U32 R111, RZ, RZ, R93 ;  /* 0x000000ffff6f7224 */ /* 0x000fe200078e005d */
[----:B------:R-:W-:Y:S01]  /*9090*/  LOP3.LUT R98, R95, 0x7ff00000, RZ, 0xc0, !PT ;  /* 0x7ff000005f627812 */ /* 0x000fe200078ec0ff */
[----:B------:R-:W-:Y:S01]  /*90a0*/  IMAD.MOV.U32 R110, RZ, RZ, R94 ;  /* 0x000000ffff6e7224 */ /* 0x000fe200078e005e */
[----:B------:R-:W-:Y:S01]  /*90b0*/  BSSY.RECONVERGENT B0, `(.L_x_102) ;  /* 0x000005b000007945 */ /* 0x000fe20003800200 */
[----:B------:R-:W-:Y:S01]  /*90c0*/  IMAD.MOV.U32 R94, RZ, RZ, 0x1ca00000 ;  /* 0x1ca00000ff5e7424 */ /* 0x000fe200078e00ff */
[----:B------:R-:W-:Y:S01]  /*90d0*/  LOP3.LUT R93, R111, 0x7ff00000, RZ, 0xc0, !PT ;  /* 0x7ff000006f5d7812 */ /* 0x000fe200078ec0ff */
[----:B------:R-:W-:Y:S02]  /*90e0*/  IMAD.MOV.U32 R107, RZ, RZ, R95 ;  /* 0x000000ffff6b7224 */ /* 0x000fe400078e005f */
[--C-:B------:R-:W-:Y:S01]  /*90f0*/  IMAD.MOV.U32 R106, RZ, RZ, R96.reuse ;  /* 0x000000ffff6a7224 */ /* 0x100fe200078e0060 */
[----:B------:R-:W-:Y:S01]  /*9100*/  ISETP.GE.U32.AND P5, PT, R93, R98, PT ;  /* 0x000000625d00720c */ /* 0x000fe20003fa6070 */
[----:B------:R-:W-:-:S02]  /*9110*/  IMAD.MOV.U32 R108, RZ, RZ, R96 ;  /* 0x000000ffff6c7224 */ /* 0x000fc400078e0060 */
[----:B------:R-:W-:Y:S01]  /*9120*/  IMAD.MOV.U32 R112, RZ, RZ, R110 ;  /* 0x000000ffff707224 */ /* 0x000fe200078e006e */
[----:B------:R-:W-:Y:S01]  /*9130*/  SEL R97, R94, 0x63400000, !P5 ;  /* 0x634000005e617807 */ /* 0x000fe20006800000 */
[----:B------:R-:W-:Y:S01]  /*9140*/  IMAD.MOV.U32 R114, RZ, RZ, 0x1 ;  /* 0x00000001ff727424 */ /* 0x000fe200078e00ff */
[----:B------:R-:W-:Y:S02]  /*9150*/  FSETP.GEU.AND P5, PT, |R111|, 1.469367938527859385e-39, PT ;  /* 0x001000006f00780b */ /* 0x000fe40003fae200 */
[----:B------:R-:W-:-:S11]  /*9160*/  LOP3.LUT R113, R97, 0x800fffff, R111, 0xf8, !PT ;  /* 0x800fffff61717812 */ /* 0x000fd600078ef86f */
[----:B------:R-:W-:Y:S01]  /*9170*/  @!P5 LOP3.LUT R100, R107, 0x7ff00000, RZ, 0xc0, !PT ;  /* 0x7ff000006b64d812 */ /* 0x000fe200078ec0ff */
[----:B------:R-:W-:-:S03]  /*9180*/  @!P5 IMAD.MOV.U32 R96, RZ, RZ, RZ ;  /* 0x000000ffff60d224 */ /* 0x000fc600078e00ff */
[----:B------:R-:W-:Y:S02]  /*9190*/  @!P5 ISETP.GE.U32.AND P6, PT, R93, R100, PT ;  /* 0x000000645d00d20c */ /* 0x000fe40003fc6070 */
[C---:B------:R-:W-:Y:S02]  /*91a0*/  LOP3.LUT R100, R95.reuse, 0x800fffff, RZ, 0xc0, !PT ;  /* 0x800fffff5f647812 */ /* 0x040fe400078ec0ff */
[----:B------:R-:W-:Y:S02]  /*91b0*/  @!P5 SEL R99, R94, 0x63400000, !P6 ;  /* 0x634000005e63d807 */ /* 0x000fe40007000000 */
[----:B------:R-:W-:Y:S01]  /*91c0*/  FSETP.GEU.AND P6, PT, |R95|, 1.469367938527859385e-39, PT ;  /* 0x001000005f00780b */ /* 0x000fe20003fce200 */
[----:B------:R-:W-:Y:S01]  /*91d0*/  IMAD.MOV.U32 R95, RZ, RZ, R93 ;  /* 0x000000ffff5f7224 */ /* 0x000fe200078e005d */
[----:B------:R-:W-:Y:S02]  /*91e0*/  LOP3.LUT R109, R100, 0x3ff00000, RZ, 0xfc, !PT ;  /* 0x3ff00000646d7812 */ /* 0x000fe400078efcff */
[----:B------:R-:W-:-:S04]  /*91f0*/  @!P5 LOP3.LUT R99, R99, 0x80000000, R111, 0xf8, !PT ;  /* 0x800000006363d812 */ /* 0x000fc800078ef86f */
[----:B------:R-:W-:-:S05]  /*9200*/  @!P5 LOP3.LUT R97, R99, 0x100000, RZ, 0xfc, !PT ;  /* 0x001000006361d812 */ /* 0x000fca00078efcff */
[----:B------:R-:W-:Y:S02]  /*9210*/  @!P6 DMUL R108, R106, 8.98846567431157953865e+307 ;  /* 0x7fe000006a6ce828 */ /* 0x000fe40000000000 */
[----:B------:R-:W-:-:S04]  /*9220*/  @!P5 DFMA R112, R112, 2, -R96 ;  /* 0x400000007070d82b */ /* 0x000fc80000000860 */
[----:B------:R-:W0:Y:S04]  /*9230*/  MUFU.RCP64H R115, R109 ;  /* 0x0000006d00737308 */ /* 0x000e280000001800 */
[----:B------:R-:W-:Y:S02]  /*9240*/  @!P6 LOP3.LUT R98, R109, 0x7ff00000, RZ, 0xc0, !PT ;  /* 0x7ff000006d62e812 */ /* 0x000fe400078ec0ff */
[----:B------:R-:W-:Y:S01]  /*9250*/  @!P5 LOP3.LUT R95, R113, 0x7ff00000, RZ, 0xc0, !PT ;  /* 0x7ff00000715fd812 */ /* 0x000fe200078ec0ff */
[----:B0-----:R-:W-:-:S08]  /*9260*/  DFMA R96, R114, -R108, 1 ;  /* 0x3ff000007260742b */ /* 0x001fd0000000086c */
[----:B------:R-:W-:-:S08]  /*9270*/  DFMA R96, R96, R96, R96 ;  /* 0x000000606060722b */ /* 0x000fd00000000060 */
[----:B------:R-:W-:-:S08]  /*9280*/  DFMA R96, R114, R96, R114 ;  /* 0x000000607260722b */ /* 0x000fd00000000072 */
[----:B------:R-:W-:-:S08]  /*9290*/  DFMA R118, R96, -R108, 1 ;  /* 0x3ff000006076742b */ /* 0x000fd0000000086c */
[----:B------:R-:W-:Y:S01]  /*92a0*/  DFMA R118, R96, R118, R96 ;  /* 0x000000766076722b */ /* 0x000fe20000000060 */
[----:B------:R-:W-:Y:S02]  /*92b0*/  VIADD R96, R95, 0xffffffff ;  /* 0xffffffff5f607836 */ /* 0x000fe40000000000 */
[----:B------:R-:W-:-:S03]  /*92c0*/  VIADD R97, R98, 0xffffffff ;  /* 0xffffffff62617836 */ /* 0x000fc60000000000 */
[----:B------:R-:W-:Y:S02]  /*92d0*/  ISETP.GT.U32.AND P5, PT, R96, 0x7feffffe, PT ;  /* 0x7feffffe6000780c */ /* 0x000fe40003fa4070 */
[----:B------:R-:W-:Y:S02]  /*92e0*/  DMUL R116, R118, R112 ;  /* 0x0000007076747228 */ /* 0x000fe40000000000 */
[----:B------:R-:W-:-:S06]  /*92f0*/  ISETP.GT.U32.OR P5, PT, R97, 0x7feffffe, P5 ;  /* 0x7feffffe6100780c */ /* 0x000fcc0002fa4470 */
[----:B------:R-:W-:-:S08]  /*9300*/  DFMA R114, R116, -R108, R112 ;  /* 0x8000006c7472722b */ /* 0x000fd00000000070 */
[----:B------:R-:W-:Y:S01]  /*9310*/  DFMA R114, R118, R114, R116 ;  /* 0x000000727672722b */ /* 0x000fe20000000074 */
[----:B------:R-:W-:Y:S10]  /*9320*/  @P5 BRA `(.L_x_103) ;  /* 0x00000000006c5947 */ /* 0x000ff40003800000 */
[----:B------:R-:W-:-:S04]  /*9330*/  LOP3.LUT R96, R107, 0x7ff00000, RZ, 0xc0, !PT ;  /* 0x7ff000006b607812 */ /* 0x000fc800078ec0ff */
[CC--:B------:R-:W-:Y:S02]  /*9340*/  ISETP.GE.U32.AND P5, PT, R93.reuse, R96.reuse, PT ;  /* 0x000000605d00720c */ /* 0x0c0fe40003fa6070 */
[----:B------:R-:W-:Y:S02]  /*9350*/  VIADDMNMX R93, R93, -R96, 0xb9600000, !PT ;  /* 0xb96000005d5d7446 */ /* 0x000fe40007800960 */
[----:B------:R-:W-:Y:S02]  /*9360*/  SEL R94, R94, 0x63400000, !P5 ;  /* 0x634000005e5e7807 */ /* 0x000fe40006800000 */
[----:B------:R-:W-:-:S05]  /*9370*/  VIMNMX R93, PT, PT, R93, 0x46a00000, PT ;  /* 0x46a000005d5d7848 */ /* 0x000fca0003fe0100 */
[----:B------:R-:W-:Y:S02]  /*9380*/  IMAD.IADD R93, R93, 0x1, -R94 ;  /* 0x000000015d5d7824 */ /* 0x000fe400078e0a5e */
[----:B------:R-:W-:Y:S02]  /*9390*/  IMAD.MOV.U32 R94, RZ, RZ, RZ ;  /* 0x000000ffff5e7224 */ /* 0x000fe400078e00ff */
[----:B------:R-:W-:-:S06]  /*93a0*/  VIADD R95, R93, 0x7fe00000 ;  /* 0x7fe000005d5f7836 */ /* 0x000fcc0000000000 */
[----:B------:R-:W-:-:S10]  /*93b0*/  DMUL R96, R114, R94 ;  /* 0x0000005e72607228 */ /* 0x000fd40000000000 */
[----:B------:R-:W-:-:S13]  /*93c0*/  FSETP.GTU.AND P5, PT, |R97|, 1.469367938527859385e-39, PT ;  /* 0x001000006100780b */ /* 0x000fda0003fac200 */
[----:B------:R-:W-:Y:S05]  /*93d0*/  @P5 BRA `(.L_x_104) ;  /* 0x0000000000a05947 */ /* 0x000fea0003800000 */
[----:B------:R-:W-:Y:S01]  /*93e0*/  DFMA R108, R114, -R108, R112 ;  /* 0x8000006c726c722b */ /* 0x000fe20000000070 */
[----:B------:R-:W-:-:S09]  /*93f0*/  IMAD.MOV.U32 R98, RZ, RZ, RZ ;  /* 0x000000ffff627224 */ /* 0x000fd200078e00ff */
[C---:B------:R-:W-:Y:S02]  /*9400*/  FSETP.NEU.AND P5, PT, R109.reuse, RZ, PT ;  /* 0x000000ff6d00720b */ /* 0x040fe40003fad000 */
[----:B------:R-:W-:-:S04]  /*9410*/  LOP3.LUT R94, R109, 0x80000000, R107, 0x48, !PT ;  /* 0x800000006d5e7812 */ /* 0x000fc800078e486b */
[----:B------:R-:W-:-:S07]  /*9420*/  LOP3.LUT R99, R94, R95, RZ, 0xfc, !PT ;  /* 0x0000005f5e637212 */ /* 0x000fce00078efcff */
[----:B------:R-:W-:Y:S05]  /*9430*/  @!P5 BRA `(.L_x_104) ;  /* 0x000000000088d947 */ /* 0x000fea0003800000 */
[----:B------:R-:W-:Y:S01]  /*9440*/  IMAD.MOV R107, RZ, RZ, -R93 ;  /* 0x000000ffff6b7224 */ /* 0x000fe200078e0a5d */
[----:B------:R-:W-:Y:S01]  /*9450*/  DMUL.RP R98, R114, R98 ;  /* 0x0000006272627228 */ /* 0x000fe20000008000 */
[----:B------:R-:W-:Y:S01]  /*9460*/  IMAD.MOV.U32 R106, RZ, RZ, RZ ;  /* 0x000000ffff6a7224 */ /* 0x000fe200078e00ff */
[----:B------:R-:W-:-:S05]  /*9470*/  IADD3 R93, PT, PT, -R93, -0x43300000, RZ ;  /* 0xbcd000005d5d7810 */ /* 0x000fca0007ffe1ff */
[----:B------:R-:W-:-:S03]  /*9480*/  DFMA R114, R96, -R106, R114 ;  /* 0x8000006a6072722b */ /* 0x000fc60000000072 */
[----:B------:R-:W-:-:S07]  /*9490*/  LOP3.LUT R94, R99, R94, RZ, 0x3c, !PT ;  /* 0x0000005e635e7212 */ /* 0x000fce00078e3cff */
[----:B------:R-:W-:-:S04]  /*94a0*/  FSETP.NEU.AND P5, PT, |R115|, R93, PT ;  /* 0x0000005d7300720b */ /* 0x000fc80003fad200 */
[----:B------:R-:W-:Y:S02]  /*94b0*/  FSEL R96, R98, R96, !P5 ;  /* 0x0000006062607208 */ /* 0x000fe40006800000 */
[----:B------:R-:W-:Y:S01]  /*94c0*/  FSEL R97, R94, R97, !P5 ;  /* 0x000000615e617208 */ /* 0x000fe20006800000 */
[----:B------:R-:W-:Y:S06]  /*94d0*/  BRA `(.L_x_104) ;  /* 0x0000000000607947 */ /* 0x000fec0003800000 */
.L_x_103:
[----:B------:R-:W-:-:S14]  /*94e0*/  DSETP.NAN.AND P5, PT, R110, R110, PT ;  /* 0x0000006e6e00722a */ /* 0x000fdc0003fa8000 */
[----:B------:R-:W-:Y:S05]  /*94f0*/  @P5 BRA `(.L_x_105) ;  /* 0x00000000004c5947 */ /* 0x000fea0003800000 */
[----:B------:R-:W-:-:S14]  /*9500*/  DSETP.NAN.AND P5, PT, R106, R106, PT ;  /* 0x0000006a6a00722a */ /* 0x000fdc0003fa8000 */
[----:B------:R-:W-:Y:S05]  /*9510*/  @P5 BRA `(.L_x_106) ;  /* 0x0000000000345947 */ /* 0x000fea0003800000 */
[----:B------:R-:W-:Y:S01]  /*9520*/  ISETP.NE.AND P5, PT, R95, R98, PT ;  /* 0x000000625f00720c */ /* 0x000fe20003fa5270 */
[----:B------:R-:W-:Y:S02]  /*9530*/  IMAD.MOV.U32 R96, RZ, RZ, 0x0 ;  /* 0x00000000ff607424 */ /* 0x000fe400078e00ff */
[----:B------:R-:W-:-:S10]  /*9540*/  IMAD.MOV.U32 R97, RZ, RZ, -0x80000 ;  /* 0xfff80000ff617424 */ /* 0x000fd400078e00ff */
[----:B------:R-:W-:Y:S05]  /*9550*/  @!P5 BRA `(.L_x_104) ;  /* 0x000000000040d947 */ /* 0x000fea0003800000 */
[----:B------:R-:W-:Y:S02]  /*9560*/  ISETP.NE.AND P5, PT, R95, 0x7ff00000, PT ;  /* 0x7ff000005f00780c */ /* 0x000fe40003fa5270 */
[----:B------:R-:W-:Y:S02]  /*9570*/  LOP3.LUT R93, R111, 0x80000000, R107, 0x48, !PT ;  /* 0x800000006f5d7812 */ /* 0x000fe400078e486b */
[----:B------:R-:W-:-:S13]  /*9580*/  ISETP.EQ.OR P5, PT, R98, RZ, !P5 ;  /* 0x000000ff6200720c */ /* 0x000fda0006fa2670 */
[----:B------:R-:W-:Y:S01]  /*9590*/  @P5 LOP3.LUT R94, R93, 0x7ff00000, RZ, 0xfc, !PT ;  /* 0x7ff000005d5e5812 */ /* 0x000fe200078efcff */
[----:B------:R-:W-:Y:S02]  /*95a0*/  @!P5 IMAD.MOV.U32 R96, RZ, RZ, RZ ;  /* 0x000000ffff60d224 */ /* 0x000fe400078e00ff */
[----:B------:R-:W-:Y:S02]  /*95b0*/  @!P5 IMAD.MOV.U32 R97, RZ, RZ, R93 ;  /* 0x000000ffff61d224 */ /* 0x000fe400078e005d */
[----:B------:R-:W-:Y:S02]  /*95c0*/  @P5 IMAD.MOV.U32 R96, RZ, RZ, RZ ;  /* 0x000000ffff605224 */ /* 0x000fe400078e00ff */
[----:B------:R-:W-:Y:S01]  /*95d0*/  @P5 IMAD.MOV.U32 R97, RZ, RZ, R94 ;  /* 0x000000ffff615224 */ /* 0x000fe200078e005e */
[----:B------:R-:W-:Y:S06]  /*95e0*/  BRA `(.L_x_104) ;  /* 0x00000000001c7947 */ /* 0x000fec0003800000 */
.L_x_106:
[----:B------:R-:W-:Y:S01]  /*95f0*/  LOP3.LUT R93, R107, 0x80000, RZ, 0xfc, !PT ;  /* 0x000800006b5d7812 */ /* 0x000fe200078efcff */
[----:B------:R-:W-:-:S04]  /*9600*/  IMAD.MOV.U32 R96, RZ, RZ, R106 ;  /* 0x000000ffff607224 */ /* 0x000fc800078e006a */
[----:B------:R-:W-:Y:S01]  /*9610*/  IMAD.MOV.U32 R97, RZ, RZ, R93 ;  /* 0x000000ffff617224 */ /* 0x000fe200078e005d */
[----:B------:R-:W-:Y:S06]  /*9620*/  BRA `(.L_x_104) ;  /* 0x00000000000c7947 */ /* 0x000fec0003800000 */
.L_x_105:
[----:B------:R-:W-:Y:S01]  /*9630*/  LOP3.LUT R93, R111, 0x80000, RZ, 0xfc, !PT ;  /* 0x000800006f5d7812 */ /* 0x000fe200078efcff */
[----:B------:R-:W-:-:S04]  /*9640*/  IMAD.MOV.U32 R96, RZ, RZ, R110 ;  /* 0x000000ffff607224 */ /* 0x000fc800078e006e */
[----:B------:R-:W-:-:S07]  /*9650*/  IMAD.MOV.U32 R97, RZ, RZ, R93 ;  /* 0x000000ffff617224 */ /* 0x000fce00078e005d */
.L_x_104:
[----:B------:R-:W-:Y:S05]  /*9660*/  BSYNC.RECONVERGENT B0 ;  /* 0x0000000000007941 */ /* 0x000fea0003800200 */
.L_x_102:
[----:B------:R-:W-:Y:S02]  /*9670*/  IMAD.MOV.U32 R94, RZ, RZ, R96 ;  /* 0x000000ffff5e7224 */ /* 0x000fe400078e0060 */
[----:B------:R-:W-:Y:S02]  /*9680*/  IMAD.MOV.U32 R93, RZ, RZ, R97 ;  /* 0x000000ffff5d7224 */ /* 0x000fe400078e0061 */
[----:B------:R-:W-:Y:S02]  /*9690*/  IMAD.MOV.U32 R96, RZ, RZ, R92 ;  /* 0x000000ffff607224 */ /* 0x000fe400078e005c */
[----:B------:R-:W-:-:S04]  /*96a0*/  IMAD.MOV.U32 R97, RZ, RZ, 0x0 ;  /* 0x00000000ff617424 */ /* 0x000fc800078e00ff */
[----:B------:R-:W-:Y:S05]  /*96b0*/  RET.REL.NODEC R96 `(_Z13FVS_3D_SolverifififfPfS_S_) ;  /* 0xffffff6860507950 */ /* 0x000fea0003c3ffff */
        .type           $_Z13FVS_3D_SolverifififfPfS_S_$__internal_accurate_pow,@function
        .size           $_Z13FVS_3D_SolverifififfPfS_S_$__internal_accurate_pow,(.L_x_1108 - $_Z13FVS_3D_SolverifififfPfS_S_$__internal_accurate_pow)
$_Z13FVS_3D_SolverifififfPfS_S_$__internal_accurate_pow:
[----:B------:R-:W-:Y:S01]  /*96c0*/  ISETP.GT.U32.AND P6, PT, R95, 0xfffff, PT ;  /* 0x000fffff5f00780c */ /* 0x000fe20003fc4070 */
[----:B------:R-:W-:Y:S01]  /*96d0*/  IMAD.MOV.U32 R106, RZ, RZ, RZ ;  /* 0x000000ffff6a7224 */ /* 0x000fe200078e00ff */
[----:B------:R-:W-:Y:S01]  /*96e0*/  SHF.R.U32.HI R93, RZ, 0x14, R95 ;  /* 0x00000014ff5d7819 */ /* 0x000fe2000001165f */
[----:B------:R-:W-:Y:S01]  /*96f0*/  UMOV UR12, 0x7d2cafe2 ;  /* 0x7d2cafe2000c7882 */ /* 0x000fe20000000000 */
[----:B------:R-:W-:Y:S01]  /*9700*/  UMOV UR13, 0x3eb0f5ff ;  /* 0x3eb0f5ff000d7882 */ /* 0x000fe20000000000 */
[----:B------:R-:W-:Y:S01]  /*9710*/  UMOV UR14, 0x3b39803f ;  /* 0x3b39803f000e7882 */ /* 0x000fe20000000000 */
[----:B------:R-:W-:-:S07]  /*9720*/  UMOV UR15, 0x3c7abc9e ;  /* 0x3c7abc9e000f7882 */ /* 0x000fce0000000000 */
[----:B------:R-:W-:-:S10]  /*9730*/  @!P6 DMUL R98, R94, 1.80143985094819840000e+16 ;  /* 0x435000005e62e828 */ /* 0x000fd40000000000 */
[----:B------:R-:W-:Y:S01]  /*9740*/  @!P6 LEA.HI R93, R99, 0xffffffca, RZ, 0xc ;  /* 0xffffffca635de811 */ /* 0x000fe200078f60ff */
[----:B------:R-:W-:Y:S02]  /*9750*/  @!P6 IMAD.MOV.U32 R95, RZ, RZ, R99 ;  /* 0x000000ffff5fe224 */ /* 0x000fe400078e0063 */
[----:B------:R-:W-:Y:S02]  /*9760*/  IMAD.MOV.U32 R99, RZ, RZ, R97 ;  /* 0x000000ffff637224 */ /* 0x000fe400078e0061 */
[----:B------:R-:W-:Y:S01]  /*9770*/  @!P6 IMAD.MOV.U32 R94, RZ, RZ, R98 ;  /* 0x000000ffff5ee224 */ /* 0x000fe200078e0062 */
[----:B------:R-:W-:Y:S01]  /*9780*/  LOP3.LUT R95, R95, 0x800fffff, RZ, 0xc0, !PT ;  /* 0x800fffff5f5f7812 */ /* 0x000fe200078ec0ff */
[C---:B------:R-:W-:Y:S01]  /*9790*/  IMAD.SHL.U32 R96, R99.reuse, 0x2, RZ ;  /* 0x0000000263607824 */ /* 0x040fe200078e00ff */
[----:B------:R-:W-:Y:S01]  /*97a0*/  LOP3.LUT R97, R99, 0xff0fffff, RZ, 0xc0, !PT ;  /* 0xff0fffff63617812 */ /* 0x000fe200078ec0ff */
[----:B------:R-:W-:Y:S02]  /*97b0*/  IMAD.MOV.U32 R114, RZ, RZ, R94 ;  /* 0x000000ffff727224 */ /* 0x000fe400078e005e */
[----:B------:R-:W-:Y:S01]  /*97c0*/  IMAD.U32 R98, RZ, RZ, UR4 ;  /* 0x00000004ff627e24 */ /* 0x000fe2000f8e00ff */
[----:B------:R-:W-:-:S04]  /*97d0*/  ISETP.GT.U32.AND P6, PT, R96, -0x2000001, PT ;  /* 0xfdffffff6000780c */ /* 0x000fc80003fc4070 */
[----:B------:R-:W-:Y:S02]  /*97e0*/  SEL R99, R97, R99, P6 ;  /* 0x0000006361637207 */ /* 0x000fe40003000000 */
[----:B------:R-:W-:Y:S01]  /*97f0*/  LOP3.LUT R97, R95, 0x3ff00000, RZ, 0xfc, !PT ;  /* 0x3ff000005f617812 */ /* 0x000fe200078efcff */
[----:B------:R-:W-:-:S03]  /*9800*/  VIADD R95, R93, 0xfffffc01 ;  /* 0xfffffc015d5f7836 */ /* 0x000fc60000000000 */
[----:B------:R-:W-:Y:S01]  /*9810*/  ISETP.GE.U32.AND P6, PT, R97, 0x3ff6a09f, PT ;  /* 0x3ff6a09f6100780c */ /* 0x000fe20003fc6070 */
[----:B------:R-:W-:-:S12]  /*9820*/  IMAD.MOV.U32 R115, RZ, RZ, R97 ;  /* 0x000000ffff737224 */ /* 0x000fd800078e0061 */
[----:B------:R-:W-:Y:S02]  /*9830*/  @P6 VIADD R94, R115, 0xfff00000 ;  /* 0xfff00000735e6836 */ /* 0x000fe40000000000 */
[----:B------:R-:W-:Y:S02]  /*9840*/  @P6 VIADD R95, R93, 0xfffffc02 ;  /* 0xfffffc025d5f6836 */ /* 0x000fe40000000000 */
[----:B------:R-:W-:-:S06]  /*9850*/  @P6 IMAD.MOV.U32 R115, RZ, RZ, R94 ;  /* 0x000000ffff736224 */ /* 0x000fcc00078e005e */
[C---:B------:R-:W-:Y:S02]  /*9860*/  DADD R108, R114.reuse, 1 ;  /* 0x3ff00000726c7429 */ /* 0x040fe40000000000 */
[----:B------:R-:W-:-:S04]  /*9870*/  DADD R114, R114, -1 ;  /* 0xbff0000072727429 */ /* 0x000fc80000000000 */
[----:B------:R-:W0:Y:S02]  /*9880*/  MUFU.RCP64H R107, R109 ;  /* 0x0000006d006b7308 */ /* 0x000e240000001800 */
[----:B0-----:R-:W-:-:S08]  /*9890*/  DFMA R96, -R108, R106, 1 ;  /* 0x3ff000006c60742b */ /* 0x001fd0000000016a */
[----:B------:R-:W-:-:S08]  /*98a0*/  DFMA R96, R96, R96, R96 ;  /* 0x000000606060722b */ /* 0x000fd00000000060 */
[----:B------:R-:W-:Y:S01]  /*98b0*/  DFMA R96, R106, R96, R106 ;  /* 0x000000606a60722b */ /* 0x000fe2000000006a */
[----:B------:R-:W-:Y:S02]  /*98c0*/  IMAD.MOV.U32 R106, RZ, RZ, 0x41ad3b5a ;  /* 0x41ad3b5aff6a7424 */ /* 0x000fe400078e00ff */
[----:B------:R-:W-:-:S05]  /*98d0*/  IMAD.MOV.U32 R107, RZ, RZ, 0x3ed0f5d2 ;  /* 0x3ed0f5d2ff6b7424 */ /* 0x000fca00078e00ff */
[----:B------:R-:W-:-:S08]  /*98e0*/  DMUL R122, R114, R96 ;  /* 0x00000060727a7228 */ /* 0x000fd00000000000 */
[----:B------:R-:W-:-:S08]  /*98f0*/  DFMA R122, R114, R96, R122 ;  /* 0x00000060727a722b */ /* 0x000fd0000000007a */
[-C--:B------:R-:W-:Y:S02]  /*9900*/  DMUL R110, R122, R122.reuse ;  /* 0x0000007a7a6e7228 */ /* 0x080fe40000000000 */
[----:B------:R-:W-:Y:S02]  /*9910*/  DADD R120, R114, -R122 ;  /* 0x0000000072787229 */ /* 0x000fe4000000087a */
[----:B------:R-:W-:-:S04]  /*9920*/  DMUL R112, R122, R122 ;  /* 0x0000007a7a707228 */ /* 0x000fc80000000000 */
[----:B------:R-:W-:Y:S01]  /*9930*/  DFMA R106, R110, UR12, R106 ;  /* 0x0000000c6e6a7c2b */ /* 0x000fe2000800006a */
[----:B------:R-:W-:Y:S01]  /*9940*/  UMOV UR12, 0x75488a3f ;  /* 0x75488a3f000c7882 */ /* 0x000fe20000000000 */
[----:B------:R-:W-:Y:S01]  /*9950*/  UMOV UR13, 0x3ef3b20a ;  /* 0x3ef3b20a000d7882 */ /* 0x000fe20000000000 */
[----:B------:R-:W-:-:S05]  /*9960*/  DADD R120, R120, R120 ;  /* 0x0000000078787229 */ /* 0x000fca0000000078 */
[----:B------:R-:W-:Y:S01]  /*9970*/  DFMA R108, R110, R106, UR12 ;  /* 0x0000000c6e6c7e2b */ /* 0x000fe2000800006a */
[----:B------:R-:W-:Y:S01]  /*9980*/  UMOV UR12, 0xe4faecd5 ;  /* 0xe4faecd5000c7882 */ /* 0x000fe20000000000 */
[----:B------:R-:W-:Y:S01]  /*9990*/  UMOV UR13, 0x3f1745cd ;  /* 0x3f1745cd000d7882 */ /* 0x000fe20000000000 */
[----:B------:R-:W-:-:S05]  /*99a0*/  DFMA R120, R114, -R122, R120 ;  /* 0x8000007a7278722b */ /* 0x000fca0000000078 */
[----:B------:R-:W-:Y:S01]  /*99b0*/  DFMA R108, R110, R108, UR12 ;  /* 0x0000000c6e6c7e2b */ /* 0x000fe2000800006c */
[----:B------:R-:W-:Y:S01]  /*99c0*/  UMOV UR12, 0x258a578b ;  /* 0x258a578b000c7882 */ /* 0x000fe20000000000 */
[----:B------:R-:W-:Y:S01]  /*99d0*/  UMOV UR13, 0x3f3c71c7 ;  /* 0x3f3c71c7000d7882 */ /* 0x000fe20000000000 */
[----:B------:R-:W-:-:S05]  /*99e0*/  DMUL R120, R96, R120 ;  /* 0x0000007860787228 */ /* 0x000fca0000000000 */
[----:B------:R-:W-:Y:S01]  /*99f0*/  DFMA R108, R110, R108, UR12 ;  /* 0x0000000c6e6c7e2b */ /* 0x000fe2000800006c */
[----:B------:R-:W-:Y:S01]  /*9a00*/  UMOV UR12, 0x9242b910 ;  /* 0x9242b910000c7882 */ /* 0x000fe20000000000 */
[----:B------:R-:W-:-:S06]  /*9a10*/  UMOV UR13, 0x3f624924 ;  /* 0x3f624924000d7882 */ /* 0x000fcc0000000000 */
[----:B------:R-:W-:Y:S01]  /*9a20*/  DFMA R108, R110, R108, UR12 ;  /* 0x0000000c6e6c7e2b */ /* 0x000fe2000800006c */
[----:B------:R-:W-:Y:S01]  /*9a30*/  UMOV UR12, 0x99999dfb ;  /* 0x99999dfb000c7882 */ /* 0x000fe20000000000 */
[----:B------:R-:W-:-:S06]  /*9a40*/  UMOV UR13, 0x3f899999 ;  /* 0x3f899999000d7882 */ /* 0x000fcc0000000000 */
[----:B------:R-:W-:Y:S01]  /*9a50*/  DFMA R108, R110, R108, UR12 ;  /* 0x0000000c6e6c7e2b */ /* 0x000fe2000800006c */
[----:B------:R-:W-:Y:S01]  /*9a60*/  UMOV UR12, 0x55555555 ;  /* 0x55555555000c7882 */ /* 0x000fe20000000000 */
[----:B------:R-:W-:-:S06]  /*9a70*/  UMOV UR13, 0x3fb55555 ;  /* 0x3fb55555000d7882 */ /* 0x000fcc0000000000 */
[----:B------:R-:W-:-:S08]  /*9a80*/  DFMA R118, R110, R108, UR12 ;  /* 0x0000000c6e767e2b */ /* 0x000fd0000800006c */
[----:B------:R-:W-:Y:S01]  /*9a90*/  DADD R106, -R118, UR12 ;  /* 0x0000000c766a7e29 */ /* 0x000fe20008000100 */
[----:B------:R-:W-:Y:S01]  /*9aa0*/  UMOV UR12, 0xb9e7b0 ;  /* 0x00b9e7b0000c7882 */ /* 0x000fe20000000000 */
[----:B------:R-:W-:-:S06]  /*9ab0*/  UMOV UR13, 0x3c46a4cb ;  /* 0x3c46a4cb000d7882 */ /* 0x000fcc0000000000 */
[----:B------:R-:W-:Y:S02]  /*9ac0*/  DFMA R116, R110, R108, R106 ;  /* 0x0000006c6e74722b */ /* 0x000fe4000000006a */
[C---:B------:R-:W-:Y:S01]  /*9ad0*/  DMUL R106, R122.reuse, R112 ;  /* 0x000000707a6a7228 */ /* 0x040fe20000000000 */
[----:B------:R-:W-:Y:S01]  /*9ae0*/  VIADD R109, R121, 0x100000 ;  /* 0x00100000796d7836 */ /* 0x000fe20000000000 */
[----:B------:R-:W-:Y:S01]  /*9af0*/  DFMA R110, R122, R122, -R112 ;  /* 0x0000007a7a6e722b */ /* 0x000fe20000000870 */
[----:B------:R-:W-:-:S03]  /*9b00*/  IMAD.MOV.U32 R108, RZ, RZ, R120 ;  /* 0x000000ffff6c7224 */ /* 0x000fc600078e0078 */
[----:B------:R-:W-:Y:S01]  /*9b10*/  DADD R116, R116, -UR12 ;  /* 0x8000000c74747e29 */ /* 0x000fe20008000000 */
[----:B------:R-:W-:Y:S01]  /*9b20*/  UMOV UR12, 0x80000000 ;  /* 0x80000000000c7882 */ /* 0x000fe20000000000 */
[C---:B------:R-:W-:Y:S01]  /*9b30*/  DFMA R96, R122.reuse, R112, -R106 ;  /* 0x000000707a60722b */ /* 0x040fe2000000086a */
[----:B------:R-:W-:Y:S01]  /*9b40*/  UMOV UR13, 0x43300000 ;  /* 0x43300000000d7882 */ /* 0x000fe20000000000 */
[----:B------:R-:W-:-:S04]  /*9b50*/  DFMA R110, R122, R108, R110 ;  /* 0x0000006c7a6e722b */ /* 0x000fc8000000006e */
[----:B------:R-:W-:Y:S02]  /*9b60*/  DADD R114, R118, R116 ;  /* 0x0000000076727229 */ /* 0x000fe40000000074 */
[----:B------:R-:W-:-:S06]  /*9b70*/  DFMA R96, R120, R112, R96 ;  /* 0x000000707860722b */ /* 0x000fcc0000000060 */
[----:B------:R-:W-:Y:S02]  /*9b80*/  DMUL R108, R114, R106 ;  /* 0x0000006a726c7228 */ /* 0x000fe40000000000 */
[----:B------:R-:W-:Y:S02]  /*9b90*/  DFMA R96, R122, R110, R96 ;  /* 0x0000006e7a60722b */ /* 0x000fe40000000060 */
[----:B------:R-:W-:-:S04]  /*9ba0*/  DADD R118, R118, -R114 ;  /* 0x0000000076767229 */ /* 0x000fc80000000872 */
[----:B------:R-:W-:-:S04]  /*9bb0*/  DFMA R110, R114, R106, -R108 ;  /* 0x0000006a726e722b */ /* 0x000fc8000000086c */
[----:B------:R-:W-:-:S04]  /*9bc0*/  DADD R118, R116, R118 ;  /* 0x0000000074767229 */ /* 0x000fc80000000076 */
[----:B------:R-:W-:-:S08]  /*9bd0*/  DFMA R96, R114, R96, R110 ;  /* 0x000000607260722b */ /* 0x000fd0000000006e */
[----:B------:R-:W-:-:S08]  /*9be0*/  DFMA R118, R118, R106, R96 ;  /* 0x0000006a7676722b */ /* 0x000fd00000000060 */
[----:B------:R-:W-:-:S08]  /*9bf0*/  DADD R106, R108, R118 ;  /* 0x000000006c6a7229 */ /* 0x000fd00000000076 */
[--C-:B------:R-:W-:Y:S02]  /*9c00*/  DADD R96, R122, R106.reuse ;  /* 0x000000007a607229 */ /* 0x100fe4000000006a */
[----:B------:R-:W-:-:S06]  /*9c10*/  DADD R108, R108, -R106 ;  /* 0x000000006c6c7229 */ /* 0x000fcc000000086a */
[----:B------:R-:W-:Y:S02]  /*9c20*/  DADD R122, R122, -R96 ;  /* 0x000000007a7a7229 */ /* 0x000fe40000000860 */
[----:B------:R-:W-:-:S06]  /*9c30*/  DADD R108, R118, R108 ;  /* 0x00000000766c7229 */ /* 0x000fcc000000006c */
[----:B------:R-:W-:Y:S01]  /*9c40*/  DADD R122, R106, R122 ;  /* 0x000000006a7a7229 */ /* 0x000fe2000000007a */
[----:B------:R-:W-:Y:S01]  /*9c50*/  LOP3.LUT R106, R95, 0x80000000, RZ, 0x3c, !PT ;  /* 0x800000005f6a7812 */ /* 0x000fe200078e3cff */
[----:B------:R-:W-:-:S06]  /*9c60*/  IMAD.MOV.U32 R107, RZ, RZ, 0x43300000 ;  /* 0x43300000ff6b7424 */ /* 0x000fcc00078e00ff */
[----:B------:R-:W-:Y:S02]  /*9c70*/  DADD R108, R108, R122 ;  /* 0x000000006c6c7229 */ /* 0x000fe4000000007a */
[----:B------:R-:W-:Y:S01]  /*9c80*/  DADD R106, R106, -UR12 ;  /* 0x8000000c6a6a7e29 */ /* 0x000fe20008000000 */
[----:B------:R-:W-:Y:S01]  /*9c90*/  UMOV UR12, 0xfefa39ef ;  /* 0xfefa39ef000c7882 */ /* 0x000fe20000000000 */
[----:B------:R-:W-:-:S04]  /*9ca0*/  UMOV UR13, 0x3fe62e42 ;  /* 0x3fe62e42000d7882 */ /* 0x000fc80000000000 */
[----:B------:R-:W-:-:S08]  /*9cb0*/  DADD R120, R120, R108 ;  /* 0x0000000078787229 */ /* 0x000fd0000000006c */
[----:B------:R-:W-:-:S08]  /*9cc0*/  DADD R108, R96, R120 ;  /* 0x00000000606c7229 */ /* 0x000fd00000000078 */
[--C-:B------:R-:W-:Y:S02]  /*9cd0*/  DFMA R94, R106, UR12, R108.reuse ;  /* 0x0000000c6a5e7c2b */ /* 0x100fe4000800006c */
[----:B------:R-:W-:-:S06]  /*9ce0*/  DADD R110, R96, -R108 ;  /* 0x00000000606e7229 */ /* 0x000fcc000000086c */
[----:B------:R-:W-:Y:S02]  /*9cf0*/  DFMA R96, R106, -UR12, R94 ;  /* 0x8000000c6a607c2b */ /* 0x000fe4000800005e */
[----:B------:R-:W-:-:S06]  /*9d00*/  DADD R110, R120, R110 ;  /* 0x00000000786e7229 */ /* 0x000fcc000000006e */
[----:B------:R-:W-:-:S08]  /*9d10*/  DADD R96, -R108, R96 ;  /* 0x000000006c607229 */ /* 0x000fd00000000160 */
[----:B------:R-:W-:-:S08]  /*9d20*/  DADD R96, R110, -R96 ;  /* 0x000000006e607229 */ /* 0x000fd00000000860 */
[----:B------:R-:W-:-:S08]  /*9d30*/  DFMA R108, R106, UR14, R96 ;  /* 0x0000000e6a6c7c2b */ /* 0x000fd00008000060 */
[----:B------:R-:W-:-:S08]  /*9d40*/  DADD R106, R94, R108 ;  /* 0x000000005e6a7229 */ /* 0x000fd0000000006c */
[----:B------:R-:W-:Y:S02]  /*9d50*/  DADD R94, R94, -R106 ;  /* 0x000000005e5e7229 */ /* 0x000fe4000000086a */
[----:B------:R-:W-:-:S06]  /*9d60*/  DMUL R96, R106, R98 ;  /* 0x000000626a607228 */ /* 0x000fcc0000000000 */
[----:B------:R-:W-:Y:S02]  /*9d70*/  DADD R94, R108, R94 ;  /* 0x000000006c5e7229 */ /* 0x000fe4000000005e */
[----:B------:R-:W-:-:S08]  /*9d80*/  DFMA R106, R106, R98, -R96 ;  /* 0x000000626a6a722b */ /* 0x000fd00000000860 */
[----:B------:R-:W-:Y:S01]  /*9d90*/  DFMA R106, R94, R98, R106 ;  /* 0x000000625e6a722b */ /* 0x000fe2000000006a */
[----:B------:R-:W-:Y:S02]  /*9da0*/  IMAD.MOV.U32 R94, RZ, RZ, 0x652b82fe ;  /* 0x652b82feff5e7424 */ /* 0x000fe400078e00ff */
[----:B------:R-:W-:-:S05]  /*9db0*/  IMAD.MOV.U32 R95, RZ, RZ, 0x3ff71547 ;  /* 0x3ff71547ff5f7424 */ /* 0x000fca00078e00ff */
[----:B------:R-:W-:-:S08]  /*9dc0*/  DADD R108, R96, R106 ;  /* 0x00000000606c7229 */ /* 0x000fd0000000006a */
[----:B------:R-:W-:Y:S02]  /*9dd0*/  DFMA R94, R108, R94, 6.75539944105574400000e+15 ;  /* 0x433800006c5e742b */ /* 0x000fe4000000005e */
[----:B------:R-:W-:-:S06]  /*9de0*/  FSETP.GEU.AND P6, PT, |R109|, 4.1917929649353027344, PT ;  /* 0x4086232b6d00780b */ /* 0x000fcc0003fce200 */
[----:B------:R-:W-:-:S08]  /*9df0*/  DADD R98, R94, -6.75539944105574400000e+15 ;  /* 0xc33800005e627429 */ /* 0x000fd00000000000 */
[----:B------:R-:W-:Y:S01]  /*9e00*/  DFMA R110, R98, -UR12, R108 ;  /* 0x8000000c626e7c2b */ /* 0x000fe2000800006c */
[----:B------:R-:W-:Y:S01]  /*9e10*/  UMOV UR12, 0x3b39803f ;  /* 0x3b39803f000c7882 */ /* 0x000fe20000000000 */
[----:B------:R-:W-:-:S06]  /*9e20*/  UMOV UR13, 0x3c7abc9e ;  /* 0x3c7abc9e000d7882 */ /* 0x000fcc0000000000 */
[----:B------:R-:W-:Y:S01]  /*9e30*/  DFMA R110, R98, -UR12, R110 ;  /* 0x8000000c626e7c2b */ /* 0x000fe2000800006e */
[----:B------:R-:W-:Y:S01]  /*9e40*/  UMOV UR12, 0x69ce2bdf ;  /* 0x69ce2bdf000c7882 */ /* 0x000fe20000000000 */
[----:B------:R-:W-:Y:S01]  /*9e50*/  IMAD.MOV.U32 R98, RZ, RZ, -0x35dec16 ;  /* 0xfca213eaff627424 */ /* 0x000fe200078e00ff */
[----:B------:R-:W-:Y:S01]  /*9e60*/  UMOV UR13, 0x3e5ade15 ;  /* 0x3e5ade15000d7882 */ /* 0x000fe20000000000 */
[----:B------:R-:W-:-:S06]  /*9e70*/  IMAD.MOV.U32 R99, RZ, RZ, 0x3e928af3 ;  /* 0x3e928af3ff637424 */ /* 0x000fcc00078e00ff */
[----:B------:R-:W-:Y:S01]  /*9e80*/  DFMA R98, R110, UR12, R98 ;  /* 0x0000000c6e627c2b */ /* 0x000fe20008000062 */
        /* <DEDUP_REMOVED lines=24> */
[----:B------:R-:W-:-:S08]  /*a010*/  DFMA R98, R110, R98, 1 ;  /* 0x3ff000006e62742b */ /* 0x000fd00000000062 */
[----:B------:R-:W-:Y:S02]  /*a020*/  DFMA R98, R110, R98, 1 ;  /* 0x3ff000006e62742b */ /* 0x000fe40000000062 */
[----:B------:R-:W-:-:S08]  /*a030*/  DADD R110, R96, -R108 ;  /* 0x00000000606e7229 */ /* 0x000fd0000000086c */
[----:B------:R-:W-:Y:S01]  /*a040*/  DADD R106, R106, R110 ;  /* 0x000000006a6a7229 */ /* 0x000fe2000000006e */
[----:B------:R-:W-:Y:S02]  /*a050*/  IMAD R97, R94, 0x100000, R99 ;  /* 0x001000005e617824 */ /* 0x000fe400078e0263 */
[----:B------:R-:W-:Y:S01]  /*a060*/  IMAD.MOV.U32 R96, RZ, RZ, R98 ;  /* 0x000000ffff607224 */ /* 0x000fe200078e0062 */
[----:B------:R-:W-:Y:S07]  /*a070*/  @!P6 BRA `(.L_x_107) ;  /* 0x000000000030e947 */ /* 0x000fee0003800000 */
[C---:B------:R-:W-:Y:S02]  /*a080*/  DADD R96, R108.reuse, +INF ;  /* 0x7ff000006c607429 */ /* 0x040fe40000000000 */
[----:B------:R-:W-:-:S08]  /*a090*/  DSETP.GEU.AND P6, PT, R108, RZ, PT ;  /* 0x000000ff6c00722a */ /* 0x000fd00003fce000 */
[----:B------:R-:W-:Y:S02]  /*a0a0*/  FSEL R96, R96, RZ, P6 ;  /* 0x000000ff60607208 */ /* 0x000fe40003000000 */
[----:B------:R-:W-:Y:S02]  /*a0b0*/  FSEL R97, R97, RZ, P6 ;  /* 0x000000ff61617208 */ /* 0x000fe40003000000 */
[----:B------:R-:W-:-:S13]  /*a0c0*/  FSETP.GEU.AND P6, PT, |R109|, 4.2275390625, PT ;  /* 0x408748006d00780b */ /* 0x000fda0003fce200 */
[----:B------:R-:W-:-:S04]  /*a0d0*/  @!P6 LEA.HI R93, R94, R94, RZ, 0x1 ;  /* 0x0000005e5e5de211 */ /* 0x000fc800078f08ff */
[----:B------:R-:W-:-:S05]  /*a0e0*/  @!P6 SHF.R.S32.HI R93, RZ, 0x1, R93 ;  /* 0x00000001ff5de819 */ /* 0x000fca000001145d */
[----:B------:R-:W-:Y:S02]  /*a0f0*/  @!P6 IMAD.IADD R94, R94, 0x1, -R93 ;  /* 0x000000015e5ee824 */ /* 0x000fe400078e0a5d */
[----:B------:R-:W-:-:S03]  /*a100*/  @!P6 IMAD R99, R93, 0x100000, R99 ;  /* 0x001000005d63e824 */ /* 0x000fc600078e0263 */
[----:B------:R-:W-:Y:S01]  /*a110*/  @!P6 LEA R95, R94, 0x3ff00000, 0x14 ;  /* 0x3ff000005e5fe811 */ /* 0x000fe200078ea0ff */
[----:B------:R-:W-:-:S06]  /*a120*/  @!P6 IMAD.MOV.U32 R94, RZ, RZ, RZ ;  /* 0x000000ffff5ee224 */ /* 0x000fcc00078e00ff */
[----:B------:R-:W-:-:S11]  /*a130*/  @!P6 DMUL R96, R98, R94 ;  /* 0x0000005e6260e228 */ /* 0x000fd60000000000 */
.L_x_107:
[----:B------:R-:W-:Y:S02]  /*a140*/  DFMA R106, R106, R96, R96 ;  /* 0x000000606a6a722b */ /* 0x000fe40000000060 */
[----:B------:R-:W-:-:S08]  /*a150*/  DSETP.NEU.AND P6, PT, |R96|, +INF , PT ;  /* 0x7ff000006000742a */ /* 0x000fd00003fcd200 */
[----:B------:R-:W-:Y:S01]  /*a160*/  FSEL R94, R96, R106, !P6 ;  /* 0x0000006a605e7208 */ /* 0x000fe20007000000 */
[----:B------:R-:W-:Y:S01]  /*a170*/  IMAD.MOV.U32 R96, RZ, RZ, R92 ;  /* 0x000000ffff607224 */ /* 0x000fe200078e005c */
[----:B------:R-:W-:Y:S01]  /*a180*/  FSEL R93, R97, R107, !P6 ;  /* 0x0000006b615d7208 */ /* 0x000fe20007000000 */
[----:B------:R-:W-:-:S04]  /*a190*/  IMAD.MOV.U32 R97, RZ, RZ, 0x0 ;  /* 0x00000000ff617424 */ /* 0x000fc800078e00ff */
[----:B------:R-:W-:Y:S05]  /*a1a0*/  RET.REL.NODEC R96 `(_Z13FVS_3D_SolverifififfPfS_S_) ;  /* 0xffffff5c60947950 */ /* 0x000fea0003c3ffff */
.L_x_108:
[----:B------:R-:W-:-:S00]  /*a1b0*/  BRA `(.L_x_108) ;  /* 0xfffffffc00fc7947 */ /* 0x000fc0000383ffff */
[----:B------:R-:W-:-:S00]  /*a1c0*/  NOP ;  /* 0x0000000000007918 */ /* 0x000fc00000000000 */
        /* <DEDUP_REMOVED lines=11> */
.L_x_1108:


//--------------------- .text._Z14PSOR_3D_SolverifififfPfS_S_ --------------------------
	.section	.text._Z14PSOR_3D_SolverifififfPfS_S_,"ax",@progbits
	.align	128
        .global         _Z14PSOR_3D_SolverifififfPfS_S_
        .type           _Z14PSOR_3D_SolverifififfPfS_S_,@function
        .size           _Z14PSOR_3D_SolverifififfPfS_S_,(.L_x_1112 - _Z14PSOR_3D_SolverifififfPfS_S_)
        .other          _Z14PSOR_3D_SolverifififfPfS_S_,@"STO_CUDA_ENTRY STV_DEFAULT"
_Z14PSOR_3D_SolverifififfPfS_S_:
.text._Z14PSOR_3D_SolverifififfPfS_S_:
[----:B------:R-:W-:Y:S01]  /*0000*/  LDC R1, c[0x0][0x37c] ;  /* 0x0000df00ff017b82 */ /* 0x000fe20000000800 */
[----:B------:R-:W0:Y:S01]  /*0010*/  LDCU.64 UR6, c[0x0][0x358] ;  /* 0x00006b00ff0677ac */ /* 0x000e220008000a00 */
[----:B------:R-:W-:-:S06]  /*0020*/  CS2R R20, SR_CLOCKLO ;  /* 0x0000000000147805 */ /* 0x000fcc0000015000 */
[----:B------:R-:W1:Y:S01]  /*0030*/  LDC R5, c[0x0][0x384] ;  /* 0x0000e100ff057b82 */ /* 0x000e620000000800 */
[----:B------:R-:W2:Y:S01]  /*0040*/  S2R R12, SR_TID.X ;  /* 0x00000000000c7919 */ /* 0x000ea20000002100 */
[----:B------:R-:W3:Y:S06]  /*0050*/  S2R R11, SR_TID.Y ;  /* 0x00000000000b7919 */ /* 0x000eec0000002200 */
[----:B------:R-:W4:Y:S08]  /*0060*/  LDC R2, c[0x0][0x398] ;  /* 0x0000e600ff027b82 */ /* 0x000f300000000800 */
[----:B------:R-:W2:Y:S01]  /*0070*/  LDC R7, c[0x0][0x360] ;  /* 0x0000d800ff077b82 */ /* 0x000ea20000000800 */
[----:B-1----:R-:W-:-:S07]  /*0080*/  FMUL R5, R5, R5 ;  /* 0x0000000505057220 */ /* 0x002fce0000400000 */
[----:B------:R-:W2:Y:S01]  /*0090*/  S2UR UR4, SR_CTAID.X ;  /* 0x00000000000479c3 */ /* 0x000ea20000002500 */
[----:B------:R-:W1:Y:S07]  /*00a0*/  MUFU.RCP R0, R5 ;  /* 0x0000000500007308 */ /* 0x000e6e0000001000 */
[----:B------:R-:W3:Y:S08]  /*00b0*/  S2UR UR5, SR_CTAID.Y ;  /* 0x00000000000579c3 */ /* 0x000ef00000002600 */
[----:B------:R-:W3:Y:S01]  /*00c0*/  LDC R6, c[0x0][0x364] ;  /* 0x0000d900ff067b82 */ /* 0x000ee20000000800 */
[----:B-1----:R-:W-:-:S04]  /*00d0*/  FFMA R3, -R5, R0, 1 ;  /* 0x3f80000005037423 */ /* 0x002fc80000000100 */
[----:B------:R-:W-:Y:S01]  /*00e0*/  FFMA R3, R0, R3, R0 ;  /* 0x0000000300037223 */ /* 0x000fe20000000000 */
[----:B----4-:R-:W-:Y:S01]  /*00f0*/  FMUL R0, R2, R2 ;  /* 0x0000000202007220 */ /* 0x010fe20000400000 */
[----:B--2---:R-:W-:-:S03]  /*0100*/  IMAD R10, R7, UR4, R12 ;  /* 0x00000004070a7c24 */ /* 0x004fc6000f8e020c */
[----:B------:R-:W1:Y:S01]  /*0110*/  FCHK P0, R0, R5 ;  /* 0x0000000500007302 */ /* 0x000e620000000000 */
[----:B------:R-:W-:-:S04]  /*0120*/  FFMA R2, R0, R3, RZ ;  /* 0x0000000300027223 */ /* 0x000fc800000000ff */
[----:B------:R-:W-:-:S04]  /*0130*/  FFMA R4, -R5, R2, R0 ;  /* 0x0000000205047223 */ /* 0x000fc80000000100 */
[----:B------:R-:W-:Y:S01]  /*0140*/  FFMA R2, R3, R4, R2 ;  /* 0x0000000403027223 */ /* 0x000fe20000000002 */
[----:B---3--:R-:W-:Y:S01]  /*0150*/  IMAD R9, R6, UR5, R11 ;  /* 0x0000000506097c24 */ /* 0x008fe2000f8e020b */
[----:B01----:R-:W-:Y:S06]  /*0160*/  @!P0 BRA `(.L_x_109) ;  /* 0x0000000000108947 */ /* 0x003fec0003800000 */
[----:B------:R-:W-:Y:S01]  /*0170*/  IMAD.MOV.U32 R13, RZ, RZ, R0 ;  /* 0x000000ffff0d7224 */ /* 0x000fe200078e0000 */
[----:B------:R-:W-:-:S07]  /*0180*/  MOV R18, 0x1a0 ;  /* 0x000001a000127802 */ /* 0x000fce0000000f00 */
[----:B------:R-:W-:Y:S05]  /*0190*/  CALL.REL.NOINC `($__internal_3_$__cuda_sm3x_div_rn_noftz_f32_slowpath) ;  /* 0x00000060002c7944 */ /* 0x000fea0003c00000 */
[----:B------:R-:W-:-:S07]  /*01a0*/  IMAD.MOV.U32 R2, RZ, RZ, R5 ;  /* 0x000000ffff027224 */ /* 0x000fce00078e0005 */
.L_x_109:
[----:B------:R-:W0:Y:S02]  /*01b0*/  LDC R5, c[0x0][0x38c] ;  /* 0x0000e300ff057b82 */ /* 0x000e240000000800 */
[----:B0-----:R-:W-:-:S04]  /*01c0*/  FMUL R5, R5, R5 ;  /* 0x0000000505057220 */ /* 0x001fc80000400000 */
[----:B------:R-:W0:Y:S08]  /*01d0*/  MUFU.RCP R4, R5 ;  /* 0x0000000500047308 */ /* 0x000e300000001000 */
[----:B------:R-:W1:Y:S01]  /*01e0*/  FCHK P0, R0, R5 ;  /* 0x0000000500007302 */ /* 0x000e620000000000 */
[----:B0-----:R-:W-:-:S04]  /*01f0*/  FFMA R3, -R5, R4, 1 ;  /* 0x3f80000005037423 */ /* 0x001fc80000000104 */
[----:B------:R-:W-:-:S04]  /*0200*/  FFMA R3, R4, R3, R4 ;  /* 0x0000000304037223 */ /* 0x000fc80000000004 */
[----:B------:R-:W-:-:S04]  /*0210*/  FFMA R4, R0, R3, RZ ;  /* 0x0000000300047223 */ /* 0x000fc800000000ff */
[----:B------:R-:W-:-:S04]  /*0220*/  FFMA R6, -R5, R4, R0 ;  /* 0x0000000405067223 */ /* 0x000fc80000000100 */
[----:B------:R-:W-:Y:S01]  /*0230*/  FFMA R3, R3, R6, R4 ;  /* 0x0000000603037223 */ /* 0x000fe20000000004 */
[----:B-1----:R-:W-:Y:S06]  /*0240*/  @!P0 BRA `(.L_x_110) ;  /* 0x0000000000108947 */ /* 0x002fec0003800000 */
[----:B------:R-:W-:Y:S02]  /*0250*/  MOV R13, R0 ;  /* 0x00000000000d7202 */ /* 0x000fe40000000f00 */
[----:B------:R-:W-:-:S07]  /*0260*/  MOV R18, 0x280 ;  /* 0x0000028000127802 */ /* 0x000fce0000000f00 */
[----:B------:R-:W-:Y:S05]  /*0270*/  CALL.REL.NOINC `($__internal_3_$__cuda_sm3x_div_rn_noftz_f32_slowpath) ;  /* 0x0000005c00f47944 */ /* 0x000fea0003c00000 */
[----:B------:R-:W-:-:S07]  /*0280*/  IMAD.MOV.U32 R3, RZ, RZ, R5 ;  /* 0x000000ffff037224 */ /* 0x000fce00078e0005 */
.L_x_110:
        /* <DEDUP_REMOVED lines=10> */
[----:B------:R-:W-:Y:S01]  /*0330*/  IMAD.MOV.U32 R13, RZ, RZ, R0 ;  /* 0x000000ffff0d7224 */ /* 0x000fe200078e0000 */
[----:B------:R-:W-:-:S07]  /*0340*/  MOV R18, 0x360 ;  /* 0x0000036000127802 */ /* 0x000fce0000000f00 */
[----:B------:R-:W-:Y:S05]  /*0350*/  CALL.REL.NOINC `($__internal_3_$__cuda_sm3x_div_rn_noftz_f32_slowpath) ;  /* 0x0000005c00bc7944 */ /* 0x000fea0003c00000 */
[----:B------:R-:W-:-:S07]  /*0360*/  MOV R4, R5 ;  /* 0x0000000500047202 */ /* 0x000fce0000000f00 */
.L_x_111:
[----:B------:R-:W0:Y:S01]  /*0370*/  MUFU.RCP R7, R4 ;  /* 0x0000000400077308 */ /* 0x000e220000001000 */
[----:B------:R-:W-:Y:S07]  /*0380*/  BSSY.RECONVERGENT B0, `(.L_x_112) ;  /* 0x000000d000007945 */ /* 0x000fee0003800200 */
[----:B------:R-:W1:Y:S01]  /*0390*/  FCHK P0, R2, R4 ;  /* 0x0000000402007302 */ /* 0x000e620000000000 */
[----:B0-----:R-:W-:-:S04]  /*03a0*/  FFMA R0, R7, -R4, 1 ;  /* 0x3f80000007007423 */ /* 0x001fc80000000804 */
[----:B------:R-:W-:-:S04]  /*03b0*/  FFMA R7, R7, R0, R7 ;  /* 0x0000000007077223 */ /* 0x000fc80000000007 */
[----:B------:R-:W-:-:S04]  /*03c0*/  FFMA R5, R7, R2, RZ ;  /* 0x0000000207057223 */ /* 0x000fc800000000ff */
[----:B------:R-:W-:-:S04]  /*03d0*/  FFMA R0, R5, -R4, R2 ;  /* 0x8000000405007223 */ /* 0x000fc80000000002 */
[----:B------:R-:W-:Y:S01]  /*03e0*/  FFMA R7, R7, R0, R5 ;  /* 0x0000000007077223 */ /* 0x000fe20000000005 */
[----:B-1----:R-:W-:Y:S06]  /*03f0*/  @!P0 BRA `(.L_x_113) ;  /* 0x0000000000148947 */ /* 0x002fec0003800000 */
[----:B------:R-:W-:Y:S01]  /*0400*/  IMAD.MOV.U32 R13, RZ, RZ, R2 ;  /* 0x000000ffff0d7224 */ /* 0x000fe200078e0002 */
[----:B------:R-:W-:Y:S01]  /*0410*/  MOV R18, 0x440 ;  /* 0x0000044000127802 */ /* 0x000fe20000000f00 */
[----:B------:R-:W-:-:S07]  /*0420*/  IMAD.MOV.U32 R5, RZ, RZ, R4 ;  /* 0x000000ffff057224 */ /* 0x000fce00078e0004 */
[----:B------:R-:W-:Y:S05]  /*0430*/  CALL.REL.NOINC `($__internal_3_$__cuda_sm3x_div_rn_noftz_f32_slowpath) ;  /* 0x0000005c00847944 */ /* 0x000fea0003c00000 */
[----:B------:R-:W-:-:S07]  /*0440*/  MOV R7, R5 ;  /* 0x0000000500077202 */ /* 0x000fce0000000f00 */
.L_x_113:
[----:B------:R-:W-:Y:S05]  /*0450*/  BSYNC.RECONVERGENT B0 ;  /* 0x0000000000007941 */ /* 0x000fea0003800200 */
.L_x_112:
        /* <DEDUP_REMOVED lines=14> */
.L_x_115:
[----:B------:R-:W-:Y:S05]  /*0540*/  BSYNC.RECONVERGENT B0 ;  /* 0x0000000000007941 */ /* 0x000fea0003800200 */
.L_x_114:
[----:B------:R-:W-:Y:S01]  /*0550*/  IMAD.MOV.U32 R14, RZ, RZ, 0x382d7367 ;  /* 0x382d7367ff0e7424 */ /* 0x000fe200078e00ff */
[----:B------:R-:W-:Y:S01]  /*0560*/  UMOV UR4, 0x382d7367 ;  /* 0x382d736700047882 */ /* 0x000fe20000000000 */
[----:B------:R-:W-:Y:S01]  /*0570*/  IMAD.MOV.U32 R15, RZ, RZ, 0x3fe0c152 ;  /* 0x3fe0c152ff0f7424 */ /* 0x000fe200078e00ff */
[----:B------:R-:W-:Y:S01]  /*0580*/  UMOV UR5, 0x3fe0c152 ;  /* 0x3fe0c15200057882 */ /* 0x000fe20000000000 */
[----:B------:R-:W-:Y:S01]  /*0590*/  FMUL R3, R7, R7 ;  /* 0x0000000707037220 */ /* 0x000fe20000400000 */
[----:B------:R-:W-:Y:S01]  /*05a0*/  MOV R18, 0x2cb0d246 ;  /* 0x2cb0d24600127802 */ /* 0x000fe20000000f00 */
[----:B------:R-:W-:Y:S01]  /*05b0*/  IMAD.MOV.U32 R19, RZ, RZ, 0x3e5ae5f1 ;  /* 0x3e5ae5f1ff137424 */ /* 0x000fe200078e00ff */
[----:B------:R-:W-:Y:S01]  /*05c0*/  BSSY.RECONVERGENT B1, `(.L_x_116) ;  /* 0x000002a000017945 */ /* 0x000fe20003800200 */
[----:B------:R-:W-:Y:S01]  /*05d0*/  DMUL R16, R14, UR4 ;  /* 0x000000040e107c28 */ /* 0x000fe20008000000 */
[----:B------:R-:W-:Y:S01]  /*05e0*/  FADD R4, R3, 1 ;  /* 0x3f80000003047421 */ /* 0x000fe20000000000 */
[----:B------:R-:W-:Y:S01]  /*05f0*/  UMOV UR4, 0xf9785eba ;  /* 0xf9785eba00047882 */ /* 0x000fe20000000000 */
[----:B------:R-:W-:Y:S01]  /*0600*/  UMOV UR5, 0x3de5db65 ;  /* 0x3de5db6500057882 */ /* 0x000fe20000000000 */
[----:B------:R-:W-:Y:S01]  /*0610*/  IMAD.MOV.U32 R22, RZ, RZ, 0x1 ;  /* 0x00000001ff167424 */ /* 0x000fe200078e00ff */
[----:B------:R-:W0:Y:S03]  /*0620*/  F2F.F64.F32 R24, R4 ;  /* 0x0000000400187310 */ /* 0x000e260000201800 */
[----:B------:R-:W-:Y:S01]  /*0630*/  DFMA R18, R16, UR4, -R18 ;  /* 0x0000000410127c2b */ /* 0x000fe20008000812 */
[----:B------:R-:W-:Y:S01]  /*0640*/  UMOV UR4, 0x69ace392 ;  /* 0x69ace39200047882 */ /* 0x000fe20000000000 */
[----:B------:R-:W-:-:S06]  /*0650*/  UMOV UR5, 0x3ec71de3 ;  /* 0x3ec71de300057882 */ /* 0x000fcc0000000000 */
[C---:B------:R-:W-:Y:S01]  /*0660*/  DFMA R18, R16.reuse, R18, UR4 ;  /* 0x0000000410127e2b */ /* 0x040fe20008000012 */
[----:B------:R-:W-:Y:S01]  /*0670*/  UMOV UR4, 0x19db62a1 ;  /* 0x19db62a100047882 */ /* 0x000fe20000000000 */
[----:B------:R-:W-:Y:S01]  /*0680*/  UMOV UR5, 0x3f2a01a0 ;  /* 0x3f2a01a000057882 */ /* 0x000fe20000000000 */
[----:B0-----:R-:W0:Y:S05]  /*0690*/  MUFU.RCP64H R23, R25 ;  /* 0x0000001900177308 */ /* 0x001e2a0000001800 */
[----:B------:R-:W-:Y:S01]  /*06a0*/  DFMA R18, R16, R18, -UR4 ;  /* 0x8000000410127e2b */ /* 0x000fe20008000012 */
[----:B------:R-:W-:Y:S01]  /*06b0*/  UMOV UR4, 0x11110818 ;  /* 0x1111081800047882 */ /* 0x000fe20000000000 */
[----:B------:R-:W-:-:S06]  /*06c0*/  UMOV UR5, 0x3f811111 ;  /* 0x3f81111100057882 */ /* 0x000fcc0000000000 */
[----:B------:R-:W-:Y:S01]  /*06d0*/  DFMA R18, R16, R18, UR4 ;  /* 0x0000000410127e2b */ /* 0x000fe20008000012 */
[----:B------:R-:W-:Y:S01]  /*06e0*/  UMOV UR4, 0x55555554 ;  /* 0x5555555400047882 */ /* 0x000fe20000000000 */
[----:B------:R-:W-:Y:S01]  /*06f0*/  UMOV UR5, 0x3fc55555 ;  /* 0x3fc5555500057882 */ /* 0x000fe20000000000 */
[----:B0-----:R-:W-:-:S05]  /*0700*/  DFMA R26, -R24, R22, 1 ;  /* 0x3ff00000181a742b */ /* 0x001fca0000000116 */
[----:B------:R-:W-:-:S03]  /*0710*/  DFMA R18, R16, R18, -UR4 ;  /* 0x8000000410127e2b */ /* 0x000fc60008000012 */
[----:B------:R-:W-:-:S05]  /*0720*/  DFMA R26, R26, R26, R26 ;  /* 0x0000001a1a1a722b */ /* 0x000fca000000001a */
[----:B------:R-:W-:Y:S01]  /*0730*/  DFMA R18, R16, R18, RZ ;  /* 0x000000121012722b */ /* 0x000fe200000000ff */
[----:B------:R-:W0:Y:S02]  /*0740*/  F2F.F64.F32 R16, R3 ;  /* 0x0000000300107310 */ /* 0x000e240000201800 */
[----:B------:R-:W-:-:S05]  /*0750*/  DFMA R26, R22, R26, R22 ;  /* 0x0000001a161a722b */ /* 0x000fca0000000016 */
[----:B------:R-:W-:-:S03]  /*0760*/  DFMA R14, R18, -R14, -R14 ;  /* 0x8000000e120e722b */ /* 0x000fc6000000080e */
[----:B------:R-:W-:-:S05]  /*0770*/  DFMA R18, -R24, R26, 1 ;  /* 0x3ff000001812742b */ /* 0x000fca000000011a */
[----:B------:R-:W-:-:S03]  /*0780*/  DADD R14, RZ, -R14 ;  /* 0x00000000ff0e7229 */ /* 0x000fc6000000080e */
[----:B------:R-:W-:-:S05]  /*0790*/  DFMA R18, R26, R18, R26 ;  /* 0x000000121a12722b */ /* 0x000fca000000001a */
[----:B0-----:R-:W-:-:S08]  /*07a0*/  DFMA R26, R14, R16, R14 ;  /* 0x000000100e1a722b */ /* 0x001fd0000000000e */
[----:B------:R-:W-:Y:S02]  /*07b0*/  DMUL R22, R26, R18 ;  /* 0x000000121a167228 */ /* 0x000fe40000000000 */
[----:B------:R-:W-:-:S06]  /*07c0*/  FSETP.GEU.AND P1, PT, |R27|, 6.5827683646048100446e-37, PT ;  /* 0x036000001b00780b */ /* 0x000fcc0003f2e200 */
[----:B------:R-:W-:-:S08]  /*07d0*/  DFMA R16, -R24, R22, R26 ;  /* 0x000000161810722b */ /* 0x000fd0000000011a */
[----:B------:R-:W-:-:S10]  /*07e0*/  DFMA R22, R18, R16, R22 ;  /* 0x000000101216722b */ /* 0x000fd40000000016 */
[----:B------:R-:W-:-:S05]  /*07f0*/  FFMA R0, RZ, R25, R23 ;  /* 0x00000019ff007223 */ /* 0x000fca0000000017 */
[----:B------:R-:W-:-:S13]  /*0800*/  FSETP.GT.AND P0, PT, |R0|, 1.469367938527859385e-39, PT ;  /* 0x001000000000780b */ /* 0x000fda0003f04200 */
[----:B------:R-:W-:Y:S05]  /*0810*/  @P0 BRA P1, `(.L_x_117) ;  /* 0x0000000000100947 */ /* 0x000fea0000800000 */
[----:B------:R-:W-:Y:S02]  /*0820*/  MOV R22, R24 ;  /* 0x0000001800167202 */ /* 0x000fe40000000f00 */
[----:B------:R-:W-:-:S07]  /*0830*/  MOV R34, 0x850 ;  /* 0x0000085000227802 */ /* 0x000fce0000000f00 */
[----:B------:R-:W-:Y:S05]  /*0840*/  CALL.REL.NOINC `($__internal_1_$__cuda_sm20_div_rn_f64_full) ;  /* 0x0000005000a07944 */ /* 0x000fea0003c00000 */
[----:B------:R-:W-:-:S07]  /*0850*/  IMAD.MOV.U32 R23, RZ, RZ, R13 ;  /* 0x000000ffff177224 */ /* 0x000fce00078e000d */
.L_x_117:
[----:B------:R-:W-:Y:S05]  /*0860*/  BSYNC.RECONVERGENT B1 ;  /* 0x0000000000017941 */ /* 0x000fea0003800200 */
.L_x_116:
[----:B------:R-:W-:Y:S01]  /*0870*/  FMUL R2, R6, R6 ;  /* 0x0000000606027220 */ /* 0x000fe20000400000 */
[----:B------:R-:W-:Y:S01]  /*0880*/  IMAD.MOV.U32 R16, RZ, RZ, 0x1 ;  /* 0x00000001ff107424 */ /* 0x000fe200078e00ff */
[----:B------:R-:W0:Y:S01]  /*0890*/  F2F.F32.F64 R8, R22 ;  /* 0x0000001600087310 */ /* 0x000e220000301000 */
[----:B------:R-:W-:Y:S01]  /*08a0*/  BSSY.RECONVERGENT B0, `(.L_x_118) ;  /* 0x0000055000007945 */ /* 0x000fe20003800200 */
[----:B------:R-:W-:-:S06]  /*08b0*/  FADD R0, R2, 1 ;  /* 0x3f80000002007421 */ /* 0x000fcc0000000000 */
[----:B------:R-:W1:Y:S01]  /*08c0*/  F2F.F64.F32 R24, R0 ;  /* 0x0000000000187310 */ /* 0x000e620000201800 */
[----:B0-----:R-:W-:-:S07]  /*08d0*/  FSETP.NEU.AND P0, PT, R8, 1, PT ;  /* 0x3f8000000800780b */ /* 0x001fce0003f0d000 */
[----:B------:R-:W0:Y:S08]  /*08e0*/  F2F.F64.F32 R26, R2 ;  /* 0x00000002001a7310 */ /* 0x000e300000201800 */
[----:B-1----:R-:W1:Y:S01]  /*08f0*/  MUFU.RCP64H R17, R25 ;  /* 0x0000001900117308 */ /* 0x002e620000001800 */
[----:B0-----:R-:W-:Y:S02]  /*0900*/  DFMA R26, R14, R26, R14 ;  /* 0x0000001a0e1a722b */ /* 0x001fe4000000000e */
[----:B-1----:R-:W-:-:S08]  /*0910*/  DFMA R18, -R24, R16, 1 ;  /* 0x3ff000001812742b */ /* 0x002fd00000000110 */
[----:B------:R-:W-:Y:S01]  /*0920*/  FSETP.GEU.AND P1, PT, |R27|, 6.5827683646048100446e-37, PT ;  /* 0x036000001b00780b */ /* 0x000fe20003f2e200 */
        /* <DEDUP_REMOVED lines=8> */
[----:B------:R-:W-:Y:S02]  /*09b0*/  FSETP.GT.AND P2, PT, |R5|, 1.469367938527859385e-39, PT ;  /* 0x001000000500780b */ /* 0x000fe40003f44200 */
[----:B------:R-:W-:Y:S01]  /*09c0*/  MOV R5, 0x3f800000 ;  /* 0x3f80000000057802 */ /* 0x000fe20000000f00 */
[----:B------:R-:W-:Y:S10]  /*09d0*/  @!P0 BRA `(.L_x_119) ;  /* 0x0000000400048947 */ /* 0x000ff40003800000 */
[----:B------:R-:W-:-:S13]  /*09e0*/  FSETP.NAN.AND P0, PT, |R8|, |R8|, PT ;  /* 0x400000080800720b */ /* 0x000fda0003f08200 */
[----:B------:R-:W-:Y:S01]  /*09f0*/  @P0 FADD R5, R8, 2 ;  /* 0x4000000008050421 */ /* 0x000fe20000000000 */
[----:B------:R-:W-:Y:S06]  /*0a00*/  @P0 BRA `(.L_x_119) ;  /* 0x0000000000f80947 */ /* 0x000fec0003800000 */
[C---:B------:R-:W-:Y:S01]  /*0a10*/  FMUL R5, |R8|.reuse, 16777216 ;  /* 0x4b80000008057820 */ /* 0x040fe20000400200 */
[----:B------:R-:W-:Y:S01]  /*0a20*/  FSETP.GEU.AND P0, PT, |R8|, 1.175494350822287508e-38, PT ;  /* 0x008000000800780b */ /* 0x000fe20003f0e200 */
[----:B------:R-:W-:-:S03]  /*0a30*/  HFMA2 R19, -RZ, RZ, 0.771484375, 0.21533203125 ;  /* 0x3a2c32e4ff137431 */ /* 0x000fc600000001ff */
[----:B------:R-:W-:-:S05]  /*0a40*/  FSEL R5, R5, |R8|, !P0 ;  /* 0x4000000805057208 */ /* 0x000fca0004000000 */
[----:B------:R-:W-:-:S05]  /*0a50*/  VIADD R13, R5, 0xc0cafb0d ;  /* 0xc0cafb0d050d7836 */ /* 0x000fca0000000000 */
[----:B------:R-:W-:-:S05]  /*0a60*/  LOP3.LUT R14, R13, 0xff800000, RZ, 0xc0, !PT ;  /* 0xff8000000d0e7812 */ /* 0x000fca00078ec0ff */
[----:B------:R-:W-:Y:S01]  /*0a70*/  IMAD.IADD R5, R5, 0x1, -R14 ;  /* 0x0000000105057824 */ /* 0x000fe200078e0a0e */
[----:B------:R-:W-:-:S03]  /*0a80*/  I2FP.F32.S32 R14, R14 ;  /* 0x0000000e000e7245 */ /* 0x000fc60000201400 */
[C---:B------:R-:W-:Y:S01]  /*0a90*/  FADD R15, R5.reuse, 1 ;  /* 0x3f800000050f7421 */ /* 0x040fe20000000000 */
[----:B------:R-:W-:Y:S01]  /*0aa0*/  FADD R13, R5, -1 ;  /* 0xbf800000050d7421 */ /* 0x000fe20000000000 */
[----:B------:R-:W-:Y:S02]  /*0ab0*/  FSEL R5, RZ, -24, P0 ;  /* 0xc1c00000ff057808 */ /* 0x000fe40000000000 */
[----:B------:R-:W-:Y:S01]  /*0ac0*/  FSETP.NEU.AND P0, PT, |R8|, +INF , PT ;  /* 0x7f8000000800780b */ /* 0x000fe20003f0d200 */
[----:B------:R-:W-:Y:S01]  /*0ad0*/  FADD R16, R13, R13 ;  /* 0x0000000d0d107221 */ /* 0x000fe20000000000 */
[----:B------:R-:W0:Y:S01]  /*0ae0*/  MUFU.RCP R15, R15 ;  /* 0x0000000f000f7308 */ /* 0x000e220000001000 */
[----:B------:R-:W-:Y:S01]  /*0af0*/  FFMA R5, R14, 1.1920928955078125e-07, R5 ;  /* 0x340000000e057823 */ /* 0x000fe20000000005 */
[----:B------:R-:W-:-:S13]  /*0b00*/  FSETP.NEU.AND P0, PT, R8, RZ, P0 ;  /* 0x000000ff0800720b */ /* 0x000fda000070d000 */
[----:B------:R-:W-:Y:S01]  /*0b10*/  @!P0 FADD R8, R8, R8 ;  /* 0x0000000808088221 */ /* 0x000fe20000000000 */
[----:B0-----:R-:W-:-:S04]  /*0b20*/  FMUL R16, R15, R16 ;  /* 0x000000100f107220 */ /* 0x001fc80000400000 */
[----:B------:R-:W-:Y:S01]  /*0b30*/  FADD R17, R13, -R16 ;  /* 0x800000100d117221 */ /* 0x000fe20000000000 */
[CC--:B------:R-:W-:Y:S01]  /*0b40*/  FMUL R14, R16.reuse, R16.reuse ;  /* 0x00000010100e7220 */ /* 0x0c0fe20000400000 */
[----:B------:R-:W-:Y:S02]  /*0b50*/  FFMA R28, R16, 1.4426950216293334961, R5 ;  /* 0x3fb8aa3b101c7823 */ /* 0x000fe40000000005 */
[----:B------:R-:W-:Y:S01]  /*0b60*/  FADD R18, R17, R17 ;  /* 0x0000001111127221 */ /* 0x000fe20000000000 */
[C---:B------:R-:W-:Y:S01]  /*0b70*/  FFMA R17, R14.reuse, R19, 0.0032181653659790754318 ;  /* 0x3b52e7db0e117423 */ /* 0x040fe20000000013 */
[----:B------:R-:W-:Y:S02]  /*0b80*/  FADD R5, R5, -R28 ;  /* 0x8000001c05057221 */ /* 0x000fe40000000000 */
[----:B------:R-:W-:Y:S01]  /*0b90*/  FFMA R18, R13, -R16, R18 ;  /* 0x800000100d127223 */ /* 0x000fe20000000012 */
[----:B------:R-:W-:Y:S01]  /*0ba0*/  FFMA R17, R14, R17, 0.018033718690276145935 ;  /* 0x3c93bb730e117423 */ /* 0x000fe20000000011 */
[----:B------:R-:W-:-:S02]  /*0bb0*/  FFMA R5, R16, 1.4426950216293334961, R5 ;  /* 0x3fb8aa3b10057823 */ /* 0x000fc40000000005 */
[----:B------:R-:W-:Y:S01]  /*0bc0*/  FMUL R18, R15, R18 ;  /* 0x000000120f127220 */ /* 0x000fe20000400000 */
[----:B------:R-:W-:-:S03]  /*0bd0*/  FFMA R17, R14, R17, 0.12022458761930465698 ;  /* 0x3df6384f0e117423 */ /* 0x000fc60000000011 */
[----:B------:R-:W-:Y:S01]  /*0be0*/  FFMA R5, R18, 1.4426950216293334961, R5 ;  /* 0x3fb8aa3b12057823 */ /* 0x000fe20000000005 */
[----:B------:R-:W-:-:S03]  /*0bf0*/  FMUL R17, R14, R17 ;  /* 0x000000110e117220 */ /* 0x000fc60000400000 */
[----:B------:R-:W-:Y:S01]  /*0c00*/  FFMA R13, R16, 1.9251366722983220825e-08, R5 ;  /* 0x32a55e34100d7823 */ /* 0x000fe20000000005 */
[----:B------:R-:W-:-:S04]  /*0c10*/  FMUL R5, R17, 3 ;  /* 0x4040000011057820 */ /* 0x000fc80000400000 */
[----:B------:R-:W-:-:S04]  /*0c20*/  FFMA R18, R18, R5, R13 ;  /* 0x0000000512127223 */ /* 0x000fc8000000000d */
[----:B------:R-:W-:Y:S01]  /*0c30*/  FFMA R17, R16, R17, R18 ;  /* 0x0000001110117223 */ /* 0x000fe20000000012 */
[----:B------:R-:W-:-:S03]  /*0c40*/  IMAD.MOV.U32 R16, RZ, RZ, 0x391fcb8e ;  /* 0x391fcb8eff107424 */ /* 0x000fc600078e00ff */
[----:B------:R-:W-:-:S04]  /*0c50*/  FADD R5, R28, R17 ;  /* 0x000000111c057221 */ /* 0x000fc80000000000 */
[----:B------:R-:W-:Y:S01]  /*0c60*/  FMUL R14, R5, 2 ;  /* 0x40000000050e7820 */ /* 0x000fe20000400000 */
[----:B------:R-:W-:-:S03]  /*0c70*/  FADD R28, -R28, R5 ;  /* 0x000000051c1c7221 */ /* 0x000fc60000000100 */
[----:B------:R-:W0:Y:S01]  /*0c80*/  FRND R13, R14 ;  /* 0x0000000e000d7307 */ /* 0x000e220000201000 */
[----:B------:R-:W-:Y:S01]  /*0c90*/  FADD R28, R17, -R28 ;  /* 0x8000001c111c7221 */ /* 0x000fe20000000000 */
[----:B------:R-:W-:Y:S01]  /*0ca0*/  FFMA R5, R5, 2, -R14 ;  /* 0x4000000005057823 */ /* 0x000fe2000000080e */
[----:B------:R-:W-:-:S03]  /*0cb0*/  FSETP.GT.AND P4, PT, |R14|, 152, PT ;  /* 0x431800000e00780b */ /* 0x000fc60003f84200 */
[----:B------:R-:W-:Y:S01]  /*0cc0*/  FFMA R28, R28, 2, R5 ;  /* 0x400000001c1c7823 */ /* 0x000fe20000000005 */
[----:B0-----:R-:W-:Y:S01]  /*0cd0*/  FADD R5, R14, -R13 ;  /* 0x8000000d0e057221 */ /* 0x001fe20000000000 */
[----:B------:R-:W-:-:S03]  /*0ce0*/  FSETP.GT.AND P3, PT, R13, RZ, PT ;  /* 0x000000ff0d00720b */ /* 0x000fc60003f64000 */
[----:B------:R-:W-:Y:S01]  /*0cf0*/  FADD R5, R5, R28 ;  /* 0x0000001c05057221 */ /* 0x000fe20000000000 */
[----:B------:R-:W-:Y:S02]  /*0d00*/  SEL R13, RZ, 0x83000000, P3 ;  /* 0x83000000ff0d7807 */ /* 0x000fe40001800000 */
[----:B------:R-:W-:Y:S01]  /*0d10*/  FSETP.GEU.AND P3, PT, R14, RZ, PT ;  /* 0x000000ff0e00720b */ /* 0x000fe20003f6e000 */
[----:B------:R-:W-:Y:S02]  /*0d20*/  FFMA R16, R5, R16, 0.0013391353422775864601 ;  /* 0x3aaf85ed05107423 */ /* 0x000fe40000000010 */
[----:B------:R-:W-:Y:S02]  /*0d30*/  VIADD R15, R13, 0x7f000000 ;  /* 0x7f0000000d0f7836 */ /* 0x000fe40000000000 */
[C---:B------:R-:W-:Y:S02]  /*0d40*/  FFMA R18, R5.reuse, R16, 0.0096188392490148544312 ;  /* 0x3c1d985605127423 */ /* 0x040fe40000000010 */
[----:B------:R-:W0:Y:S02]  /*0d50*/  F2I.NTZ R16, R14 ;  /* 0x0000000e00107305 */ /* 0x000e240000203100 */
[----:B------:R-:W-:-:S04]  /*0d60*/  FFMA R18, R5, R18, 0.055503588169813156128 ;  /* 0x3d6357bb05127423 */ /* 0x000fc80000000012 */
[----:B------:R-:W-:-:S04]  /*0d70*/  FFMA R18, R5, R18, 0.24022644758224487305 ;  /* 0x3e75fdec05127423 */ /* 0x000fc80000000012 */
[----:B------:R-:W-:-:S04]  /*0d80*/  FFMA R18, R5, R18, 0.69314718246459960938 ;  /* 0x3f31721805127423 */ /* 0x000fc80000000012 */
[----:B------:R-:W-:Y:S01]  /*0d90*/  FFMA R18, R5, R18, 1 ;  /* 0x3f80000005127423 */ /* 0x000fe20000000012 */
[----:B0-----:R-:W-:Y:S02]  /*0da0*/  LEA R16, R16, -R13, 0x17 ;  /* 0x8000000d10107211 */ /* 0x001fe400078eb8ff */
[----:B------:R-:W-:Y:S01]  /*0db0*/  FSEL R5, RZ, +INF , !P3 ;  /* 0x7f800000ff057808 */ /* 0x000fe20005800000 */
[----:B------:R-:W-:-:S04]  /*0dc0*/  FMUL R15, R15, R18 ;  /* 0x000000120f0f7220 */ /* 0x000fc80000400000 */
[----:B------:R-:W-:Y:S01]  /*0dd0*/  @!P4 FMUL R5, R16, R15 ;  /* 0x0000000f1005c220 */ /* 0x000fe20000400000 */
[----:B------:R-:W-:-:S07]  /*0de0*/  @!P0 LOP3.LUT R5, R8, 0x7fffffff, RZ, 0xc0, !PT ;  /* 0x7fffffff08058812 */ /* 0x000fce00078ec0ff */
.L_x_119:
[----:B------:R-:W-:Y:S05]  /*0df0*/  BSYNC.RECONVERGENT B0 ;  /* 0x0000000000007941 */ /* 0x000fea0003800200 */
.L_x_118:
[----:B------:R-:W-:Y:S04]  /*0e00*/  BSSY.RECONVERGENT B1, `(.L_x_120) ;  /* 0x0000006000017945 */ /* 0x000fe80003800200 */
[----:B------:R-:W-:Y:S05]  /*0e10*/  @P2 BRA P1, `(.L_x_121) ;  /* 0x0000000000102947 */ /* 0x000fea0000800000 */
[----:B------:R-:W-:Y:S01]  /*0e20*/  IMAD.MOV.U32 R22, RZ, RZ, R24 ;  /* 0x000000ffff167224 */ /* 0x000fe200078e0018 */
[----:B------:R-:W-:-:S07]  /*0e30*/  MOV R34, 0xe50 ;  /* 0x00000e5000227802 */ /* 0x000fce0000000f00 */
[----:B------:R-:W-:Y:S05]  /*0e40*/  CALL.REL.NOINC `($__internal_1_$__cuda_sm20_div_rn_f64_full) ;  /* 0x0000004c00207944 */ /* 0x000fea0003c00000 */
[----:B------:R-:W-:-:S07]  /*0e50*/  IMAD.MOV.U32 R23, RZ, RZ, R13 ;  /* 0x000000ffff177224 */ /* 0x000fce00078e000d */
.L_x_121:
[----:B------:R-:W-:Y:S05]  /*0e60*/  BSYNC.RECONVERGENT B1 ;  /* 0x0000000000017941 */ /* 0x000fea0003800200 */
.L_x_120:
[----:B------:R-:W0:Y:S01]  /*0e70*/  F2F.F32.F64 R22, R22 ;  /* 0x0000001600167310 */ /* 0x000e220000301000 */
[----:B------:R-:W-:Y:S01]  /*0e80*/  FADD R8, -R5, 1 ;  /* 0x3f80000005087421 */ /* 0x000fe20000000100 */
[----:B------:R-:W-:Y:S04]  /*0e90*/  BSSY.RECONVERGENT B0, `(.L_x_122) ;  /* 0x0000048000007945 */ /* 0x000fe80003800200 */
[----:B------:R-:W-:Y:S02]  /*0ea0*/  IADD3 R14, PT, PT, R8, -0xd000000, RZ ;  /* 0xf3000000080e7810 */ /* 0x000fe40007ffe0ff */
[----:B------:R1:W2:Y:S02]  /*0eb0*/  MUFU.RSQ R13, R8 ;  /* 0x00000008000d7308 */ /* 0x0002a40000001400 */
[----:B------:R-:W-:Y:S01]  /*0ec0*/  ISETP.GT.U32.AND P1, PT, R14, 0x727fffff, PT ;  /* 0x727fffff0e00780c */ /* 0x000fe20003f24070 */
[----:B------:R-:W-:Y:S01]  /*0ed0*/  IMAD.MOV.U32 R14, RZ, RZ, 0x3f800000 ;  /* 0x3f800000ff0e7424 */ /* 0x000fe200078e00ff */
[----:B0-----:R-:W-:-:S13]  /*0ee0*/  FSETP.NEU.AND P0, PT, R22, 1, PT ;  /* 0x3f8000001600780b */ /* 0x001fda0003f0d000 */
[----:B-12---:R-:W-:Y:S05]  /*0ef0*/  @!P0 BRA `(.L_x_123) ;  /* 0x0000000400048947 */ /* 0x006fea0003800000 */
[----:B------:R-:W-:-:S13]  /*0f00*/  FSETP.NAN.AND P0, PT, |R22|, |R22|, PT ;  /* 0x400000161600720b */ /* 0x000fda0003f08200 */
[----:B------:R-:W-:Y:S01]  /*0f10*/  @P0 FADD R14, R22, 2 ;  /* 0x40000000160e0421 */ /* 0x000fe20000000000 */
[----:B------:R-:W-:Y:S06]  /*0f20*/  @P0 BRA `(.L_x_123) ;  /* 0x0000000000f80947 */ /* 0x000fec0003800000 */
[C---:B------:R-:W-:Y:S01]  /*0f30*/  FMUL R15, |R22|.reuse, 16777216 ;  /* 0x4b800000160f7820 */ /* 0x040fe20000400200 */
[----:B------:R-:W-:Y:S01]  /*0f40*/  FSETP.GEU.AND P0, PT, |R22|, 1.175494350822287508e-38, PT ;  /* 0x008000001600780b */ /* 0x000fe20003f0e200 */
[----:B------:R-:W-:-:S03]  /*0f50*/  IMAD.MOV.U32 R24, RZ, RZ, 0x3a2c32e4 ;  /* 0x3a2c32e4ff187424 */ /* 0x000fc600078e00ff */
[----:B------:R-:W-:-:S05]  /*0f60*/  FSEL R15, R15, |R22|, !P0 ;  /* 0x400000160f0f7208 */ /* 0x000fca0004000000 */
[----:B------:R-:W-:-:S05]  /*0f70*/  VIADD R14, R15, 0xc0cafb0d ;  /* 0xc0cafb0d0f0e7836 */ /* 0x000fca0000000000 */
[----:B------:R-:W-:-:S04]  /*0f80*/  LOP3.LUT R14, R14, 0xff800000, RZ, 0xc0, !PT ;  /* 0xff8000000e0e7812 */ /* 0x000fc800078ec0ff */
[-C--:B------:R-:W-:Y:S02]  /*0f90*/  IADD3 R15, PT, PT, R15, -R14.reuse, RZ ;  /* 0x8000000e0f0f7210 */ /* 0x080fe40007ffe0ff */
        /* <DEDUP_REMOVED lines=26> */
[----:B------:R-:W-:Y:S01]  /*1140*/  FFMA R15, R16, R15, R17 ;  /* 0x0000000f100f7223 */ /* 0x000fe20000000011 */
[----:B------:R-:W-:-:S03]  /*1150*/  IMAD.MOV.U32 R17, RZ, RZ, 0x391fcb8e ;  /* 0x391fcb8eff117424 */ /* 0x000fc600078e00ff */
[----:B------:R-:W-:-:S04]  /*1160*/  FFMA R18, R19, R18, R15 ;  /* 0x0000001213127223 */ /* 0x000fc8000000000f */
        /* <DEDUP_REMOVED lines=13> */
[----:B------:R-:W-:Y:S01]  /*1240*/  FFMA R17, R14, R17, 0.0013391353422775864601 ;  /* 0x3aaf85ed0e117423 */ /* 0x000fe20000000011 */
[----:B------:R-:W-:-:S03]  /*1250*/  IADD3 R18, PT, PT, R16, 0x7f000000, RZ ;  /* 0x7f00000010127810 */ /* 0x000fc60007ffe0ff */
[C---:B------:R-:W-:Y:S02]  /*1260*/  FFMA R19, R14.reuse, R17, 0.0096188392490148544312 ;  /* 0x3c1d98560e137423 */ /* 0x040fe40000000011 */
[----:B------:R-:W0:Y:S02]  /*1270*/  F2I.NTZ R17, R15 ;  /* 0x0000000f00117305 */ /* 0x000e240000203100 */
[----:B------:R-:W-:-:S04]  /*1280*/  FFMA R19, R14, R19, 0.055503588169813156128 ;  /* 0x3d6357bb0e137423 */ /* 0x000fc80000000013 */
[----:B------:R-:W-:-:S04]  /*1290*/  FFMA R19, R14, R19, 0.24022644758224487305 ;  /* 0x3e75fdec0e137423 */ /* 0x000fc80000000013 */
[----:B------:R-:W-:-:S04]  /*12a0*/  FFMA R19, R14, R19, 0.69314718246459960938 ;  /* 0x3f3172180e137423 */ /* 0x000fc80000000013 */
[----:B------:R-:W-:Y:S01]  /*12b0*/  FFMA R19, R14, R19, 1 ;  /* 0x3f8000000e137423 */ /* 0x000fe20000000013 */
[----:B0-----:R-:W-:Y:S01]  /*12c0*/  IMAD R17, R17, 0x800000, -R16 ;  /* 0x0080000011117824 */ /* 0x001fe200078e0a10 */
[----:B------:R-:W-:Y:S02]  /*12d0*/  FSEL R14, RZ, +INF , !P2 ;  /* 0x7f800000ff0e7808 */ /* 0x000fe40005000000 */
[----:B------:R-:W-:-:S04]  /*12e0*/  FMUL R18, R18, R19 ;  /* 0x0000001312127220 */ /* 0x000fc80000400000 */
[----:B------:R-:W-:Y:S01]  /*12f0*/  @!P3 FMUL R14, R17, R18 ;  /* 0x00000012110eb220 */ /* 0x000fe20000400000 */
[----:B------:R-:W-:-:S07]  /*1300*/  @!P0 LOP3.LUT R14, R22, 0x7fffffff, RZ, 0xc0, !PT ;  /* 0x7fffffff160e8812 */ /* 0x000fce00078ec0ff */
.L_x_123:
[----:B------:R-:W-:Y:S05]  /*1310*/  BSYNC.RECONVERGENT B0 ;  /* 0x0000000000007941 */ /* 0x000fea0003800200 */
.L_x_122:
[----:B------:R-:W-:Y:S04]  /*1320*/  BSSY.RECONVERGENT B0, `(.L_x_124) ;  /* 0x000000a000007945 */ /* 0x000fe80003800200 */
[----:B------:R-:W-:Y:S05]  /*1330*/  @!P1 BRA `(.L_x_125) ;  /* 0x0000000000109947 */ /* 0x000fea0003800000 */
[----:B------:R-:W-:-:S07]  /*1340*/  MOV R23, 0x1360 ;  /* 0x0000136000177802 */ /* 0x000fce0000000f00 */
[----:B------:R-:W-:Y:S05]  /*1350*/  CALL.REL.NOINC `($__internal_2_$__cuda_sm20_sqrt_rn_f32_slowpath) ;  /* 0x0000004c00647944 */ /* 0x000fea0003c00000 */
[----:B------:R-:W-:Y:S01]  /*1360*/  IMAD.MOV.U32 R8, RZ, RZ, R13 ;  /* 0x000000ffff087224 */ /* 0x000fe200078e000d */
[----:B------:R-:W-:Y:S06]  /*1370*/  BRA `(.L_x_126) ;  /* 0x0000000000107947 */ /* 0x000fec0003800000 */
.L_x_125:
[----:B------:R-:W-:Y:S01]  /*1380*/  FMUL.FTZ R15, R8, R13 ;  /* 0x0000000d080f7220 */ /* 0x000fe20000410000 */
[----:B------:R-:W-:-:S03]  /*1390*/  FMUL.FTZ R13, R13, 0.5 ;  /* 0x3f0000000d0d7820 */ /* 0x000fc60000410000 */
[----:B------:R-:W-:-:S04]  /*13a0*/  FFMA R8, -R15, R15, R8 ;  /* 0x0000000f0f087223 */ /* 0x000fc80000000108 */
[----:B------:R-:W-:-:S07]  /*13b0*/  FFMA R8, R8, R13, R15 ;  /* 0x0000000d08087223 */ /* 0x000fce000000000f */
.L_x_126:
[----:B------:R-:W-:Y:S05]  /*13c0*/  BSYNC.RECONVERGENT B0 ;  /* 0x0000000000007941 */ /* 0x000fea0003800200 */
.L_x_124:
[----:B------:R-:W0:Y:S01]  /*13d0*/  MUFU.RCP R16, R5 ;  /* 0x0000000500107308 */ /* 0x000e220000001000 */
[----:B------:R-:W-:Y:S01]  /*13e0*/  FADD R13, R8, R8 ;  /* 0x00000008080d7221 */ /* 0x000fe20000000000 */
[----:B------:R-:W-:Y:S03]  /*13f0*/  BSSY.RECONVERGENT B0, `(.L_x_127) ;  /* 0x000000c000007945 */ /* 0x000fe60003800200 */
[----:B------:R-:W-:-:S04]  /*1400*/  FADD R13, -R13, 2 ;  /* 0x400000000d0d7421 */ /* 0x000fc80000000100 */
[----:B------:R-:W1:Y:S01]  /*1410*/  FCHK P0, R13, R5 ;  /* 0x000000050d007302 */ /* 0x000e620000000000 */
[----:B0-----:R-:W-:-:S04]  /*1420*/  FFMA R15, R16, -R5, 1 ;  /* 0x3f800000100f7423 */ /* 0x001fc80000000805 */
[----:B------:R-:W-:-:S04]  /*1430*/  FFMA R16, R16, R15, R16 ;  /* 0x0000000f10107223 */ /* 0x000fc80000000010 */
[----:B------:R-:W-:-:S04]  /*1440*/  FFMA R8, R13, R16, RZ ;  /* 0x000000100d087223 */ /* 0x000fc800000000ff */
[----:B------:R-:W-:-:S04]  /*1450*/  FFMA R15, R8, -R5, R13 ;  /* 0x80000005080f7223 */ /* 0x000fc8000000000d */
[----:B------:R-:W-:Y:S01]  /*1460*/  FFMA R16, R16, R15, R8 ;  /* 0x0000000f10107223 */ /* 0x000fe20000000008 */
[----:B-1----:R-:W-:Y:S06]  /*1470*/  @!P0 BRA `(.L_x_128) ;  /* 0x00000000000c8947 */ /* 0x002fec0003800000 */
[----:B------:R-:W-:-:S07]  /*1480*/  MOV R18, 0x14a0 ;  /* 0x000014a000127802 */ /* 0x000fce0000000f00 */
[----:B------:R-:W-:Y:S05]  /*1490*/  CALL.REL.NOINC `($__internal_3_$__cuda_sm3x_div_rn_noftz_f32_slowpath) ;  /* 0x0000004c006c7944 */ /* 0x000fea0003c00000 */
[----:B------:R-:W-:-:S07]  /*14a0*/  MOV R16, R5 ;  /* 0x0000000500107202 */ /* 0x000fce0000000f00 */
.L_x_128:
[----:B------:R-:W-:Y:S05]  /*14b0*/  BSYNC.RECONVERGENT B0 ;  /* 0x0000000000007941 */ /* 0x000fea0003800200 */
.L_x_127:
[----:B------:R-:W-:Y:S01]  /*14c0*/  FADD R8, -R14, 1 ;  /* 0x3f8000000e087421 */ /* 0x000fe20000000100 */
[----:B------:R-:W-:Y:S03]  /*14d0*/  BSSY.RECONVERGENT B0, `(.L_x_129) ;  /* 0x000000d000007945 */ /* 0x000fe60003800200 */
[----:B------:R-:W-:Y:S01]  /*14e0*/  VIADD R5, R8, 0xf3000000 ;  /* 0xf300000008057836 */ /* 0x000fe20000000000 */
[----:B------:R0:W1:Y:S04]  /*14f0*/  MUFU.RSQ R13, R8 ;  /* 0x00000008000d7308 */ /* 0x0000680000001400 */
[----:B------:R-:W-:-:S13]  /*1500*/  ISETP.GT.U32.AND P0, PT, R5, 0x727fffff, PT ;  /* 0x727fffff0500780c */ /* 0x000fda0003f04070 */
[----:B01----:R-:W-:Y:S05]  /*1510*/  @!P0 BRA `(.L_x_130) ;  /* 0x0000000000108947 */ /* 0x003fea0003800000 */
[----:B------:R-:W-:-:S07]  /*1520*/  MOV R23, 0x1540 ;  /* 0x0000154000177802 */ /* 0x000fce0000000f00 */
[----:B------:R-:W-:Y:S05]  /*1530*/  CALL.REL.NOINC `($__internal_2_$__cuda_sm20_sqrt_rn_f32_slowpath) ;  /* 0x0000004800ec7944 */ /* 0x000fea0003c00000 */
[----:B------:R-:W-:Y:S01]  /*1540*/  IMAD.MOV.U32 R5, RZ, RZ, R13 ;  /* 0x000000ffff057224 */ /* 0x000fe200078e000d */
[----:B------:R-:W-:Y:S06]  /*1550*/  BRA `(.L_x_131) ;  /* 0x0000000000107947 */ /* 0x000fec0003800000 */
.L_x_130:
[----:B------:R-:W-:Y:S01]  /*1560*/  FMUL.FTZ R5, R8, R13 ;  /* 0x0000000d08057220 */ /* 0x000fe20000410000 */
[----:B------:R-:W-:-:S03]  /*1570*/  FMUL.FTZ R13, R13, 0.5 ;  /* 0x3f0000000d0d7820 */ /* 0x000fc60000410000 */
[----:B------:R-:W-:-:S04]  /*1580*/  FFMA R8, -R5, R5, R8 ;  /* 0x0000000505087223 */ /* 0x000fc80000000108 */
[----:B------:R-:W-:-:S07]  /*1590*/  FFMA R5, R8, R13, R5 ;  /* 0x0000000d08057223 */ /* 0x000fce0000000005 */
.L_x_131:
[----:B------:R-:W-:Y:S05]  /*15a0*/  BSYNC.RECONVERGENT B0 ;  /* 0x0000000000007941 */ /* 0x000fea0003800200 */
.L_x_129:
        /* <DEDUP_REMOVED lines=11> */
[----:B------:R-:W-:Y:S02]  /*1660*/  MOV R5, R14 ;  /* 0x0000000e00057202 */ /* 0x000fe40000000f00 */
[----:B------:R-:W-:-:S07]  /*1670*/  MOV R18, 0x1690 ;  /* 0x0000169000127802 */ /* 0x000fce0000000f00 */
[----:B------:R-:W-:Y:S05]  /*1680*/  CALL.REL.NOINC `($__internal_3_$__cuda_sm3x_div_rn_noftz_f32_slowpath) ;  /* 0x0000004800f07944 */ /* 0x000fea0003c00000 */
[----:B------:R-:W-:-:S07]  /*1690*/  IMAD.MOV.U32 R15, RZ, RZ, R5 ;  /* 0x000000ffff0f7224 */ /* 0x000fce00078e0005 */
.L_x_133:
[----:B------:R-:W-:Y:S05]  /*16a0*/  BSYNC.RECONVERGENT B0 ;  /* 0x0000000000007941 */ /* 0x000fea0003800200 */
.L_x_132:
[----:B------:R-:W-:Y:S01]  /*16b0*/  FFMA R6, R6, R7, 1 ;  /* 0x3f80000006067423 */ /* 0x000fe20000000007 */
[----:B------:R-:W-:Y:S01]  /*16c0*/  FADD R8, R15, R16 ;  /* 0x000000100f087221 */ /* 0x000fe20000000000 */
[----:B------:R-:W-:Y:S02]  /*16d0*/  BSSY.RECONVERGENT B0, `(.L_x_134) ;  /* 0x000000f000007945 */ /* 0x000fe40003800200 */
[----:B------:R-:W-:Y:S01]  /*16e0*/  FADD R14, R6, R6 ;  /* 0x00000006060e7221 */ /* 0x000fe20000000000 */
[----:B------:R-:W-:-:S03]  /*16f0*/  FMUL R13, R8, 0.5 ;  /* 0x3f000000080d7820 */ /* 0x000fc60000400000 */
        /* <DEDUP_REMOVED lines=12> */
.L_x_135:
[----:B------:R-:W-:Y:S05]  /*17c0*/  BSYNC.RECONVERGENT B0 ;  /* 0x0000000000007941 */ /* 0x000fea0003800200 */
.L_x_134:
[----:B------:R-:W-:Y:S01]  /*17d0*/  FADD R14, R4, R4 ;  /* 0x00000004040e7221 */ /* 0x000fe20000000000 */
[----:B------:R-:W-:Y:S01]  /*17e0*/  FMUL R13, R3, R16 ;  /* 0x00000010030d7220 */ /* 0x000fe20000400000 */
[----:B------:R-:W-:Y:S02]  /*17f0*/  BSSY.RECONVERGENT B0, `(.L_x_136) ;  /* 0x000000d000007945 */ /* 0x000fe40003800200 */
        /* <DEDUP_REMOVED lines=11> */
[----:B------:R-:W-:-:S07]  /*18b0*/  IMAD.MOV.U32 R6, RZ, RZ, R5 ;  /* 0x000000ffff067224 */ /* 0x000fce00078e0005 */
.L_x_137:
[----:B------:R-:W-:Y:S05]  /*18c0*/  BSYNC.RECONVERGENT B0 ;  /* 0x0000000000007941 */ /* 0x000fea0003800200 */
.L_x_136:
        /* <DEDUP_REMOVED lines=14> */
.L_x_139:
[----:B------:R-:W-:Y:S05]  /*19b0*/  BSYNC.RECONVERGENT B0 ;  /* 0x0000000000007941 */ /* 0x000fea0003800200 */
.L_x_138:
[----:B------:R-:W0:Y:S01]  /*19c0*/  LDCU UR5, c[0x0][0x388] ;  /* 0x00007100ff0577ac */ /* 0x000e220008000800 */
[----:B------:R-:W-:Y:S01]  /*19d0*/  BSSY.RECONVERGENT B1, `(.L_x_140) ;  /* 0x00003ef000017945 */ /* 0x000fe20003800200 */
[----:B------:R-:W1:Y:S01]  /*19e0*/  LDCU UR4, c[0x0][0x380] ;  /* 0x00007000ff0477ac */ /* 0x000e620008000800 */
[----:B0-----:R-:W-:Y:S02]  /*19f0*/  UIADD3 UR5, UPT, UPT, UR5, -0xc, URZ ;  /* 0xfffffff405057890 */ /* 0x001fe4000fffe0ff */
[----:B-1----:R-:W-:-:S04]  /*1a00*/  UIADD3 UR4, UPT, UPT, UR4, -0xc, URZ ;  /* 0xfffffff404047890 */ /* 0x002fc8000fffe0ff */
[----:B------:R-:W-:-:S04]  /*1a10*/  ISETP.GE.AND P0, PT, R9, UR5, PT ;  /* 0x0000000509007c0c */ /* 0x000fc8000bf06270 */
[----:B------:R-:W-:-:S13]  /*1a20*/  ISETP.GE.OR P0, PT, R10, UR4, P0 ;  /* 0x000000040a007c0c */ /* 0x000fda0008706670 */
[----:B------:R-:W-:Y:S05]  /*1a30*/  @P0 BRA `(.L_x_141) ;  /* 0x0000003c00a00947 */ /* 0x000fea0003800000 */
[----:B------:R-:W0:Y:S01]  /*1a40*/  LDCU UR4, c[0x0][0x384] ;  /* 0x00007080ff0477ac */ /* 0x000e220008000800 */
[----:B------:R-:W-:Y:S01]  /*1a50*/  IMAD.MOV.U32 R4, RZ, RZ, RZ ;  /* 0x000000ffff047224 */ /* 0x000fe200078e00ff */
[----:B------:R-:W-:Y:S01]  /*1a60*/  MOV R13, 0x40000000 ;  /* 0x40000000000d7802 */ /* 0x000fe20000000f00 */
[----:B0-----:R-:W0:Y:S02]  /*1a70*/  F2F.F64.F32 R18, UR4 ;  /* 0x0000000400127d10 */ /* 0x001e240008201800 */
[----:B0-----:R-:W-:-:S10]  /*1a80*/  DADD R22, -RZ, |R18| ;  /* 0x00000000ff167229 */ /* 0x001fd40000000512 */
[----:B------:R-:W-:Y:S01]  /*1a90*/  IMAD.MOV.U32 R24, RZ, RZ, R22 ;  /* 0x000000ffff187224 */ /* 0x000fe200078e0016 */
[----:B------:R-:W-:-:S07]  /*1aa0*/  MOV R22, 0x1ac0 ;  /* 0x00001ac000167802 */ /* 0x000fce0000000f00 */
[----:B------:R-:W-:Y:S05]  /*1ab0*/  CALL.REL.NOINC `($_Z14PSOR_3D_SolverifififfPfS_S_$__internal_accurate_pow) ;  /* 0x0000004c007c7944 */ /* 0x000fea0003c00000 */
[----:B------:R-:W0:Y:S01]  /*1ac0*/  LDCU UR4, c[0x0][0x38c] ;  /* 0x00007180ff0477ac */ /* 0x000e220008000800 */
[----:B------:R-:W1:Y:S01]  /*1ad0*/  LDC R0, c[0x0][0x384] ;  /* 0x0000e100ff007b82 */ /* 0x000e620000000800 */
[----:B------:R-:W-:-:S10]  /*1ae0*/  DADD R2, R18, 2 ;  /* 0x4000000012027429 */ /* 0x000fd40000000000 */
[----:B------:R-:W-:Y:S01]  /*1af0*/  LOP3.LUT R2, R3, 0x7ff00000, RZ, 0xc0, !PT ;  /* 0x7ff0000003027812 */ /* 0x000fe200078ec0ff */
[----:B------:R-:W-:-:S03]  /*1b00*/  IMAD.MOV.U32 R3, RZ, RZ, R13 ;  /* 0x000000ffff037224 */ /* 0x000fc600078e000d */
[----:B------:R-:W-:Y:S01]  /*1b10*/  ISETP.NE.AND P1, PT, R2, 0x7ff00000, PT ;  /* 0x7ff000000200780c */ /* 0x000fe20003f25270 */
[----:B------:R-:W-:Y:S01]  /*1b20*/  IMAD.MOV.U32 R2, RZ, RZ, R24 ;  /* 0x000000ffff027224 */ /* 0x000fe200078e0018 */
[----:B0-----:R-:W0:Y:S01]  /*1b30*/  F2F.F64.F32 R16, UR4 ;  /* 0x0000000400107d10 */ /* 0x001e220008201800 */
[----:B-1----:R-:W-:Y:S01]  /*1b40*/  FSETP.NEU.AND P0, PT, R0, RZ, PT ;  /* 0x000000ff0000720b */ /* 0x002fe20003f0d000 */
[----:B0-----:R-:W-:-:S12]  /*1b50*/  DADD R22, -RZ, |R16| ;  /* 0x00000000ff167229 */ /* 0x001fd80000000510 */
[----:B------:R-:W-:Y:S02]  /*1b60*/  @!P0 CS2R R2, SRZ ;  /* 0x0000000000028805 */ /* 0x000fe4000001ff00 */
[----:B------:R-:W-:Y:S01]  /*1b70*/  MOV R24, R22 ;  /* 0x0000001600187202 */ /* 0x000fe20000000f00 */
[----:B------:R-:W-:Y:S06]  /*1b80*/  @P1 BRA `(.L_x_142) ;  /* 0x0000000000181947 */ /* 0x000fec0003800000 */
[----:B------:R-:W-:-:S13]  /*1b90*/  FSETP.NAN.AND P0, PT, R0, R0, PT ;  /* 0x000000000000720b */ /* 0x000fda0003f08000 */
[----:B------:R-:W-:Y:S01]  /*1ba0*/  @P0 DADD R2, R18, 2 ;  /* 0x4000000012020429 */ /* 0x000fe20000000000 */
[----:B------:R-:W-:Y:S10]  /*1bb0*/  @P0 BRA `(.L_x_142) ;  /* 0x00000000000c0947 */ /* 0x000ff40003800000 */
[----:B------:R-:W-:-:S14]  /*1bc0*/  DSETP.NEU.AND P0, PT, |R18|, +INF , PT ;  /* 0x7ff000001200742a */ /* 0x000fdc0003f0d200 */
[----:B------:R-:W-:Y:S02]  /*1bd0*/  @!P0 IMAD.MOV.U32 R2, RZ, RZ, 0x0 ;  /* 0x00000000ff028424 */ /* 0x000fe400078e00ff */
[----:B------:R-:W-:-:S07]  /*1be0*/  @!P0 IMAD.MOV.U32 R3, RZ, RZ, 0x7ff00000 ;  /* 0x7ff00000ff038424 */ /* 0x000fce00078e00ff */
.L_x_142:
[----:B------:R-:W-:Y:S02]  /*1bf0*/  MOV R13, 0x40000000 ;  /* 0x40000000000d7802 */ /* 0x000fe40000000f00 */
[----:B------:R-:W-:-:S07]  /*1c00*/  MOV R22, 0x1c20 ;  /* 0x00001c2000167802 */ /* 0x000fce0000000f00 */
[----:B------:R-:W-:Y:S05]  /*1c10*/  CALL.REL.NOINC `($_Z14PSOR_3D_SolverifififfPfS_S_$__internal_accurate_pow) ;  /* 0x0000004c00247944 */ /* 0x000fea0003c00000 */
[----:B------:R-:W0:Y:S01]  /*1c20*/  LDC R0, c[0x0][0x38c] ;  /* 0x0000e300ff007b82 */ /* 0x000e220000000800 */
[----:B------:R-:W-:Y:S01]  /*1c30*/  DADD R14, R16, 2 ;  /* 0x40000000100e7429 */ /* 0x000fe20000000000 */
[----:B------:R-:W1:Y:S01]  /*1c40*/  LDCU UR4, c[0x0][0x394] ;  /* 0x00007280ff0477ac */ /* 0x000e620008000800 */
[----:B------:R-:W-:Y:S01]  /*1c50*/  DADD R2, R2, R2 ;  /* 0x0000000002027229 */ /* 0x000fe20000000002 */
[----:B------:R-:W-:-:S04]  /*1c60*/  IMAD.MOV.U32 R25, RZ, RZ, R13 ;  /* 0x000000ffff197224 */ /* 0x000fc800078e000d */
[----:B------:R-:W2:Y:S03]  /*1c70*/  LDC R22, c[0x0][0x384] ;  /* 0x0000e100ff167b82 */ /* 0x000ea60000000800 */
[----:B------:R-:W-:-:S04]  /*1c80*/  LOP3.LUT R14, R15, 0x7ff00000, RZ, 0xc0, !PT ;  /* 0x7ff000000f0e7812 */ /* 0x000fc800078ec0ff */
[----:B------:R-:W-:Y:S02]  /*1c90*/  ISETP.NE.AND P1, PT, R14, 0x7ff00000, PT ;  /* 0x7ff000000e00780c */ /* 0x000fe40003f25270 */
[----:B0-----:R-:W-:-:S13]  /*1ca0*/  FSETP.NEU.AND P0, PT, R0, RZ, PT ;  /* 0x000000ff0000720b */ /* 0x001fda0003f0d000 */
[----:B------:R-:W-:Y:S01]  /*1cb0*/  @!P0 CS2R R24, SRZ ;  /* 0x0000000000188805 */ /* 0x000fe2000001ff00 */
[----:B-12---:R-:W-:Y:S06]  /*1cc0*/  @P1 BRA `(.L_x_143) ;  /* 0x0000000000181947 */ /* 0x006fec0003800000 */
[----:B------:R-:W-:-:S13]  /*1cd0*/  FSETP.NAN.AND P0, PT, R0, R0, PT ;  /* 0x000000000000720b */ /* 0x000fda0003f08000 */
[----:B------:R-:W-:Y:S01]  /*1ce0*/  @P0 DADD R24, R16, 2 ;  /* 0x4000000010180429 */ /* 0x000fe20000000000 */
[----:B------:R-:W-:Y:S10]  /*1cf0*/  @P0 BRA `(.L_x_143) ;  /* 0x00000000000c0947 */ /* 0x000ff40003800000 */
[----:B------:R-:W-:-:S14]  /*1d00*/  DSETP.NEU.AND P0, PT, |R16|, +INF , PT ;  /* 0x7ff000001000742a */ /* 0x000fdc0003f0d200 */
[----:B------:R-:W-:Y:S01]  /*1d10*/  @!P0 IMAD.MOV.U32 R24, RZ, RZ, 0x0 ;  /* 0x00000000ff188424 */ /* 0x000fe200078e00ff */
[----:B------:R-:W-:-:S07]  /*1d20*/  @!P0 MOV R25, 0x7ff00000 ;  /* 0x7ff0000000198802 */ /* 0x000fce0000000f00 */
.L_x_143:
[----:B------:R-:W-:Y:S01]  /*1d30*/  DADD R24, R24, R24 ;  /* 0x0000000018187229 */ /* 0x000fe20000000018 */
[----:B------:R-:W0:Y:S01]  /*1d40*/  F2F.F64.F32 R14, UR4 ;  /* 0x00000004000e7d10 */ /* 0x000e220008201800 */
[----:B------:R-:W-:Y:S01]  /*1d50*/  DMUL R2, R2, 0.5 ;  /* 0x3fe0000002027828 */ /* 0x000fe20000000000 */
[----:B------:R-:W-:Y:S02]  /*1d60*/  FSETP.NEU.AND P1, PT, R22, 1, PT ;  /* 0x3f8000001600780b */ /* 0x000fe40003f2d000 */
[----:B------:R-:W-:Y:S02]  /*1d70*/  FSETP.NEU.AND P0, PT, R0, 1, PT ;  /* 0x3f8000000000780b */ /* 0x000fe40003f0d000 */
[----:B------:R-:W-:Y:S01]  /*1d80*/  MOV R13, 0x40000000 ;  /* 0x40000000000d7802 */ /* 0x000fe20000000f00 */
[----:B------:R-:W-:-:S04]  /*1d90*/  DMUL R24, R24, 0.5 ;  /* 0x3fe0000018187828 */ /* 0x000fc80000000000 */
[----:B------:R-:W-:Y:S02]  /*1da0*/  FSEL R2, R2, RZ, P1 ;  /* 0x000000ff02027208 */ /* 0x000fe40000800000 */
[----:B------:R-:W-:Y:S01]  /*1db0*/  FSEL R3, R3, 1.875, P1 ;  /* 0x3ff0000003037808 */ /* 0x000fe20000800000 */
[----:B0-----:R-:W-:-:S03]  /*1dc0*/  DADD R26, -RZ, |R14| ;  /* 0x00000000ff1a7229 */ /* 0x001fc6000000050e */
[----:B------:R-:W-:Y:S02]  /*1dd0*/  FSEL R22, R24, RZ, P0 ;  /* 0x000000ff18167208 */ /* 0x000fe40000000000 */
[----:B------:R-:W-:-:S06]  /*1de0*/  FSEL R23, R25, 1.875, P0 ;  /* 0x3ff0000019177808 */ /* 0x000fcc0000000000 */
[----:B------:R-:W-:Y:S01]  /*1df0*/  DADD R2, R2, R22 ;  /* 0x0000000002027229 */ /* 0x000fe20000000016 */
[----:B------:R-:W-:Y:S01]  /*1e00*/  IMAD.MOV.U32 R24, RZ, RZ, R26 ;  /* 0x000000ffff187224 */ /* 0x000fe200078e001a */
[----:B------:R-:W-:Y:S01]  /*1e10*/  MOV R22, 0x1e40 ;  /* 0x00001e4000167802 */ /* 0x000fe20000000f00 */
[----:B------:R-:W-:-:S08]  /*1e20*/  IMAD.MOV.U32 R23, RZ, RZ, R27 ;  /* 0x000000ffff177224 */ /* 0x000fd000078e001b */
[----:B------:R-:W-:Y:S05]  /*1e30*/  CALL.REL.NOINC `($_Z14PSOR_3D_SolverifififfPfS_S_$__internal_accurate_pow) ;  /* 0x00000048009c7944 */ /* 0x000fea0003c00000 */
[----:B------:R-:W0:Y:S01]  /*1e40*/  LDC R0, c[0x0][0x394] ;  /* 0x0000e500ff007b82 */ /* 0x000e220000000800 */
[----:B------:R-:W-:Y:S01]  /*1e50*/  DADD R22, R14, 2 ;  /* 0x400000000e167429 */ /* 0x000fe20000000000 */
[----:B------:R-:W-:-:S09]  /*1e60*/  IMAD.MOV.U32 R25, RZ, RZ, R13 ;  /* 0x000000ffff197224 */ /* 0x000fd200078e000d */
[----:B------:R-:W-:-:S04]  /*1e70*/  LOP3.LUT R22, R23, 0x7ff00000, RZ, 0xc0, !PT ;  /* 0x7ff0000017167812 */ /* 0x000fc800078ec0ff */
[----:B------:R-:W-:Y:S02]  /*1e80*/  ISETP.NE.AND P1, PT, R22, 0x7ff00000, PT ;  /* 0x7ff000001600780c */ /* 0x000fe40003f25270 */
[----:B0-----:R-:W-:-:S13]  /*1e90*/  FSETP.NEU.AND P0, PT, R0, RZ, PT ;  /* 0x000000ff0000720b */ /* 0x001fda0003f0d000 */
[----:B------:R-:W-:Y:S01]  /*1ea0*/  @!P0 CS2R R24, SRZ ;  /* 0x0000000000188805 */ /* 0x000fe2000001ff00 */
[----:B------:R-:W-:Y:S06]  /*1eb0*/  @P1 BRA `(.L_x_144) ;  /* 0x0000000000181947 */ /* 0x000fec0003800000 */
[----:B------:R-:W-:-:S13]  /*1ec0*/  FSETP.NAN.AND P0, PT, R0, R0, PT ;  /* 0x000000000000720b */ /* 0x000fda0003f08000 */
[----:B------:R-:W-:Y:S01]  /*1ed0*/  @P0 DADD R24, R14, 2 ;  /* 0x400000000e180429 */ /* 0x000fe20000000000 */
[----:B------:R-:W-:Y:S10]  /*1ee0*/  @P0 BRA `(.L_x_144) ;  /* 0x00000000000c0947 */ /* 0x000ff40003800000 */
[----:B------:R-:W-:-:S14]  /*1ef0*/  DSETP.NEU.AND P0, PT, |R14|, +INF , PT ;  /* 0x7ff000000e00742a */ /* 0x000fdc0003f0d200 */
[----:B------:R-:W-:Y:S01]  /*1f00*/  @!P0 IMAD.MOV.U32 R24, RZ, RZ, 0x0 ;  /* 0x00000000ff188424 */ /* 0x000fe200078e00ff */
[----:B------:R-:W-:-:S07]  /*1f10*/  @!P0 MOV R25, 0x7ff00000 ;  /* 0x7ff0000000198802 */ /* 0x000fce0000000f00 */
.L_x_144:
[----:B------:R-:W-:Y:S01]  /*1f20*/  DADD R24, R24, R24 ;  /* 0x0000000018187229 */ /* 0x000fe20000000018 */
[----:B------:R-:W-:Y:S01]  /*1f30*/  FSETP.NEU.AND P0, PT, R0, 1, PT ;  /* 0x3f8000000000780b */ /* 0x000fe20003f0d000 */
[----:B------:R-:W0:Y:S01]  /*1f40*/  LDCU UR4, c[0x0][0x384] ;  /* 0x00007080ff0477ac */ /* 0x000e220008000800 */
[----:B------:R-:W-:-:S05]  /*1f50*/  IMAD.MOV.U32 R13, RZ, RZ, 0x40100000 ;  /* 0x40100000ff0d7424 */ /* 0x000fca00078e00ff */
[----:B------:R-:W-:-:S10]  /*1f60*/  DMUL R24, R24, 0.5 ;  /* 0x3fe0000018187828 */ /* 0x000fd40000000000 */
[----:B------:R-:W-:Y:S02]  /*1f70*/  FSEL R22, R24, RZ, P0 ;  /* 0x000000ff18167208 */ /* 0x000fe40000000000 */
[----:B------:R-:W-:Y:S02]  /*1f80*/  FSEL R23, R25, 1.875, P0 ;  /* 0x3ff0000019177808 */ /* 0x000fe40000000000 */
[----:B0-----:R-:W-:-:S04]  /*1f90*/  FSETP.NEU.AND P2, PT, RZ, UR4, PT ;  /* 0x00000004ff007c0b */ /* 0x001fc8000bf4d000 */
[----:B------:R-:W-:Y:S02]  /*1fa0*/  DADD R2, R2, R22 ;  /* 0x0000000002027229 */ /* 0x000fe40000000016 */
[----:B------:R-:W-:-:S08]  /*1fb0*/  DADD R22, -RZ, |R18| ;  /* 0x00000000ff167229 */ /* 0x000fd00000000512 */
[----:B------:R0:W1:Y:S02]  /*1fc0*/  F2F.F32.F64 R3, R2 ;  /* 0x0000000200037310 */ /* 0x0000640000301000 */
[----:B------:R-:W-:Y:S01]  /*1fd0*/  IMAD.MOV.U32 R24, RZ, RZ, R22 ;  /* 0x000000ffff187224 */ /* 0x000fe200078e0016 */
[----:B------:R-:W-:-:S07]  /*1fe0*/  MOV R22, 0x2000 ;  /* 0x0000200000167802 */ /* 0x000fce0000000f00 */
[----:B01----:R-:W-:Y:S05]  /*1ff0*/  CALL.REL.NOINC `($_Z14PSOR_3D_SolverifififfPfS_S_$__internal_accurate_pow) ;  /* 0x00000048002c7944 */ /* 0x003fea0003c00000 */
[----:B------:R-:W-:Y:S01]  /*2000*/  DADD R22, R18, 4 ;  /* 0x4010000012167429 */ /* 0x000fe20000000000 */
[----:B------:R-:W0:Y:S01]  /*2010*/  LDCU UR4, c[0x0][0x38c] ;  /* 0x00007180ff0477ac */ /* 0x000e220008000800 */
[----:B------:R-:W-:Y:S01]  /*2020*/  MOV R32, R24 ;  /* 0x0000001800207202 */ /* 0x000fe20000000f00 */
[----:B------:R-:W-:Y:S01]  /*2030*/  IMAD.MOV.U32 R33, RZ, RZ, R13 ;  /* 0x000000ffff217224 */ /* 0x000fe200078e000d */
[----:B------:R-:W-:-:S06]  /*2040*/  @!P2 CS2R R32, SRZ ;  /* 0x000000000020a805 */ /* 0x000fcc000001ff00 */
[----:B------:R-:W-:Y:S01]  /*2050*/  LOP3.LUT R0, R23, 0x7ff00000, RZ, 0xc0, !PT ;  /* 0x7ff0000017007812 */ /* 0x000fe200078ec0ff */
[----:B------:R-:W-:-:S03]  /*2060*/  DADD R22, -RZ, |R16| ;  /* 0x00000000ff167229 */ /* 0x000fc60000000510 */
[----:B------:R-:W-:Y:S02]  /*2070*/  ISETP.NE.AND P0, PT, R0, 0x7ff00000, PT ;  /* 0x7ff000000000780c */ /* 0x000fe40003f05270 */
[----:B0-----:R-:W-:-:S05]  /*2080*/  FSETP.NEU.AND P3, PT, RZ, UR4, PT ;  /* 0x00000004ff007c0b */ /* 0x001fca000bf6d000 */
[----:B------:R-:W-:-:S06]  /*2090*/  IMAD.MOV.U32 R24, RZ, RZ, R22 ;  /* 0x000000ffff187224 */ /* 0x000fcc00078e0016 */
[----:B------:R-:W-:Y:S05]  /*20a0*/  @P0 BRA `(.L_x_145) ;  /* 0x00000000001c0947 */ /* 0x000fea0003800000 */
[----:B------:R-:W0:Y:S02]  /*20b0*/  LDC R0, c[0x0][0x384] ;  /* 0x0000e100ff007b82 */ /* 0x000e240000000800 */
[----:B0-----:R-:W-:-:S13]  /*20c0*/  FSETP.NAN.AND P0, PT, R0, R0, PT ;  /* 0x000000000000720b */ /* 0x001fda0003f08000 */
[----:B------:R-:W-:Y:S01]  /*20d0*/  @P0 DADD R32, R18, 4 ;  /* 0x4010000012200429 */ /* 0x000fe20000000000 */
[----:B------:R-:W-:Y:S10]  /*20e0*/  @P0 BRA `(.L_x_145) ;  /* 0x00000000000c0947 */ /* 0x000ff40003800000 */
[----:B------:R-:W-:-:S14]  /*20f0*/  DSETP.NEU.AND P0, PT, |R18|, +INF , PT ;  /* 0x7ff000001200742a */ /* 0x000fdc0003f0d200 */
[----:B------:R-:W-:Y:S01]  /*2100*/  @!P0 MOV R32, 0x0 ;  /* 0x0000000000208802 */ /* 0x000fe20000000f00 */
[----:B------:R-:W-:-:S07]  /*2110*/  @!P0 IMAD.MOV.U32 R33, RZ, RZ, 0x7ff00000 ;  /* 0x7ff00000ff218424 */ /* 0x000fce00078e00ff */
.L_x_145:
[----:B------:R-:W-:Y:S01]  /*2120*/  IMAD.MOV.U32 R13, RZ, RZ, 0x40100000 ;  /* 0x40100000ff0d7424 */ /* 0x000fe200078e00ff */
[----:B------:R-:W-:-:S07]  /*2130*/  MOV R22, 0x2150 ;  /* 0x0000215000167802 */ /* 0x000fce0000000f00 */
[----:B------:R-:W-:Y:S05]  /*2140*/  CALL.REL.NOINC `($_Z14PSOR_3D_SolverifififfPfS_S_$__internal_accurate_pow) ;  /* 0x0000004400d87944 */ /* 0x000fea0003c00000 */
[----:B------:R-:W0:Y:S01]  /*2150*/  MUFU.RCP64H R29, 24 ;  /* 0x40380000001d7908 */ /* 0x000e220000001800 */
[----:B------:R-:W-:Y:S01]  /*2160*/  MOV R22, 0x0 ;  /* 0x0000000000167802 */ /* 0x000fe20000000f00 */
[----:B------:R-:W-:Y:S01]  /*2170*/  IMAD.MOV.U32 R23, RZ, RZ, 0x40380000 ;  /* 0x40380000ff177424 */ /* 0x000fe200078e00ff */
[----:B------:R-:W-:Y:S01]  /*2180*/  MOV R25, R13 ;  /* 0x0000000d00197202 */ /* 0x000fe20000000f00 */
[----:B------:R-:W-:Y:S01]  /*2190*/  IMAD.MOV.U32 R28, RZ, RZ, 0x1 ;  /* 0x00000001ff1c7424 */ /* 0x000fe200078e00ff */
[----:B------:R-:W-:-:S05]  /*21a0*/  @!P3 CS2R R24, SRZ ;  /* 0x000000000018b805 */ /* 0x000fca000001ff00 */
[----:B0-----:R-:W-:-:S08]  /*21b0*/  DFMA R26, R28, -R22, 1 ;  /* 0x3ff000001c1a742b */ /* 0x001fd00000000816 */
[----:B------:R-:W-:Y:S02]  /*21c0*/  DFMA R30, R26, R26, R26 ;  /* 0x0000001a1a1e722b */ /* 0x000fe4000000001a */
[----:B------:R-:W-:-:S06]  /*21d0*/  DADD R26, R16, 4 ;  /* 0x40100000101a7429 */ /* 0x000fcc0000000000 */
[----:B------:R-:W-:-:S04]  /*21e0*/  DFMA R30, R28, R30, R28 ;  /* 0x0000001e1c1e722b */ /* 0x000fc8000000001c */
[----:B------:R-:W-:-:S04]  /*21f0*/  LOP3.LUT R26, R27, 0x7ff00000, RZ, 0xc0, !PT ;  /* 0x7ff000001b1a7812 */ /* 0x000fc800078ec0ff */
[----:B------:R-:W-:Y:S01]  /*2200*/  ISETP.NE.AND P0, PT, R26, 0x7ff00000, PT ;  /* 0x7ff000001a00780c */ /* 0x000fe20003f05270 */
[----:B------:R-:W-:-:S08]  /*2210*/  DFMA R22, R30, -R22, 1 ;  /* 0x3ff000001e16742b */ /* 0x000fd00000000816 */
[----:B------:R-:W-:-:S04]  /*2220*/  DFMA R22, R30, R22, R30 ;  /* 0x000000161e16722b */ /* 0x000fc8000000001e */
[----:B------:R-:W-:Y:S07]  /*2230*/  @P0 BRA `(.L_x_146) ;  /* 0x00000000001c0947 */ /* 0x000fee0003800000 */
[----:B------:R-:W0:Y:S02]  /*2240*/  LDC R0, c[0x0][0x38c] ;  /* 0x0000e300ff007b82 */ /* 0x000e240000000800 */
[----:B0-----:R-:W-:-:S13]  /*2250*/  FSETP.NAN.AND P0, PT, R0, R0, PT ;  /* 0x000000000000720b */ /* 0x001fda0003f08000 */
[----:B------:R-:W-:Y:S01]  /*2260*/  @P0 DADD R24, R16, 4 ;  /* 0x4010000010180429 */ /* 0x000fe20000000000 */
[----:B------:R-:W-:Y:S10]  /*2270*/  @P0 BRA `(.L_x_146) ;  /* 0x00000000000c0947 */ /* 0x000ff40003800000 */
[----:B------:R-:W-:-:S14]  /*2280*/  DSETP.NEU.AND P0, PT, |R16|, +INF , PT ;  /* 0x7ff000001000742a */ /* 0x000fdc0003f0d200 */
[----:B------:R-:W-:Y:S02]  /*2290*/  @!P0 IMAD.MOV.U32 R24, RZ, RZ, 0x0 ;  /* 0x00000000ff188424 */ /* 0x000fe400078e00ff */
[----:B------:R-:W-:-:S07]  /*22a0*/  @!P0 IMAD.MOV.U32 R25, RZ, RZ, 0x7ff00000 ;  /* 0x7ff00000ff198424 */ /* 0x000fce00078e00ff */
.L_x_146:
[----:B------:R-:W-:Y:S01]  /*22b0*/  DADD R26, R24, R24 ;  /* 0x00000000181a7229 */ /* 0x000fe20000000018 */
[----:B------:R-:W0:Y:S01]  /*22c0*/  LDC R2, c[0x0][0x38c] ;  /* 0x0000e300ff027b82 */ /* 0x000e220000000800 */
[----:B------:R-:W1:Y:S01]  /*22d0*/  LDCU UR4, c[0x0][0x394] ;  /* 0x00007280ff0477ac */ /* 0x000e620008000800 */
[----:B------:R-:W-:Y:S05]  /*22e0*/  BSSY.RECONVERGENT B2, `(.L_x_147) ;  /* 0x000000f000027945 */ /* 0x000fea0003800200 */
[----:B------:R-:W-:Y:S02]  /*22f0*/  DMUL R24, R26, R22 ;  /* 0x000000161a187228 */ /* 0x000fe40000000000 */
[----:B------:R-:W-:-:S06]  /*2300*/  FSETP.GEU.AND P1, PT, |R27|, 6.5827683646048100446e-37, PT ;  /* 0x036000001b00780b */ /* 0x000fcc0003f2e200 */
[----:B------:R-:W-:Y:S01]  /*2310*/  DFMA R28, R24, -24, R26 ;  /* 0xc0380000181c782b */ /* 0x000fe2000000001a */
[----:B-1----:R-:W-:-:S07]  /*2320*/  FSETP.NEU.AND P3, PT, RZ, UR4, PT ;  /* 0x00000004ff007c0b */ /* 0x002fce000bf6d000 */
[----:B------:R-:W-:Y:S01]  /*2330*/  DFMA R22, R22, R28, R24 ;  /* 0x0000001c1616722b */ /* 0x000fe20000000018 */
[----:B0-----:R-:W-:-:S09]  /*2340*/  FSETP.NEU.AND P2, PT, R2, 1, PT ;  /* 0x3f8000000200780b */ /* 0x001fd20003f4d000 */
[----:B------:R-:W-:-:S05]  /*2350*/  FFMA R0, RZ, 2.875, R23 ;  /* 0x40380000ff007823 */ /* 0x000fca0000000017 */
[----:B------:R-:W-:-:S13]  /*2360*/  FSETP.GT.AND P0, PT, |R0|, 1.469367938527859385e-39, PT ;  /* 0x001000000000780b */ /* 0x000fda0003f04200 */
[----:B------:R-:W-:Y:S05]  /*2370*/  @P0 BRA P1, `(.L_x_148) ;  /* 0x0000000000140947 */ /* 0x000fea0000800000 */
[----:B------:R-:W-:Y:S01]  /*2380*/  MOV R22, RZ ;  /* 0x000000ff00167202 */ /* 0x000fe20000000f00 */
[----:B------:R-:W-:Y:S01]  /*2390*/  IMAD.MOV.U32 R25, RZ, RZ, 0x40380000 ;  /* 0x40380000ff197424 */ /* 0x000fe200078e00ff */
[----:B------:R-:W-:-:S07]  /*23a0*/  MOV R34, 0x23c0 ;  /* 0x000023c000227802 */ /* 0x000fce0000000f00 */
[----:B------:R-:W-:Y:S05]  /*23b0*/  CALL.REL.NOINC `($__internal_1_$__cuda_sm20_div_rn_f64_full) ;  /* 0x0000003400c47944 */ /* 0x000fea0003c00000 */
[----:B------:R-:W-:-:S07]  /*23c0*/  IMAD.MOV.U32 R23, RZ, RZ, R13 ;  /* 0x000000ffff177224 */ /* 0x000fce00078e000d */
.L_x_148:
[----:B------:R-:W-:Y:S05]  /*23d0*/  BSYNC.RECONVERGENT B2 ;  /* 0x0000000000027941 */ /* 0x000fea0003800200 */
.L_x_147:
[----:B------:R-:W0:Y:S01]  /*23e0*/  MUFU.RCP64H R25, 24 ;  /* 0x4038000000197908 */ /* 0x000e220000001800 */
[----:B------:R-:W-:Y:S01]  /*23f0*/  MOV R26, 0x0 ;  /* 0x00000000001a7802 */ /* 0x000fe20000000f00 */
[----:B------:R-:W-:Y:S01]  /*2400*/  IMAD.MOV.U32 R27, RZ, RZ, 0x40380000 ;  /* 0x40380000ff1b7424 */ /* 0x000fe200078e00ff */
[----:B------:R-:W-:Y:S01]  /*2410*/  BSSY.RECONVERGENT B2, `(.L_x_149) ;  /* 0x0000017000027945 */ /* 0x000fe20003800200 */
[----:B------:R-:W-:-:S06]  /*2420*/  IMAD.MOV.U32 R24, RZ, RZ, 0x1 ;  /* 0x00000001ff187424 */ /* 0x000fcc00078e00ff */
[----:B0-----:R-:W-:-:S08]  /*2430*/  DFMA R28, R24, -R26, 1 ;  /* 0x3ff00000181c742b */ /* 0x001fd0000000081a */
[----:B------:R-:W-:-:S08]  /*2440*/  DFMA R28, R28, R28, R28 ;  /* 0x0000001c1c1c722b */ /* 0x000fd0000000001c */
[----:B------:R-:W-:-:S08]  /*2450*/  DFMA R28, R24, R28, R24 ;  /* 0x0000001c181c722b */ /* 0x000fd00000000018 */
[----:B------:R-:W-:Y:S02]  /*2460*/  DFMA R24, R28, -R26, 1 ;  /* 0x3ff000001c18742b */ /* 0x000fe4000000081a */
[----:B------:R-:W-:Y:S01]  /*2470*/  DADD R26, R32, R32 ;  /* 0x00000000201a7229 */ /* 0x000fe20000000020 */
[----:B------:R-:W-:Y:S02]  /*2480*/  FSEL R32, R22, 1.46601546874880000000e+13, P2 ;  /* 0x5555555516207808 */ /* 0x000fe40001000000 */
[----:B------:R-:W-:-:S03]  /*2490*/  FSEL R33, R23, 1.4166666269302368164, P2 ;  /* 0x3fb5555517217808 */ /* 0x000fc60001000000 */
        /* <DEDUP_REMOVED lines=8> */
[----:B------:R-:W-:Y:S01]  /*2520*/  MOV R22, RZ ;  /* 0x000000ff00167202 */ /* 0x000fe20000000f00 */
[----:B------:R-:W-:Y:S01]  /*2530*/  IMAD.MOV.U32 R25, RZ, RZ, 0x40380000 ;  /* 0x40380000ff197424 */ /* 0x000fe200078e00ff */
[----:B------:R-:W-:-:S07]  /*2540*/  MOV R34, 0x2560 ;  /* 0x0000256000227802 */ /* 0x000fce0000000f00 */
[----:B------:R-:W-:Y:S05]  /*2550*/  CALL.REL.NOINC `($__internal_1_$__cuda_sm20_div_rn_f64_full) ;  /* 0x00000034005c7944 */ /* 0x000fea0003c00000 */
[----:B------:R-:W-:Y:S01]  /*2560*/  IMAD.MOV.U32 R24, RZ, RZ, R22 ;  /* 0x000000ffff187224 */ /* 0x000fe200078e0016 */
[----:B------:R-:W-:-:S07]  /*2570*/  MOV R25, R13 ;  /* 0x0000000d00197202 */ /* 0x000fce0000000f00 */
.L_x_150:
[----:B------:R-:W-:Y:S05]  /*2580*/  BSYNC.RECONVERGENT B2 ;  /* 0x0000000000027941 */ /* 0x000fea0003800200 */
.L_x_149:
[----:B------:R-:W0:Y:S01]  /*2590*/  LDC R0, c[0x0][0x384] ;  /* 0x0000e100ff007b82 */ /* 0x000e220000000800 */
[----:B------:R-:W-:Y:S01]  /*25a0*/  DADD R26, -RZ, |R14| ;  /* 0x00000000ff1a7229 */ /* 0x000fe2000000050e */
[----:B------:R-:W-:Y:S02]  /*25b0*/  MOV R13, 0x40100000 ;  /* 0x40100000000d7802 */ /* 0x000fe40000000f00 */
[----:B0-----:R-:W-:-:S04]  /*25c0*/  FSETP.NEU.AND P0, PT, R0, 1, PT ;  /* 0x3f8000000000780b */ /* 0x001fc80003f0d000 */
[----:B------:R-:W-:-:S03]  /*25d0*/  FSEL R22, R24, 1.46601546874880000000e+13, P0 ;  /* 0x5555555518167808 */ /* 0x000fc60000000000 */
[----:B------:R-:W-:Y:S01]  /*25e0*/  IMAD.MOV.U32 R24, RZ, RZ, R26 ;  /* 0x000000ffff187224 */ /* 0x000fe200078e001a */
[----:B------:R-:W-:-:S06]  /*25f0*/  FSEL R23, R25, 1.4166666269302368164, P0 ;  /* 0x3fb5555519177808 */ /* 0x000fcc0000000000 */
[----:B------:R-:W-:Y:S01]  /*2600*/  DADD R32, R22, R32 ;  /* 0x0000000016207229 */ /* 0x000fe20000000020 */
[----:B------:R-:W-:Y:S01]  /*2610*/  IMAD.MOV.U32 R23, RZ, RZ, R27 ;  /* 0x000000ffff177224 */ /* 0x000fe200078e001b */
[----:B------:R-:W-:-:S09]  /*2620*/  MOV R22, 0x2640 ;  /* 0x0000264000167802 */ /* 0x000fd20000000f00 */
[----:B------:R-:W-:Y:S05]  /*2630*/  CALL.REL.NOINC `($_Z14PSOR_3D_SolverifififfPfS_S_$__internal_accurate_pow) ;  /* 0x00000040009c7944 */ /* 0x000fea0003c00000 */
[----:B------:R-:W0:Y:S01]  /*2640*/  MUFU.RCP64H R29, 24 ;  /* 0x40380000001d7908 */ /* 0x000e220000001800 */
[----:B------:R-:W-:Y:S02]  /*2650*/  HFMA2 R28, -RZ, RZ, 0, 5.9604644775390625e-08 ;  /* 0x00000001ff1c7431 */ /* 0x000fe400000001ff */
[----:B------:R-:W-:Y:S02]  /*2660*/  IMAD.MOV.U32 R22, RZ, RZ, 0x0 ;  /* 0x00000000ff167424 */ /* 0x000fe400078e00ff */
[----:B------:R-:W-:Y:S02]  /*2670*/  IMAD.MOV.U32 R23, RZ, RZ, 0x40380000 ;  /* 0x40380000ff177424 */ /* 0x000fe400078e00ff */
[----:B------:R-:W-:Y:S01]  /*2680*/  IMAD.MOV.U32 R25, RZ, RZ, R13 ;  /* 0x000000ffff197224 */ /* 0x000fe200078e000d */
[----:B------:R-:W-:-:S03]  /*2690*/  @!P3 CS2R R24, SRZ ;  /* 0x000000000018b805 */ /* 0x000fc6000001ff00 */
        /* <DEDUP_REMOVED lines=14> */
[----:B------:R-:W-:Y:S01]  /*2780*/  @!P0 IMAD.MOV.U32 R24, RZ, RZ, 0x0 ;  /* 0x00000000ff188424 */ /* 0x000fe200078e00ff */
[----:B------:R-:W-:-:S07]  /*2790*/  @!P0 MOV R25, 0x7ff00000 ;  /* 0x7ff0000000198802 */ /* 0x000fce0000000f00 */
.L_x_151:
        /* <DEDUP_REMOVED lines=13> */
[----:B------:R-:W-:Y:S01]  /*2870*/  IMAD.MOV.U32 R22, RZ, RZ, RZ ;  /* 0x000000ffff167224 */ /* 0x000fe200078e00ff */
[----:B------:R-:W-:Y:S01]  /*2880*/  MOV R34, 0x28b0 ;  /* 0x000028b000227802 */ /* 0x000fe20000000f00 */
[----:B------:R-:W-:-:S07]  /*2890*/  IMAD.MOV.U32 R25, RZ, RZ, 0x40380000 ;  /* 0x40380000ff197424 */ /* 0x000fce00078e00ff */
[----:B------:R-:W-:Y:S05]  /*28a0*/  CALL.REL.NOINC `($__internal_1_$__cuda_sm20_div_rn_f64_full) ;  /* 0x0000003000887944 */ /* 0x000fea0003c00000 */
[----:B------:R-:W-:-:S07]  /*28b0*/  MOV R23, R13 ;  /* 0x0000000d00177202 */ /* 0x000fce0000000f00 */
.L_x_153:
[----:B------:R-:W-:Y:S05]  /*28c0*/  BSYNC.RECONVERGENT B2 ;  /* 0x0000000000027941 */ /* 0x000fea0003800200 */
.L_x_152:
[----:B------:R-:W-:Y:S01]  /*28d0*/  FSEL R22, R22, 1.46601546874880000000e+13, P2 ;  /* 0x5555555516167808 */ /* 0x000fe20001000000 */
[----:B------:R-:W-:Y:S01]  /*28e0*/  IMAD.MOV.U32 R13, RZ, RZ, 0x40180000 ;  /* 0x40180000ff0d7424 */ /* 0x000fe200078e00ff */
[----:B------:R-:W-:-:S06]  /*28f0*/  FSEL R23, R23, 1.4166666269302368164, P2 ;  /* 0x3fb5555517177808 */ /* 0x000fcc0001000000 */
[----:B------:R-:W-:Y:S02]  /*2900*/  DADD R32, R32, R22 ;  /* 0x0000000020207229 */ /* 0x000fe40000000016 */
[----:B------:R-:W-:-:S04]  /*2910*/  DADD R22, -RZ, |R18| ;  /* 0x00000000ff167229 */ /* 0x000fc80000000512 */
[----:B------:R0:W1:Y:S06]  /*2920*/  F2F.F32.F64 R2, R32 ;  /* 0x0000002000027310 */ /* 0x00006c0000301000 */
        /* <DEDUP_REMOVED lines=21> */
.L_x_154:
        /* <DEDUP_REMOVED lines=25> */
.L_x_155:
        /* <DEDUP_REMOVED lines=10> */
[----:B------:R-:W-:-:S05]  /*2cb0*/  FFMA R0, RZ, 4.203125, R23 ;  /* 0x40868000ff007823 */ /* 0x000fca0000000017 */
[----:B------:R-:W-:-:S13]  /*2cc0*/  FSETP.GT.AND P0, PT, |R0|, 1.469367938527859385e-39, PT ;  /* 0x001000000000780b */ /* 0x000fda0003f04200 */
[----:B------:R-:W-:Y:S05]  /*2cd0*/  @P0 BRA P1, `(.L_x_157) ;  /* 0x0000000000140947 */ /* 0x000fea0000800000 */
[----:B------:R-:W-:Y:S01]  /*2ce0*/  MOV R22, RZ ;  /* 0x000000ff00167202 */ /* 0x000fe20000000f00 */
[----:B------:R-:W-:Y:S01]  /*2cf0*/  IMAD.MOV.U32 R25, RZ, RZ, 0x40868000 ;  /* 0x40868000ff197424 */ /* 0x000fe200078e00ff */
[----:B------:R-:W-:-:S07]  /*2d00*/  MOV R34, 0x2d20 ;  /* 0x00002d2000227802 */ /* 0x000fce0000000f00 */
[----:B------:R-:W-:Y:S05]  /*2d10*/  CALL.REL.NOINC `($__internal_1_$__cuda_sm20_div_rn_f64_full) ;  /* 0x0000002c006c7944 */ /* 0x000fea0003c00000 */
[----:B------:R-:W-:-:S07]  /*2d20*/  IMAD.MOV.U32 R23, RZ, RZ, R13 ;  /* 0x000000ffff177224 */ /* 0x000fce00078e000d */
.L_x_157:
[----:B------:R-:W-:Y:S05]  /*2d30*/  BSYNC.RECONVERGENT B2 ;  /* 0x0000000000027941 */ /* 0x000fea0003800200 */
.L_x_156:
        /* <DEDUP_REMOVED lines=10> */
[----:B------:R-:W-:Y:S02]  /*2de0*/  FSEL R32, R22, 3.1249045965716459206e-25, P2 ;  /* 0x16c16c1716207808 */ /* 0x000fe40001000000 */
[----:B------:R-:W-:-:S03]  /*2df0*/  FSEL R33, R23, 0.90138888359069824219, P2 ;  /* 0x3f66c16c17217808 */ /* 0x000fc60001000000 */
        /* <DEDUP_REMOVED lines=14> */
.L_x_159:
[----:B------:R-:W-:Y:S05]  /*2ee0*/  BSYNC.RECONVERGENT B2 ;  /* 0x0000000000027941 */ /* 0x000fea0003800200 */
.L_x_158:
[----:B------:R-:W0:Y:S01]  /*2ef0*/  LDC R0, c[0x0][0x384] ;  /* 0x0000e100ff007b82 */ /* 0x000e220000000800 */
[----:B------:R-:W-:Y:S01]  /*2f00*/  DADD R26, -RZ, |R14| ;  /* 0x00000000ff1a7229 */ /* 0x000fe2000000050e */
[----:B------:R-:W-:Y:S02]  /*2f10*/  MOV R13, 0x40180000 ;  /* 0x40180000000d7802 */ /* 0x000fe40000000f00 */
[----:B0-----:R-:W-:-:S04]  /*2f20*/  FSETP.NEU.AND P0, PT, R0, 1, PT ;  /* 0x3f8000000000780b */ /* 0x001fc80003f0d000 */
[----:B------:R-:W-:-:S03]  /*2f30*/  FSEL R22, R24, 3.1249045965716459206e-25, P0 ;  /* 0x16c16c1718167808 */ /* 0x000fc60000000000 */
[----:B------:R-:W-:Y:S01]  /*2f40*/  IMAD.MOV.U32 R24, RZ, RZ, R26 ;  /* 0x000000ffff187224 */ /* 0x000fe200078e001a */
[----:B------:R-:W-:-:S06]  /*2f50*/  FSEL R23, R25, 0.90138888359069824219, P0 ;  /* 0x3f66c16c19177808 */ /* 0x000fcc0000000000 */
        /* <DEDUP_REMOVED lines=26> */
.L_x_160:
        /* <DEDUP_REMOVED lines=13> */
[----:B------:R-:W-:Y:S01]  /*31d0*/  IMAD.MOV.U32 R22, RZ, RZ, RZ ;  /* 0x000000ffff167224 */ /* 0x000fe200078e00ff */
[----:B------:R-:W-:Y:S01]  /*31e0*/  MOV R34, 0x3210 ;  /* 0x0000321000227802 */ /* 0x000fe20000000f00 */
[----:B------:R-:W-:-:S07]  /*31f0*/  IMAD.MOV.U32 R25, RZ, RZ, 0x40868000 ;  /* 0x40868000ff197424 */ /* 0x000fce00078e00ff */
[----:B------:R-:W-:Y:S05]  /*3200*/  CALL.REL.NOINC `($__internal_1_$__cuda_sm20_div_rn_f64_full) ;  /* 0x0000002800307944 */ /* 0x000fea0003c00000 */
[----:B------:R-:W-:-:S07]  /*3210*/  MOV R23, R13 ;  /* 0x0000000d00177202 */ /* 0x000fce0000000f00 */
.L_x_162:
[----:B------:R-:W-:Y:S05]  /*3220*/  BSYNC.RECONVERGENT B2 ;  /* 0x0000000000027941 */ /* 0x000fea0003800200 */
.L_x_161:
[----:B------:R-:W-:Y:S01]  /*3230*/  FSEL R22, R22, 3.1249045965716459206e-25, P2 ;  /* 0x16c16c1716167808 */ /* 0x000fe20001000000 */
[----:B------:R-:W-:Y:S01]  /*3240*/  IMAD.MOV.U32 R13, RZ, RZ, 0x40200000 ;  /* 0x40200000ff0d7424 */ /* 0x000fe200078e00ff */
[----:B------:R-:W-:-:S06]  /*3250*/  FSEL R23, R23, 0.90138888359069824219, P2 ;  /* 0x3f66c16c17177808 */ /* 0x000fcc0001000000 */
        /* <DEDUP_REMOVED lines=24> */
.L_x_163:
[----:B------:R-:W-:Y:S01]  /*33e0*/  IMAD.MOV.U32 R13, RZ, RZ, 0x40200000 ;  /* 0x40200000ff0d7424 */ /* 0x000fe200078e00ff */
[----:B------:R-:W-:-:S07]  /*33f0*/  MOV R22, 0x3410 ;  /* 0x0000341000167802 */ /* 0x000fce0000000f00 */
[----:B------:R-:W-:Y:S05]  /*3400*/  CALL.REL.NOINC `($_Z14PSOR_3D_SolverifififfPfS_S_$__internal_accurate_pow) ;  /* 0x0000003400287944 */ /* 0x000fea0003c00000 */
[----:B------:R-:W0:Y:S01]  /*3410*/  MUFU.RCP64H R27, 40320 ;  /* 0x40e3b000001b7908 */ /* 0x000e220000001800 */
[----:B------:R-:W-:Y:S01]  /*3420*/  MOV R22, 0x0 ;  /* 0x0000000000167802 */ /* 0x000fe20000000f00 */
[----:B------:R-:W-:Y:S01]  /*3430*/  IMAD.MOV.U32 R23, RZ, RZ, 0x40e3b000 ;  /* 0x40e3b000ff177424 */ /* 0x000fe200078e00ff */
[----:B------:R-:W-:Y:S01]  /*3440*/  DADD R30, R16, 8 ;  /* 0x40200000101e7429 */ /* 0x000fe20000000000 */
[----:B------:R-:W-:Y:S01]  /*3450*/  IMAD.MOV.U32 R26, RZ, RZ, 0x1 ;  /* 0x00000001ff1a7424 */ /* 0x000fe200078e00ff */
[----:B------:R-:W-:Y:S02]  /*3460*/  MOV R25, R13 ;  /* 0x0000000d00197202 */ /* 0x000fe40000000f00 */
[----:B------:R-:W-:-:S06]  /*3470*/  @!P6 CS2R R24, SRZ ;  /* 0x000000000018e805 */ /* 0x000fcc000001ff00 */
[----:B------:R-:W-:Y:S01]  /*3480*/  LOP3.LUT R30, R31, 0x7ff00000, RZ, 0xc0, !PT ;  /* 0x7ff000001f1e7812 */ /* 0x000fe200078ec0ff */
[----:B0-----:R-:W-:-:S03]  /*3490*/  DFMA R28, R26, -R22, 1 ;  /* 0x3ff000001a1c742b */ /* 0x001fc60000000816 */
[----:B------:R-:W-:-:S05]  /*34a0*/  ISETP.NE.AND P0, PT, R30, 0x7ff00000, PT ;  /* 0x7ff000001e00780c */ /* 0x000fca0003f05270 */
[----:B------:R-:W-:-:S08]  /*34b0*/  DFMA R28, R28, R28, R28 ;  /* 0x0000001c1c1c722b */ /* 0x000fd0000000001c */
[----:B------:R-:W-:-:S08]  /*34c0*/  DFMA R28, R26, R28, R26 ;  /* 0x0000001c1a1c722b */ /* 0x000fd0000000001a */
[----:B------:R-:W-:-:S08]  /*34d0*/  DFMA R22, R28, -R22, 1 ;  /* 0x3ff000001c16742b */ /* 0x000fd00000000816 */
[----:B------:R-:W-:Y:S01]  /*34e0*/  DFMA R22, R28, R22, R28 ;  /* 0x000000161c16722b */ /* 0x000fe2000000001c */
[----:B------:R-:W-:Y:S10]  /*34f0*/  @P0 BRA `(.L_x_164) ;  /* 0x00000000001c0947 */ /* 0x000ff40003800000 */
[----:B------:R-:W0:Y:S02]  /*3500*/  LDC R13, c[0x0][0x38c] ;  /* 0x0000e300ff0d7b82 */ /* 0x000e240000000800 */
[----:B0-----:R-:W-:-:S13]  /*3510*/  FSETP.NAN.AND P0, PT, R13, R13, PT ;  /* 0x0000000d0d00720b */ /* 0x001fda0003f08000 */
[----:B------:R-:W-:Y:S01]  /*3520*/  @P0 DADD R24, R16, 8 ;  /* 0x4020000010180429 */ /* 0x000fe20000000000 */
[----:B------:R-:W-:Y:S10]  /*3530*/  @P0 BRA `(.L_x_164) ;  /* 0x00000000000c0947 */ /* 0x000ff40003800000 */
[----:B------:R-:W-:-:S14]  /*3540*/  DSETP.NEU.AND P0, PT, |R16|, +INF , PT ;  /* 0x7ff000001000742a */ /* 0x000fdc0003f0d200 */
[----:B------:R-:W-:Y:S02]  /*3550*/  @!P0 IMAD.MOV.U32 R24, RZ, RZ, 0x0 ;  /* 0x00000000ff188424 */ /* 0x000fe400078e00ff */
[----:B------:R-:W-:-:S07]  /*3560*/  @!P0 IMAD.MOV.U32 R25, RZ, RZ, 0x7ff00000 ;  /* 0x7ff00000ff198424 */ /* 0x000fce00078e00ff */
.L_x_164:
        /* <DEDUP_REMOVED lines=10> */
[----:B------:R-:W-:-:S05]  /*3610*/  FFMA R13, RZ, 7.115234375, R23 ;  /* 0x40e3b000ff0d7823 */ /* 0x000fca0000000017 */
[----:B------:R-:W-:-:S13]  /*3620*/  FSETP.GT.AND P0, PT, |R13|, 1.469367938527859385e-39, PT ;  /* 0x001000000d00780b */ /* 0x000fda0003f04200 */
[----:B------:R-:W-:Y:S05]  /*3630*/  @P0 BRA P1, `(.L_x_166) ;  /* 0x0000000000140947 */ /* 0x000fea0000800000 */
[----:B------:R-:W-:Y:S01]  /*3640*/  MOV R22, RZ ;  /* 0x000000ff00167202 */ /* 0x000fe20000000f00 */
[----:B------:R-:W-:Y:S01]  /*3650*/  IMAD.MOV.U32 R25, RZ, RZ, 0x40e3b000 ;  /* 0x40e3b000ff197424 */ /* 0x000fe200078e00ff */
[----:B------:R-:W-:-:S07]  /*3660*/  MOV R34, 0x3680 ;  /* 0x0000368000227802 */ /* 0x000fce0000000f00 */
[----:B------:R-:W-:Y:S05]  /*3670*/  CALL.REL.NOINC `($__internal_1_$__cuda_sm20_div_rn_f64_full) ;  /* 0x0000002400147944 */ /* 0x000fea0003c00000 */
[----:B------:R-:W-:-:S07]  /*3680*/  IMAD.MOV.U32 R23, RZ, RZ, R13 ;  /* 0x000000ffff177224 */ /* 0x000fce00078e000d */
.L_x_166:
[----:B------:R-:W-:Y:S05]  /*3690*/  BSYNC.RECONVERGENT B2 ;  /* 0x0000000000027941 */ /* 0x000fea0003800200 */
.L_x_165:
[----:B------:R-:W0:Y:S01]  /*36a0*/  MUFU.RCP64H R27, 40320 ;  /* 0x40e3b000001b7908 */ /* 0x000e220000001800 */
[----:B------:R-:W-:Y:S01]  /*36b0*/  MOV R24, 0x0 ;  /* 0x0000000000187802 */ /* 0x000fe20000000f00 */
[----:B------:R-:W-:Y:S01]  /*36c0*/  IMAD.MOV.U32 R25, RZ, RZ, 0x40e3b000 ;  /* 0x40e3b000ff197424 */ /* 0x000fe200078e00ff */
[----:B------:R-:W-:Y:S01]  /*36d0*/  BSSY.RECONVERGENT B2, `(.L_x_167) ;  /* 0x0000017000027945 */ /* 0x000fe20003800200 */
[----:B------:R-:W-:-:S06]  /*36e0*/  IMAD.MOV.U32 R26, RZ, RZ, 0x1 ;  /* 0x00000001ff1a7424 */ /* 0x000fcc00078e00ff */
[----:B0-----:R-:W-:-:S08]  /*36f0*/  DFMA R28, R26, -R24, 1 ;  /* 0x3ff000001a1c742b */ /* 0x001fd00000000818 */
[----:B------:R-:W-:-:S08]  /*3700*/  DFMA R28, R28, R28, R28 ;  /* 0x0000001c1c1c722b */ /* 0x000fd0000000001c */
[----:B------:R-:W-:Y:S02]  /*3710*/  DFMA R28, R26, R28, R26 ;  /* 0x0000001c1a1c722b */ /* 0x000fe4000000001a */
[----:B------:R-:W-:Y:S01]  /*3720*/  DADD R26, R32, R32 ;  /* 0x00000000201a7229 */ /* 0x000fe20000000020 */
[----:B------:R-:W-:Y:S02]  /*3730*/  FSEL R32, R22, 2.6805903767080696074e-23, P2 ;  /* 0x1a01a01a16207808 */ /* 0x000fe40001000000 */
[----:B------:R-:W-:-:S03]  /*3740*/  FSEL R33, R23, 0.5390872955322265625, P2 ;  /* 0x3f0a01a017217808 */ /* 0x000fc60001000000 */
[----:B------:R-:W-:-:S04]  /*3750*/  DFMA R24, R28, -R24, 1 ;  /* 0x3ff000001c18742b */ /* 0x000fc80000000818 */
[----:B------:R-:W-:-:S04]  /*3760*/  FSETP.GEU.AND P1, PT, |R27|, 6.5827683646048100446e-37, PT ;  /* 0x036000001b00780b */ /* 0x000fc80003f2e200 */
[----:B------:R-:W-:-:S08]  /*3770*/  DFMA R30, R28, R24, R28 ;  /* 0x000000181c1e722b */ /* 0x000fd0000000001c */
[----:B------:R-:W-:-:S08]  /*3780*/  DMUL R24, R30, R26 ;  /* 0x0000001a1e187228 */ /* 0x000fd00000000000 */
[----:B------:R-:W-:-:S08]  /*3790*/  DFMA R28, R24, -40320, R26 ;  /* 0xc0e3b000181c782b */ /* 0x000fd0000000001a */
[----:B------:R-:W-:-:S10]  /*37a0*/  DFMA R24, R30, R28, R24 ;  /* 0x0000001c1e18722b */ /* 0x000fd40000000018 */
[----:B------:R-:W-:-:S05]  /*37b0*/  FFMA R13, RZ, 7.115234375, R25 ;  /* 0x40e3b000ff0d7823 */ /* 0x000fca0000000019 */
        /* <DEDUP_REMOVED lines=8> */
.L_x_168:
[----:B------:R-:W-:Y:S05]  /*3840*/  BSYNC.RECONVERGENT B2 ;  /* 0x0000000000027941 */ /* 0x000fea0003800200 */
.L_x_167:
[----:B------:R-:W0:Y:S01]  /*3850*/  LDC R13, c[0x0][0x384] ;  /* 0x0000e100ff0d7b82 */ /* 0x000e220000000800 */
[----:B------:R-:W-:Y:S01]  /*3860*/  DADD R26, -RZ, |R14| ;  /* 0x00000000ff1a7229 */ /* 0x000fe2000000050e */
[----:B0-----:R-:W-:Y:S02]  /*3870*/  FSETP.NEU.AND P3, PT, R13, 1, PT ;  /* 0x3f8000000d00780b */ /* 0x001fe40003f6d000 */
[----:B------:R-:W-:Y:S02]  /*3880*/  MOV R13, 0x40200000 ;  /* 0x40200000000d7802 */ /* 0x000fe40000000f00 */
[----:B------:R-:W-:-:S05]  /*3890*/  FSEL R22, R24, 2.6805903767080696074e-23, P3 ;  /* 0x1a01a01a18167808 */ /* 0x000fca0001800000 */
[----:B------:R-:W-:Y:S01]  /*38a0*/  IMAD.MOV.U32 R24, RZ, RZ, R26 ;  /* 0x000000ffff187224 */ /* 0x000fe200078e001a */
[----:B------:R-:W-:-:S06]  /*38b0*/  FSEL R23, R25, 0.5390872955322265625, P3 ;  /* 0x3f0a01a019177808 */ /* 0x000fcc0001800000 */
[----:B------:R-:W-:Y:S01]  /*38c0*/  DADD R32, R22, R32 ;  /* 0x0000000016207229 */ /* 0x000fe20000000020 */
[----:B------:R-:W-:Y:S01]  /*38d0*/  IMAD.MOV.U32 R23, RZ, RZ, R27 ;  /* 0x000000ffff177224 */ /* 0x000fe200078e001b */
[----:B------:R-:W-:-:S09]  /*38e0*/  MOV R22, 0x3900 ;  /* 0x0000390000167802 */ /* 0x000fd20000000f00 */
[----:B------:R-:W-:Y:S05]  /*38f0*/  CALL.REL.NOINC `($_Z14PSOR_3D_SolverifififfPfS_S_$__internal_accurate_pow) ;  /* 0x0000002c00ec7944 */ /* 0x000fea0003c00000 */
[----:B------:R-:W0:Y:S01]  /*3900*/  MUFU.RCP64H R27, 40320 ;  /* 0x40e3b000001b7908 */ /* 0x000e220000001800 */
[----:B------:R-:W-:Y:S02]  /*3910*/  HFMA2 R26, -RZ, RZ, 0, 5.9604644775390625e-08 ;  /* 0x00000001ff1a7431 */ /* 0x000fe400000001ff */
[----:B------:R-:W-:Y:S01]  /*3920*/  IMAD.MOV.U32 R22, RZ, RZ, 0x0 ;  /* 0x00000000ff167424 */ /* 0x000fe200078e00ff */
[----:B------:R-:W-:Y:S01]  /*3930*/  DADD R30, R14, 8 ;  /* 0x402000000e1e7429 */ /* 0x000fe20000000000 */
[----:B------:R-:W-:Y:S02]  /*3940*/  IMAD.MOV.U32 R23, RZ, RZ, 0x40e3b000 ;  /* 0x40e3b000ff177424 */ /* 0x000fe400078e00ff */
[----:B------:R-:W-:Y:S01]  /*3950*/  IMAD.MOV.U32 R25, RZ, RZ, R13 ;  /* 0x000000ffff197224 */ /* 0x000fe200078e000d */
        /* <DEDUP_REMOVED lines=14> */
[----:B------:R-:W-:Y:S01]  /*3a40*/  @!P0 IMAD.MOV.U32 R24, RZ, RZ, 0x0 ;  /* 0x00000000ff188424 */ /* 0x000fe200078e00ff */
[----:B------:R-:W-:-:S07]  /*3a50*/  @!P0 MOV R25, 0x7ff00000 ;  /* 0x7ff0000000198802 */ /* 0x000fce0000000f00 */
.L_x_169:
[----:B------:R-:W-:Y:S01]  /*3a60*/  DADD R26, R24, R24 ;  /* 0x00000000181a7229 */ /* 0x000fe20000000018 */
[----:B------:R-:W0:Y:S01]  /*3a70*/  LDCU UR4, c[0x0][0x384] ;  /* 0x00007080ff0477ac */ /* 0x000e220008000800 */
[----:B------:R-:W1:Y:S01]  /*3a80*/  LDC R30, c[0x0][0x394] ;  /* 0x0000e500ff1e7b82 */ /* 0x000e620000000800 */
[----:B------:R-:W-:Y:S05]  /*3a90*/  BSSY.RECONVERGENT B2, `(.L_x_170) ;  /* 0x0000010000027945 */ /* 0x000fea0003800200 */
[----:B------:R-:W-:-:S08]  /*3aa0*/  DMUL R24, R22, R26 ;  /* 0x0000001a16187228 */ /* 0x000fd00000000000 */
[----:B------:R-:W-:Y:S01]  /*3ab0*/  DFMA R28, R24, -40320, R26 ;  /* 0xc0e3b000181c782b */ /* 0x000fe2000000001a */
[----:B0-----:R-:W-:-:S04]  /*3ac0*/  FSETP.NEU.AND P1, PT, RZ, UR4, PT ;  /* 0x00000004ff007c0b */ /* 0x001fc8000bf2d000 */
[----:B------:R-:W-:-:S03]  /*3ad0*/  P2R R41, PR, RZ, 0x2 ;  /* 0x00000002ff297803 */ /* 0x000fc60000000000 */
[----:B------:R-:W-:Y:S01]  /*3ae0*/  DFMA R22, R22, R28, R24 ;  /* 0x0000001c1616722b */ /* 0x000fe20000000018 */
[----:B------:R-:W-:Y:S02]  /*3af0*/  FSETP.GEU.AND P1, PT, |R27|, 6.5827683646048100446e-37, PT ;  /* 0x036000001b00780b */ /* 0x000fe40003f2e200 */
[----:B-1----:R-:W-:-:S07]  /*3b00*/  FSETP.NEU.AND P4, PT, R30, 1, PT ;  /* 0x3f8000001e00780b */ /* 0x002fce0003f8d000 */
[----:B------:R-:W-:-:S05]  /*3b10*/  FFMA R13, RZ, 7.115234375, R23 ;  /* 0x40e3b000ff0d7823 */ /* 0x000fca0000000017 */
[----:B------:R-:W-:-:S13]  /*3b20*/  FSETP.GT.AND P0, PT, |R13|, 1.469367938527859385e-39, PT ;  /* 0x001000000d00780b */ /* 0x000fda0003f04200 */
[----:B------:R-:W-:Y:S05]  /*3b30*/  @P0 BRA P1, `(.L_x_171) ;  /* 0x0000000000140947 */ /* 0x000fea0000800000 */
[----:B------:R-:W-:Y:S01]  /*3b40*/  IMAD.MOV.U32 R22, RZ, RZ, RZ ;  /* 0x000000ffff167224 */ /* 0x000fe200078e00ff */
[----:B------:R-:W-:Y:S01]  /*3b50*/  MOV R34, 0x3b80 ;  /* 0x00003b8000227802 */ /* 0x000fe20000000f00 */
[----:B------:R-:W-:-:S07]  /*3b60*/  IMAD.MOV.U32 R25, RZ, RZ, 0x40e3b000 ;  /* 0x40e3b000ff197424 */ /* 0x000fce00078e00ff */
[----:B------:R-:W-:Y:S05]  /*3b70*/  CALL.REL.NOINC `($__internal_1_$__cuda_sm20_div_rn_f64_full) ;  /* 0x0000001c00d47944 */ /* 0x000fea0003c00000 */
[----:B------:R-:W-:-:S07]  /*3b80*/  MOV R23, R13 ;  /* 0x0000000d00177202 */ /* 0x000fce0000000f00 */
.L_x_171:
[----:B------:R-:W-:Y:S05]  /*3b90*/  BSYNC.RECONVERGENT B2 ;  /* 0x0000000000027941 */ /* 0x000fea0003800200 */
.L_x_170:
[----:B------:R-:W-:Y:S01]  /*3ba0*/  FSEL R22, R22, 2.6805903767080696074e-23, P4 ;  /* 0x1a01a01a16167808 */ /* 0x000fe20002000000 */
[----:B------:R-:W-:Y:S01]  /*3bb0*/  IMAD.MOV.U32 R13, RZ, RZ, 0x40240000 ;  /* 0x40240000ff0d7424 */ /* 0x000fe200078e00ff */
[----:B------:R-:W-:-:S06]  /*3bc0*/  FSEL R23, R23, 0.5390872955322265625, P4 ;  /* 0x3f0a01a017177808 */ /* 0x000fcc0002000000 */
[----:B------:R-:W-:Y:S02]  /*3bd0*/  DADD R32, R32, R22 ;  /* 0x0000000020207229 */ /* 0x000fe40000000016 */
[----:B------:R-:W-:-:S04]  /*3be0*/  DADD R22, -RZ, |R18| ;  /* 0x00000000ff167229 */ /* 0x000fc80000000512 */
[----:B------:R0:W1:Y:S06]  /*3bf0*/  F2F.F32.F64 R40, R32 ;  /* 0x0000002000287310 */ /* 0x00006c0000301000 */
[----:B------:R-:W-:Y:S01]  /*3c00*/  IMAD.MOV.U32 R24, RZ, RZ, R22 ;  /* 0x000000ffff187224 */ /* 0x000fe200078e0016 */
[----:B------:R-:W-:-:S07]  /*3c10*/  MOV R22, 0x3c30 ;  /* 0x00003c3000167802 */ /* 0x000fce0000000f00 */
[----:B01----:R-:W-:Y:S05]  /*3c20*/  CALL.REL.NOINC `($_Z14PSOR_3D_SolverifififfPfS_S_$__internal_accurate_pow) ;  /* 0x0000002c00207944 */ /* 0x003fea0003c00000 */
[----:B------:R-:W-:Y:S01]  /*3c30*/  DADD R22, R18, 10 ;  /* 0x4024000012167429 */ /* 0x000fe20000000000 */
[----:B------:R-:W-:Y:S01]  /*3c40*/  ISETP.NE.AND P1, PT, R41, RZ, PT ;  /* 0x000000ff2900720c */ /* 0x000fe20003f25270 */
[----:B------:R-:W-:Y:S01]  /*3c50*/  IMAD.MOV.U32 R33, RZ, RZ, R13 ;  /* 0x000000ffff217224 */ /* 0x000fe200078e000d */
[----:B------:R-:W-:-:S07]  /*3c60*/  MOV R32, R24 ;  /* 0x0000001800207202 */ /* 0x000fce0000000f00 */
[----:B------:R-:W-:Y:S01]  /*3c70*/  LOP3.LUT R25, R23, 0x7ff00000, RZ, 0xc0, !PT ;  /* 0x7ff0000017197812 */ /* 0x000fe200078ec0ff */
[----:B------:R-:W-:-:S03]  /*3c80*/  DADD R22, -RZ, |R16| ;  /* 0x00000000ff167229 */ /* 0x000fc60000000510 */
[----:B------:R-:W-:Y:S02]  /*3c90*/  ISETP.NE.AND P0, PT, R25, 0x7ff00000, PT ;  /* 0x7ff000001900780c */ /* 0x000fe40003f05270 */
[----:B------:R-:W-:-:S05]  /*3ca0*/  @!P1 CS2R R32, SRZ ;  /* 0x0000000000209805 */ /* 0x000fca000001ff00 */
        /* <DEDUP_REMOVED lines=9> */
.L_x_172:
        /* <DEDUP_REMOVED lines=25> */
.L_x_173:
[----:B------:R-:W-:Y:S01]  /*3ed0*/  DADD R26, R24, R24 ;  /* 0x00000000181a7229 */ /* 0x000fe20000000018 */
[----:B------:R-:W-:Y:S07]  /*3ee0*/  BSSY.RECONVERGENT B2, `(.L_x_174) ;  /* 0x000000d000027945 */ /* 0x000fee0003800200 */
[----:B------:R-:W-:Y:S02]  /*3ef0*/  DMUL R24, R26, R22 ;  /* 0x000000161a187228 */ /* 0x000fe40000000000 */
[----:B------:R-:W-:-:S06]  /*3f00*/  FSETP.GEU.AND P1, PT, |R27|, 6.5827683646048100446e-37, PT ;  /* 0x036000001b00780b */ /* 0x000fcc0003f2e200 */
[----:B------:R-:W-:-:S08]  /*3f10*/  DFMA R28, R24, -3628800, R26 ;  /* 0xc14baf80181c782b */ /* 0x000fd0000000001a */
[----:B------:R-:W-:-:S10]  /*3f20*/  DFMA R22, R22, R28, R24 ;  /* 0x0000001c1616722b */ /* 0x000fd40000000018 */
[----:B------:R-:W-:-:S05]  /*3f30*/  FFMA R13, RZ, 12.7303466796875, R23 ;  /* 0x414baf80ff0d7823 */ /* 0x000fca0000000017 */
[----:B------:R-:W-:-:S13]  /*3f40*/  FSETP.GT.AND P0, PT, |R13|, 1.469367938527859385e-39, PT ;  /* 0x001000000d00780b */ /* 0x000fda0003f04200 */
[----:B------:R-:W-:Y:S05]  /*3f50*/  @P0 BRA P1, `(.L_x_175) ;  /* 0x0000000000140947 */ /* 0x000fea0000800000 */
[----:B------:R-:W-:Y:S01]  /*3f60*/  MOV R22, RZ ;  /* 0x000000ff00167202 */ /* 0x000fe20000000f00 */
[----:B------:R-:W-:Y:S01]  /*3f70*/  IMAD.MOV.U32 R25, RZ, RZ, 0x414baf80 ;  /* 0x414baf80ff197424 */ /* 0x000fe200078e00ff */
[----:B------:R-:W-:-:S07]  /*3f80*/  MOV R34, 0x3fa0 ;  /* 0x00003fa000227802 */ /* 0x000fce0000000f00 */
[----:B------:R-:W-:Y:S05]  /*3f90*/  CALL.REL.NOINC `($__internal_1_$__cuda_sm20_div_rn_f64_full) ;  /* 0x0000001800cc7944 */ /* 0x000fea0003c00000 */
[----:B------:R-:W-:-:S07]  /*3fa0*/  IMAD.MOV.U32 R23, RZ, RZ, R13 ;  /* 0x000000ffff177224 */ /* 0x000fce00078e000d */
.L_x_175:
[----:B------:R-:W-:Y:S05]  /*3fb0*/  BSYNC.RECONVERGENT B2 ;  /* 0x0000000000027941 */ /* 0x000fea0003800200 */
.L_x_174:
        /* <DEDUP_REMOVED lines=9> */
[----:B------:R-:W-:Y:S02]  /*4050*/  FSEL R32, R22, -1.481905565015040338e-05, P2 ;  /* 0xb7789f5c16207808 */ /* 0x000fe40001000000 */
[----:B------:R-:W-:-:S03]  /*4060*/  FSEL R33, R23, 0.31736990809440612793, P2 ;  /* 0x3ea27e4f17217808 */ /* 0x000fc60001000000 */
[----:B------:R-:W-:-:S04]  /*4070*/  DFMA R24, R28, -R24, 1 ;  /* 0x3ff000001c18742b */ /* 0x000fc80000000818 */
[----:B------:R-:W-:-:S04]  /*4080*/  FSETP.GEU.AND P1, PT, |R27|, 6.5827683646048100446e-37, PT ;  /* 0x036000001b00780b */ /* 0x000fc80003f2e200 */
[----:B------:R-:W-:-:S08]  /*4090*/  DFMA R30, R28, R24, R28 ;  /* 0x000000181c1e722b */ /* 0x000fd0000000001c */
[----:B------:R-:W-:-:S08]  /*40a0*/  DMUL R24, R30, R26 ;  /* 0x0000001a1e187228 */ /* 0x000fd00000000000 */
        /* <DEDUP_REMOVED lines=11> */
.L_x_177:
[----:B------:R-:W-:Y:S05]  /*4160*/  BSYNC.RECONVERGENT B2 ;  /* 0x0000000000027941 */ /* 0x000fea0003800200 */
.L_x_176:
[----:B------:R-:W-:Y:S01]  /*4170*/  DADD R22, -RZ, |R14| ;  /* 0x00000000ff167229 */ /* 0x000fe2000000050e */
[----:B------:R-:W-:Y:S01]  /*4180*/  FSEL R24, R24, -1.481905565015040338e-05, P3 ;  /* 0xb7789f5c18187808 */ /* 0x000fe20001800000 */
[----:B------:R-:W-:Y:S01]  /*4190*/  IMAD.MOV.U32 R13, RZ, RZ, 0x40240000 ;  /* 0x40240000ff0d7424 */ /* 0x000fe200078e00ff */
[----:B------:R-:W-:-:S06]  /*41a0*/  FSEL R25, R25, 0.31736990809440612793, P3 ;  /* 0x3ea27e4f19197808 */ /* 0x000fcc0001800000 */
[----:B------:R-:W-:Y:S01]  /*41b0*/  DADD R32, R24, R32 ;  /* 0x0000000018207229 */ /* 0x000fe20000000020 */
[----:B------:R-:W-:Y:S01]  /*41c0*/  IMAD.MOV.U32 R24, RZ, RZ, R22 ;  /* 0x000000ffff187224 */ /* 0x000fe200078e0016 */
[----:B------:R-:W-:-:S09]  /*41d0*/  MOV R22, 0x41f0 ;  /* 0x000041f000167802 */ /* 0x000fd20000000f00 */
        /* <DEDUP_REMOVED lines=23> */
.L_x_178:
        /* <DEDUP_REMOVED lines=18> */
.L_x_180:
[----:B------:R-:W-:Y:S05]  /*4470*/  BSYNC.RECONVERGENT B2 ;  /* 0x0000000000027941 */ /* 0x000fea0003800200 */
.L_x_179:
[----:B------:R-:W-:Y:S01]  /*4480*/  FSEL R22, R22, -1.481905565015040338e-05, P2 ;  /* 0xb7789f5c16167808 */ /* 0x000fe20001000000 */
[----:B------:R-:W-:Y:S01]  /*4490*/  IMAD.MOV.U32 R13, RZ, RZ, 0x40280000 ;  /* 0x40280000ff0d7424 */ /* 0x000fe200078e00ff */
[----:B------:R-:W-:-:S06]  /*44a0*/  FSEL R23, R23, 0.31736990809440612793, P2 ;  /* 0x3ea27e4f17177808 */ /* 0x000fcc0001000000 */
[----:B------:R-:W-:Y:S02]  /*44b0*/  DADD R32, R32, R22 ;  /* 0x0000000020207229 */ /* 0x000fe40000000016 */
[----:B------:R-:W-:-:S08]  /*44c0*/  DADD R22, -RZ, |R18| ;  /* 0x00000000ff167229 */ /* 0x000fd00000000512 */
[----:B------:R0:W1:Y:S02]  /*44d0*/  F2F.F32.F64 R32, R32 ;  /* 0x0000002000207310 */ /* 0x0000640000301000 */
[----:B------:R-:W-:Y:S02]  /*44e0*/  MOV R24, R22 ;  /* 0x0000001600187202 */ /* 0x000fe40000000f00 */
[----:B------:R-:W-:-:S07]  /*44f0*/  MOV R22, 0x4510 ;  /* 0x0000451000167802 */ /* 0x000fce0000000f00 */
[----:B01----:R-:W-:Y:S05]  /*4500*/  CALL.REL.NOINC `($_Z14PSOR_3D_SolverifififfPfS_S_$__internal_accurate_pow) ;  /* 0x0000002000e87944 */ /* 0x003fea0003c00000 */
[----:B------:R-:W0:Y:S01]  /*4510*/  MUFU.RCP64H R29, 479001600 ;  /* 0x41bc8cfc001d7908 */ /* 0x000e220000001800 */
[----:B------:R-:W-:Y:S02]  /*4520*/  HFMA2 R23, -RZ, RZ, 2.8671875, -0.00030422210693359375 ;  /* 0x41bc8cfcff177431 */ /* 0x000fe400000001ff */
        /* <DEDUP_REMOVED lines=18> */
[----:B------:R-:W-:Y:S01]  /*4650*/  @!P0 MOV R24, 0x0 ;  /* 0x0000000000188802 */ /* 0x000fe20000000f00 */
[----:B------:R-:W-:-:S07]  /*4660*/  @!P0 IMAD.MOV.U32 R25, RZ, RZ, 0x7ff00000 ;  /* 0x7ff00000ff198424 */ /* 0x000fce00078e00ff */
.L_x_181:
        /* <DEDUP_REMOVED lines=10> */
[----:B------:R-:W-:-:S05]  /*4710*/  FFMA R13, RZ, 23.56884002685546875, R23 ;  /* 0x41bc8cfcff0d7823 */ /* 0x000fca0000000017 */
[----:B------:R-:W-:-:S13]  /*4720*/  FSETP.GT.AND P0, PT, |R13|, 1.469367938527859385e-39, PT ;  /* 0x001000000d00780b */ /* 0x000fda0003f04200 */
[----:B------:R-:W-:Y:S05]  /*4730*/  @P0 BRA P1, `(.L_x_183) ;  /* 0x0000000000140947 */ /* 0x000fea0000800000 */
[----:B------:R-:W-:Y:S01]  /*4740*/  IMAD.MOV.U32 R22, RZ, RZ, RZ ;  /* 0x000000ffff167224 */ /* 0x000fe200078e00ff */
[----:B------:R-:W-:Y:S02]  /*4750*/  MOV R25, 0x41bc8cfc ;  /* 0x41bc8cfc00197802 */ /* 0x000fe40000000f00 */
[----:B------:R-:W-:-:S07]  /*4760*/  MOV R34, 0x4780 ;  /* 0x0000478000227802 */ /* 0x000fce0000000f00 */
[----:B------:R-:W-:Y:S05]  /*4770*/  CALL.REL.NOINC `($__internal_1_$__cuda_sm20_div_rn_f64_full) ;  /* 0x0000001000d47944 */ /* 0x000fea0003c00000 */
[----:B------:R-:W-:-:S07]  /*4780*/  IMAD.MOV.U32 R23, RZ, RZ, R13 ;  /* 0x000000ffff177224 */ /* 0x000fce00078e000d */
.L_x_183:
[----:B------:R-:W-:Y:S05]  /*4790*/  BSYNC.RECONVERGENT B2 ;  /* 0x0000000000027941 */ /* 0x000fea0003800200 */
.L_x_182:
[----:B------:R-:W-:Y:S01]  /*47a0*/  DADD R24, -RZ, |R16| ;  /* 0x00000000ff187229 */ /* 0x000fe20000000510 */
[----:B------:R-:W-:Y:S02]  /*47b0*/  FSEL R18, R22, -1.54028256424871466263e+29, P2 ;  /* 0xeff8d89816127808 */ /* 0x000fe40001000000 */
[----:B------:R-:W-:Y:S02]  /*47c0*/  FSEL R19, R23, 0.17376267910003662109, P2 ;  /* 0x3e31eed817137808 */ /* 0x000fe40001000000 */
[----:B------:R-:W-:Y:S02]  /*47d0*/  MOV R13, 0x40280000 ;  /* 0x40280000000d7802 */ /* 0x000fe40000000f00 */
[----:B------:R-:W-:-:S03]  /*47e0*/  MOV R22, 0x4810 ;  /* 0x0000481000167802 */ /* 0x000fc60000000f00 */
[----:B------:R-:W-:-:S07]  /*47f0*/  IMAD.MOV.U32 R23, RZ, RZ, R25 ;  /* 0x000000ffff177224 */ /* 0x000fce00078e0019 */
        /* <DEDUP_REMOVED lines=23> */
.L_x_184:
        /* <DEDUP_REMOVED lines=14> */
[----:B------:R-:W-:Y:S01]  /*4a50*/  MOV R34, 0x4a80 ;  /* 0x00004a8000227802 */ /* 0x000fe20000000f00 */
[----:B------:R-:W-:-:S07]  /*4a60*/  IMAD.MOV.U32 R25, RZ, RZ, 0x41bc8cfc ;  /* 0x41bc8cfcff197424 */ /* 0x000fce00078e00ff */
[----:B------:R-:W-:Y:S05]  /*4a70*/  CALL.REL.NOINC `($__internal_1_$__cuda_sm20_div_rn_f64_full) ;  /* 0x0000001000147944 */ /* 0x000fea0003c00000 */
[----:B------:R-:W-:-:S07]  /*4a80*/  MOV R23, R13 ;  /* 0x0000000d00177202 */ /* 0x000fce0000000f00 */
.L_x_186:
[----:B------:R-:W-:Y:S05]  /*4a90*/  BSYNC.RECONVERGENT B2 ;  /* 0x0000000000027941 */ /* 0x000fea0003800200 */
.L_x_185:
[----:B------:R-:W-:Y:S01]  /*4aa0*/  DADD R24, -RZ, |R14| ;  /* 0x00000000ff187229 */ /* 0x000fe2000000050e */
[----:B------:R-:W-:Y:S01]  /*4ab0*/  FSEL R16, R22, -1.54028256424871466263e+29, P2 ;  /* 0xeff8d89816107808 */ /* 0x000fe20001000000 */
[----:B------:R-:W-:Y:S01]  /*4ac0*/  IMAD.MOV.U32 R13, RZ, RZ, 0x40280000 ;  /* 0x40280000ff0d7424 */ /* 0x000fe200078e00ff */
[----:B------:R-:W-:Y:S02]  /*4ad0*/  FSEL R17, R23, 0.17376267910003662109, P2 ;  /* 0x3e31eed817117808 */ /* 0x000fe40001000000 */
[----:B------:R-:W-:-:S04]  /*4ae0*/  MOV R22, 0x4b20 ;  /* 0x00004b2000167802 */ /* 0x000fc80000000f00 */
[----:B------:R-:W-:Y:S01]  /*4af0*/  DADD R18, R18, R16 ;  /* 0x0000000012127229 */ /* 0x000fe20000000010 */
[----:B------:R-:W-:-:S10]  /*4b00*/  IMAD.MOV.U32 R23, RZ, RZ, R25 ;  /* 0x000000ffff177224 */ /* 0x000fd400078e0019 */
        /* <DEDUP_REMOVED lines=23> */
.L_x_187:
[----:B------:R-:W-:Y:S01]  /*4c80*/  DADD R26, R24, R24 ;  /* 0x00000000181a7229 */ /* 0x000fe20000000018 */
[----:B------:R-:W0:Y:S01]  /*4c90*/  LDC R13, c[0x0][0x394] ;  /* 0x0000e500ff0d7b82 */ /* 0x000e220000000800 */
[----:B------:R-:W-:Y:S06]  /*4ca0*/  BSSY.RECONVERGENT B2, `(.L_x_188) ;  /* 0x000000e000027945 */ /* 0x000fec0003800200 */
[----:B------:R-:W-:Y:S02]  /*4cb0*/  DMUL R14, R22, R26 ;  /* 0x0000001a160e7228 */ /* 0x000fe40000000000 */
[----:B------:R-:W-:-:S06]  /*4cc0*/  FSETP.GEU.AND P1, PT, |R27|, 6.5827683646048100446e-37, PT ;  /* 0x036000001b00780b */ /* 0x000fcc0003f2e200 */
[----:B------:R-:W-:-:S08]  /*4cd0*/  DFMA R16, R14, -479001600, R26 ;  /* 0xc1bc8cfc0e10782b */ /* 0x000fd0000000001a */
[----:B------:R-:W-:Y:S01]  /*4ce0*/  DFMA R22, R22, R16, R14 ;  /* 0x000000101616722b */ /* 0x000fe2000000000e */
[----:B0-----:R-:W-:-:S09]  /*4cf0*/  FSETP.NEU.AND P2, PT, R13, 1, PT ;  /* 0x3f8000000d00780b */ /* 0x001fd20003f4d000 */
[----:B------:R-:W-:-:S05]  /*4d00*/  FFMA R4, RZ, 23.56884002685546875, R23 ;  /* 0x41bc8cfcff047823 */ /* 0x000fca0000000017 */
[----:B------:R-:W-:-:S13]  /*4d10*/  FSETP.GT.AND P0, PT, |R4|, 1.469367938527859385e-39, PT ;  /* 0x001000000400780b */ /* 0x000fda0003f04200 */
[----:B------:R-:W-:Y:S05]  /*4d20*/  @P0 BRA P1, `(.L_x_189) ;  /* 0x0000000000140947 */ /* 0x000fea0000800000 */
[----:B------:R-:W-:Y:S01]  /*4d30*/  MOV R22, RZ ;  /* 0x000000ff00167202 */ /* 0x000fe20000000f00 */
[----:B------:R-:W-:Y:S01]  /*4d40*/  IMAD.MOV.U32 R25, RZ, RZ, 0x41bc8cfc ;  /* 0x41bc8cfcff197424 */ /* 0x000fe200078e00ff */
[----:B------:R-:W-:-:S07]  /*4d50*/  MOV R34, 0x4d70 ;  /* 0x00004d7000227802 */ /* 0x000fce0000000f00 */
[----:B------:R-:W-:Y:S05]  /*4d60*/  CALL.REL.NOINC `($__internal_1_$__cuda_sm20_div_rn_f64_full) ;  /* 0x0000000c00587944 */ /* 0x000fea0003c00000 */
[----:B------:R-:W-:-:S07]  /*4d70*/  IMAD.MOV.U32 R23, RZ, RZ, R13 ;  /* 0x000000ffff177224 */ /* 0x000fce00078e000d */
.L_x_189:
[----:B------:R-:W-:Y:S05]  /*4d80*/  BSYNC.RECONVERGENT B2 ;  /* 0x0000000000027941 */ /* 0x000fea0003800200 */
.L_x_188:
[----:B------:R-:W0:Y:S01]  /*4d90*/  LDCU UR4, c[0x0][0x390] ;  /* 0x00007200ff0477ac */ /* 0x000e220008000800 */
[----:B------:R-:W-:Y:S02]  /*4da0*/  FSEL R28, R22, -1.54028256424871466263e+29, P2 ;  /* 0xeff8d898161c7808 */ /* 0x000fe40001000000 */
[----:B------:R-:W-:-:S06]  /*4db0*/  FSEL R29, R23, 0.17376267910003662109, P2 ;  /* 0x3e31eed8171d7808 */ /* 0x000fcc0001000000 */
[----:B------:R-:W-:Y:S01]  /*4dc0*/  DADD R28, R18, R28 ;  /* 0x00000000121c7229 */ /* 0x000fe2000000001c */
[----:B0-----:R-:W-:-:S09]  /*4dd0*/  UISETP.GE.AND UP0, UPT, UR4, 0xd, UPT ;  /* 0x0000000d0400788c */ /* 0x001fd2000bf06270 */
[----:B------:R-:W-:Y:S05]  /*4de0*/  BRA.U !UP0, `(.L_x_141) ;  /* 0x0000000908b47547 */ /* 0x000fea000b800000 */
[----:B------:R-:W0:Y:S01]  /*4df0*/  LDC.64 R44, c[0x0][0x3a8] ;  /* 0x0000ea00ff2c7b82 */ /* 0x000e220000000a00 */
[----:B------:R-:W1:Y:S01]  /*4e00*/  LDCU UR5, c[0x0][0x380] ;  /* 0x00007000ff0577ac */ /* 0x000e620008000800 */
[----:B------:R-:W-:Y:S01]  /*4e10*/  IADD3 R42, PT, PT, R9, 0x6, RZ ;  /* 0x00000006092a7810 */ /* 0x000fe20007ffe0ff */
[----:B------:R-:W-:Y:S01]  /*4e20*/  VIADD R33, R10, 0x6 ;  /* 0x000000060a217836 */ /* 0x000fe20000000000 */
[----:B------:R-:W2:Y:S04]  /*4e30*/  LDCU UR8, c[0x0][0x384] ;  /* 0x00007080ff0877ac */ /* 0x000ea80008000800 */
[----:B------:R-:W3:Y:S01]  /*4e40*/  LDC R41, c[0x0][0x388] ;  /* 0x0000e200ff297b82 */ /* 0x000ee20000000800 */
[----:B------:R-:W4:Y:S01]  /*4e50*/  LDCU UR9, c[0x0][0x394] ;  /* 0x00007280ff0977ac */ /* 0x000f220008000800 */
[----:B-1----:R-:W-:-:S04]  /*4e60*/  IMAD R13, R42, UR5, R33 ;  /* 0x000000052a0d7c24 */ /* 0x002fc8000f8e0221 */
[----:B0-----:R-:W-:-:S04]  /*4e70*/  IMAD.WIDE R44, R13, 0x4, R44 ;  /* 0x000000040d2c7825 */ /* 0x001fc800078e022c */
[----:B---3--:R-:W-:-:S04]  /*4e80*/  IMAD R4, R41, UR5, RZ ;  /* 0x0000000529047c24 */ /* 0x008fc8000f8e02ff */
[C---:B------:R-:W-:Y:S02]  /*4e90*/  IMAD.WIDE R26, R4.reuse, 0x4, R44 ;  /* 0x00000004041a7825 */ /* 0x040fe400078e022c */
[----:B------:R0:W5:Y:S02]  /*4ea0*/  LDG.E.CONSTANT R44, desc[UR6][R44.64] ;  /* 0x000000062c2c7981 */ /* 0x000164000c1e9900 */
[C---:B------:R-:W-:Y:S02]  /*4eb0*/  IMAD.WIDE R14, R4.reuse, 0x4, R26 ;  /* 0x00000004040e7825 */ /* 0x040fe400078e021a */
[----:B------:R-:W5:Y:S02]  /*4ec0*/  LDG.E.CONSTANT R13, desc[UR6][R26.64] ;  /* 0x000000061a0d7981 */ /* 0x000f64000c1e9900 */
[C---:B------:R-:W-:Y:S02]  /*4ed0*/  IMAD.WIDE R22, R4.reuse, 0x4, R14 ;  /* 0x0000000404167825 */ /* 0x040fe400078e020e */
[----:B------:R-:W5:Y:S02]  /*4ee0*/  LDG.E.CONSTANT R14, desc[UR6][R14.64] ;  /* 0x000000060e0e7981 */ /* 0x000f64000c1e9900 */
[----:B------:R-:W-:-:S04]  /*4ef0*/  IMAD.WIDE R16, R4, 0x4, R22 ;  /* 0x0000000404107825 */ /* 0x000fc800078e0216 */
[C---:B------:R-:W-:Y:S01]  /*4f00*/  IMAD.WIDE R24, R4.reuse, 0x4, R16 ;  /* 0x0000000404187825 */ /* 0x040fe200078e0210 */
[----:B------:R-:W5:Y:S04]  /*4f10*/  LDG.E.CONSTANT R15, desc[UR6][R22.64] ;  /* 0x00000006160f7981 */ /* 0x000f68000c1e9900 */
[----:B------:R-:W5:Y:S01]  /*4f20*/  LDG.E.CONSTANT R16, desc[UR6][R16.64] ;  /* 0x0000000610107981 */ /* 0x000f62000c1e9900 */
[----:B------:R-:W-:-:S04]  /*4f30*/  IMAD.WIDE R18, R4, 0x4, R24 ;  /* 0x0000000404127825 */ /* 0x000fc800078e0218 */
[C---:B------:R-:W-:Y:S02]  /*4f40*/  IMAD.WIDE R38, R4.reuse, 0x4, R18 ;  /* 0x0000000404267825 */ /* 0x040fe400078e0212 */
[----:B------:R-:W5:Y:S02]  /*4f50*/  LDG.E.CONSTANT R19, desc[UR6][R18.64] ;  /* 0x0000000612137981 */ /* 0x000f64000c1e9900 */
[----:B------:R-:W-:Y:S02]  /*4f60*/  IMAD.WIDE R36, R4, 0x4, R38 ;  /* 0x0000000404247825 */ /* 0x000fe400078e0226 */
[----:B------:R-:W5:Y:S02]  /*4f70*/  LDG.E.CONSTANT R17, desc[UR6][R24.64] ;  /* 0x0000000618117981 */ /* 0x000f64000c1e9900 */
[----:B0-----:R-:W-:Y:S01]  /*4f80*/  FADD R45, R6, R7 ;  /* 0x00000007062d7221 */ /* 0x001fe20000000000 */
[----:B------:R-:W-:Y:S01]  /*4f90*/  MOV R43, 0x400 ;  /* 0x00000400002b7802 */ /* 0x000fe20000000f00 */
[----:B------:R-:W-:Y:S01]  /*4fa0*/  UIADD3 UR4, UPT, UPT, -UR4, URZ, URZ ;  /* 0x000000ff04047290 */ /* 0x000fe2000fffe1ff */
[----:B------:R-:W-:Y:S01]  /*4fb0*/  IMAD R42, R41, 0xc, R42 ;  /* 0x0000000c292a7824 */ /* 0x000fe200078e022a */
[----:B------:R-:W5:Y:S01]  /*4fc0*/  LDG.E.CONSTANT R18, desc[UR6][R38.64] ;  /* 0x0000000626127981 */ /* 0x000f62000c1e9900 */
[C---:B------:R-:W-:Y:S01]  /*4fd0*/  IMAD.WIDE R34, R4.reuse, 0x4, R36 ;  /* 0x0000000404227825 */ /* 0x040fe200078e0224 */
[----:B------:R0:W1:Y:S02]  /*4fe0*/  F2F.F32.F64 R28, R28 ;  /* 0x0000001c001c7310 */ /* 0x0000640000301000 */
[----:B------:R-:W5:Y:S01]  /*4ff0*/  LDG.E.CONSTANT R23, desc[UR6][R36.64] ;  /* 0x0000000624177981 */ /* 0x000f62000c1e9900 */
[----:B------:R-:W-:-:S03]  /*5000*/  IMAD.WIDE R30, R4, 0x4, R34 ;  /* 0x00000004041e7825 */ /* 0x000fc600078e0222 */
[----:B------:R3:W5:Y:S04]  /*5010*/  LDG.E.CONSTANT R22, desc[UR6][R34.64] ;  /* 0x0000000622167981 */ /* 0x000768000c1e9900 */
[----:B------:R2:W5:Y:S01]  /*5020*/  LDG.E.CONSTANT R26, desc[UR6][R30.64] ;  /* 0x000000061e1a7981 */ /* 0x000562000c1e9900 */
[----:B---3--:R-:W3:Y:S01]  /*5030*/  S2R R34, SR_CgaCtaId ;  /* 0x0000000000227919 */ /* 0x008ee20000008800 */
[----:B------:R-:W-:Y:S02]  /*5040*/  IMAD.WIDE R24, R4, 0x4, R30 ;  /* 0x0000000404187825 */ /* 0x000fe400078e021e */
[----:B--2---:R-:W2:Y:S02]  /*5050*/  LDC R30, c[0x0][0x38c] ;  /* 0x0000e300ff1e7b82 */ /* 0x004ea40000000800 */
[----:B------:R-:W-:Y:S01]  /*5060*/  FADD R45, R45, R5 ;  /* 0x000000052d2d7221 */ /* 0x000fe20000000000 */
[----:B------:R4:W5:Y:S03]  /*5070*/  LDG.E.CONSTANT R27, desc[UR6][R24.64] ;  /* 0x00000006181b7981 */ /* 0x000966000c1e9900 */
[----:B------:R-:W-:Y:S01]  /*5080*/  FMUL R45, R8, R45 ;  /* 0x0000002d082d7220 */ /* 0x000fe20000400000 */
[----:B----4-:R-:W-:-:S02]  /*5090*/  IMAD R24, R41, 0x6, R9 ;  /* 0x0000000629187824 */ /* 0x010fc400078e0209 */
[--C-:B------:R-:W-:Y:S02]  /*50a0*/  IMAD R37, R42, UR5, R33.reuse ;  /* 0x000000052a257c24 */ /* 0x100fe4000f8e0221 */
[--C-:B------:R-:W-:Y:S02]  /*50b0*/  IMAD R35, R24, UR5, R33.reuse ;  /* 0x0000000518237c24 */ /* 0x100fe4000f8e0221 */
[----:B--2---:R-:W-:Y:S01]  /*50c0*/  FADD R8, R30, UR8 ;  /* 0x000000081e087e21 */ /* 0x004fe20008000000 */
[----:B---3--:R-:W-:Y:S01]  /*50d0*/  LEA R34, R34, R43, 0x18 ;  /* 0x0000002b22227211 */ /* 0x008fe200078ec0ff */
[----:B------:R-:W-:Y:S02]  /*50e0*/  VIADD R30, R24, 0x6 ;  /* 0x00000006181e7836 */ /* 0x000fe40000000000 */
[----:B------:R-:W-:Y:S02]  /*50f0*/  FADD R8, R8, UR9 ;  /* 0x0000000908087e21 */ /* 0x000fe40008000000 */
[----:B------:R-:W-:Y:S01]  /*5100*/  IMAD R9, R11, 0xb0, R34 ;  /* 0x000000b00b097824 */ /* 0x000fe200078e0222 */
[----:B------:R-:W-:Y:S01]  /*5110*/  IADD3 R34, PT, PT, R24, 0x26, RZ ;  /* 0x0000002618227810 */ /* 0x000fe20007ffe0ff */
[----:B------:R-:W-:-:S02]  /*5120*/  IMAD R31, R30, UR5, R33 ;  /* 0x000000051e1f7c24 */ /* 0x000fc4000f8e0221 */
[----:B------:R-:W-:Y:S02]  /*5130*/  IMAD.U32 R36, RZ, RZ, UR4 ;  /* 0x00000004ff247e24 */ /* 0x000fe4000f8e00ff */
[----:B0-----:R-:W-:Y:S02]  /*5140*/  IMAD R29, R34, UR5, R33 ;  /* 0x00000005221d7c24 */ /* 0x001fe4000f8e0221 */
[----:B------:R-:W-:Y:S01]  /*5150*/  FMUL R34, R45, R8 ;  /* 0x000000082d227220 */ /* 0x000fe20000400000 */
[----:B-1----:R-:W-:-:S07]  /*5160*/  IMAD R30, R12, 0x4, R9 ;  /* 0x000000040c1e7824 */ /* 0x002fce00078e0209 */
.L_x_190:
[----:B0-----:R-:W0:Y:S01]  /*5170*/  LDC.64 R8, c[0x0][0x3a8] ;  /* 0x0000ea00ff087b82 */ /* 0x001e220000000a00 */
[----:B------:R-:W-:Y:S02]  /*5180*/  ISETP.GT.U32.AND P1, PT, R11, 0x5, PT ;  /* 0x000000050b00780c */ /* 0x000fe40003f24070 */
[----:B------:R-:W-:-:S11]  /*5190*/  ISETP.GT.U32.AND P0, PT, R12, 0x5, PT ;  /* 0x000000050c00780c */ /* 0x000fd60003f04070 */
[----:B0-----:R-:W-:-:S04]  /*51a0*/  @!P1 IMAD.WIDE R42, R35, 0x4, R8 ;  /* 0x00000004232a9825 */ /* 0x001fc800078e0208 */
[--C-:B------:R-:W-:Y:S02]  /*51b0*/  @!P1 IMAD.WIDE R38, R29, 0x4, R8.reuse ;  /* 0x000000041d269825 */ /* 0x100fe400078e0208 */
[----:B------:R-:W2:Y:S02]  /*51c0*/  @!P1 LDG.E.CONSTANT R43, desc[UR6][R42.64] ;  /* 0x000000062a2b9981 */ /* 0x000ea4000c1e9900 */
[--C-:B------:R-:W-:Y:S02]  /*51d0*/  @!P0 IMAD.WIDE R24, R31, 0x4, R8.reuse ;  /* 0x000000041f188825 */ /* 0x100fe400078e0208 */
[----:B------:R-:W3:Y:S04]  /*51e0*/  @!P1 LDG.E.CONSTANT R39, desc[UR6][R38.64] ;  /* 0x0000000626279981 */ /* 0x000ee8000c1e9900 */
[----:B------:R-:W4:Y:S04]  /*51f0*/  @!P0 LDG.E.CONSTANT R45, desc[UR6][R24.64+-0x18] ;  /* 0xffffe806182d8981 */ /* 0x000f28000c1e9900 */
[----:B------:R-:W4:Y:S01]  /*5200*/  @!P0 LDG.E.CONSTANT R42, desc[UR6][R24.64+0x80] ;  /* 0x00008006182a8981 */ /* 0x000f22000c1e9900 */
[----:B------:R-:W-:-:S05]  /*5210*/  IMAD.WIDE R8, R37, 0x4, R8 ;  /* 0x0000000425087825 */ /* 0x000fca00078e0208 */
[----:B------:R0:W4:Y:S01]  /*5220*/  LDG.E.CONSTANT R41, desc[UR6][R8.64] ;  /* 0x0000000608297981 */ /* 0x000122000c1e9900 */
[----:B------:R-:W-:Y:S05]  /*5230*/  WARPSYNC.ALL ;  /* 0x0000000000007948 */ /* 0x000fea0003800000 */
[----:B------:R-:W-:Y:S01]  /*5240*/  BAR.SYNC.DEFER_BLOCKING 0x0 ;  /* 0x0000000000007b1d */ /* 0x000fe20000010000 */
[----:B-----5:R-:W-:Y:S01]  /*5250*/  MOV R33, R13 ;  /* 0x0000000d00217202 */ /* 0x020fe20000000f00 */
[----:B------:R-:W-:Y:S02]  /*5260*/  IMAD.MOV.U32 R13, RZ, RZ, R14 ;  /* 0x000000ffff0d7224 */ /* 0x000fe400078e000e */
[----:B------:R-:W-:Y:S01]  /*5270*/  IMAD.MOV.U32 R14, RZ, RZ, R15 ;  /* 0x000000ffff0e7224 */ /* 0x000fe200078e000f */
[----:B------:R-:W-:Y:S01]  /*5280*/  MOV R15, R16 ;  /* 0x00000010000f7202 */ /* 0x000fe20000000f00 */
[----:B------:R-:W-:-:S02]  /*5290*/  IMAD.MOV.U32 R16, RZ, RZ, R17 ;  /* 0x000000ffff107224 */ /* 0x000fc400078e0011 */
[----:B------:R-:W-:Y:S01]  /*52a0*/  IMAD.MOV.U32 R17, RZ, RZ, R19 ;  /* 0x000000ffff117224 */ /* 0x000fe200078e0013 */
[----:B------:R-:W-:Y:S01]  /*52b0*/  MOV R19, R18 ;  /* 0x0000001200137202 */ /* 0x000fe20000000f00 */
[----:B------:R-:W-:-:S03]  /*52c0*/  IMAD.MOV.U32 R18, RZ, RZ, R23 ;  /* 0x000000ffff127224 */ /* 0x000fc600078e0017 */
[----:B------:R-:W-:Y:S04]  /*52d0*/  STS [R30+0x438], R17 ;  /* 0x000438111e007388 */ /* 0x000fe80000000800 */
[----:B--2---:R-:W-:Y:S04]  /*52e0*/  @!P1 STS [R30+0x18], R43 ;  /* 0x0000182b1e009388 */ /* 0x004fe80000000800 */
[----:B---3--:R-:W-:Y:S04]  /*52f0*/  @!P1 STS [R30+0x1a38], R39 ;  /* 0x001a38271e009388 */ /* 0x008fe80000000800 */
[----:B----4-:R-:W-:Y:S04]  /*5300*/  @!P0 STS [R30+0x420], R45 ;  /* 0x0004202d1e008388 */ /* 0x010fe80000000800 */
[----:B------:R1:W-:Y:S01]  /*5310*/  @!P0 STS [R30+0x4b8], R42 ;  /* 0x0004b82a1e008388 */ /* 0x0003e20000000800 */
[----:B------:R-:W-:Y:S01]  /*5320*/  BAR.SYNC.DEFER_BLOCKING 0x0 ;  /* 0x0000000000007b1d */ /* 0x000fe20000010000 */
[----:B-1----:R-:W-:-:S05]  /*5330*/  FADD R42, R19, R16 ;  /* 0x00000010132a7221 */ /* 0x002fca0000000000 */
[----:B0-----:R-:W-:Y:S04]  /*5340*/  LDS R8, [R30+0x388] ;  /* 0x000388001e087984 */ /* 0x001fe80000000800 */
[----:B------:R-:W0:Y:S04]  /*5350*/  LDS R9, [R30+0x4e8] ;  /* 0x0004e8001e097984 */ /* 0x000e280000000800 */
[----:B------:R-:W-:Y:S04]  /*5360*/  LDS R24, [R30+0x434] ;  /* 0x000434001e187984 */ /* 0x000fe80000000800 */
[----:B------:R-:W1:Y:S04]  /*5370*/  LDS R25, [R30+0x43c] ;  /* 0x00043c001e197984 */ /* 0x000e680000000800 */
[----:B------:R-:W-:Y:S04]  /*5380*/  LDS R38, [R30+0x2d8] ;  /* 0x0002d8001e267984 */ /* 0x000fe80000000800 */
[----:B------:R-:W2:Y:S01]  /*5390*/  LDS R43, [R30+0x598] ;  /* 0x000598001e2b7984 */ /* 0x000ea20000000800 */
[----:B0-----:R-:W-:-:S03]  /*53a0*/  FADD R9, R8, R9 ;  /* 0x0000000908097221 */ /* 0x001fc60000000000 */
[----:B------:R-:W-:Y:S01]  /*53b0*/  LDS R8, [R30+0x440] ;  /* 0x000440001e087984 */ /* 0x000fe20000000800 */
[----:B------:R-:W-:-:S04]  /*53c0*/  FMUL R9, R9, R6 ;  /* 0x0000000609097220 */ /* 0x000fc80000400000 */
[----:B------:R-:W-:Y:S01]  /*53d0*/  FFMA R42, R42, R7, R9 ;  /* 0x000000072a2a7223 */ /* 0x000fe20000000009 */
[----:B-1----:R-:W-:Y:S01]  /*53e0*/  FADD R39, R24, R25 ;  /* 0x0000001918277221 */ /* 0x002fe20000000000 */
[----:B------:R-:W0:Y:S03]  /*53f0*/  LDS R9, [R30+0x430] ;  /* 0x000430001e097984 */ /* 0x000e260000000800 */
[----:B------:R-:W-:Y:S01]  /*5400*/  FFMA R24, R39, R5, R42 ;  /* 0x0000000527187223 */ /* 0x000fe2000000002a */
[----:B------:R-:W-:Y:S01]  /*5410*/  LDS R25, [R30+0x228] ;  /* 0x000228001e197984 */ /* 0x000fe20000000800 */
[----:B------:R-:W-:Y:S01]  /*5420*/  FADD R42, R18, R15 ;  /* 0x0000000f122a7221 */ /* 0x000fe20000000000 */
[----:B--2---:R-:W-:Y:S01]  /*5430*/  FADD R43, R38, R43 ;  /* 0x0000002b262b7221 */ /* 0x004fe20000000000 */
[----:B------:R-:W-:Y:S01]  /*5440*/  FMUL R23, R3, R24 ;  /* 0x0000001803177220 */ /* 0x000fe20000400000 */
[----:B------:R-:W1:Y:S02]  /*5450*/  LDS R38, [R30+0x648] ;  /* 0x000648001e267984 */ /* 0x000e640000000800 */
[----:B------:R-:W-:Y:S01]  /*5460*/  FMUL R43, R43, R6 ;  /* 0x000000062b2b7220 */ /* 0x000fe20000400000 */
[----:B------:R-:W-:Y:S01]  /*5470*/  FFMA R45, R34, R17, R23 ;  /* 0x00000011222d7223 */ /* 0x000fe20000000017 */
[----:B------:R-:W-:Y:S01]  /*5480*/  IMAD.MOV.U32 R23, RZ, RZ, R22 ;  /* 0x000000ffff177224 */ /* 0x000fe200078e0016 */
[----:B------:R-:W-:Y:S01]  /*5490*/  LDS R24, [R30+0xc8] ;  /* 0x0000c8001e187984 */ /* 0x000fe20000000800 */
[----:B------:R-:W-:-:S02]  /*54a0*/  FFMA R42, R42, R7, R43 ;  /* 0x000000072a2a7223 */ /* 0x000fc4000000002b */
[----:B------:R-:W-:Y:S01]  /*54b0*/  FADD R22, R23, R14 ;  /* 0x0000000e17167221 */ /* 0x000fe20000000000 */
[----:B0-----:R-:W-:Y:S02]  /*54c0*/  FADD R39, R9, R8 ;  /* 0x0000000809277221 */ /* 0x001fe40000000000 */
[----:B------:R-:W-:Y:S02]  /*54d0*/  LDS R9, [R30+0x42c] ;  /* 0x00042c001e097984 */ /* 0x000fe40000000800 */
[----:B------:R-:W-:Y:S02]  /*54e0*/  FFMA R39, R39, R5, R42 ;  /* 0x0000000527277223 */ /* 0x000fe4000000002a */
[----:B------:R-:W0:Y:S01]  /*54f0*/  LDS R8, [R30+0x444] ;  /* 0x000444001e087984 */ /* 0x000e220000000800 */
[----:B-1----:R-:W-:Y:S01]  /*5500*/  FADD R43, R25, R38 ;  /* 0x00000026192b7221 */ /* 0x002fe20000000000 */
[----:B------:R-:W-:Y:S02]  /*5510*/  FFMA R39, R2, R39, R45 ;  /* 0x0000002702277223 */ /* 0x000fe4000000002d */
[----:B------:R-:W-:Y:S01]  /*5520*/  LDS R38, [R30+0x178] ;  /* 0x000178001e267984 */ /* 0x000fe20000000800 */
[----:B------:R-:W-:-:S03]  /*5530*/  FMUL R43, R43, R6 ;  /* 0x000000062b2b7220 */ /* 0x000fc60000400000 */
[----:B------:R-:W1:Y:S01]  /*5540*/  LDS R25, [R30+0x6f8] ;  /* 0x0006f8001e197984 */ /* 0x000e620000000800 */
[----:B------:R-:W-:-:S03]  /*5550*/  FFMA R22, R22, R7, R43 ;  /* 0x0000000716167223 */ /* 0x000fc6000000002b */
[----:B------:R-:W-:Y:S01]  /*5560*/  LDS R42, [R30+0x450] ;  /* 0x000450001e2a7984 */ /* 0x000fe20000000800 */
[----:B0-----:R-:W-:-:S03]  /*5570*/  FADD R43, R9, R8 ;  /* 0x00000008092b7221 */ /* 0x001fc60000000000 */
[----:B------:R-:W-:Y:S01]  /*5580*/  LDS R8, [R30+0x428] ;  /* 0x000428001e087984 */ /* 0x000fe20000000800 */
[----:B------:R-:W-:Y:S01]  /*5590*/  FFMA R43, R43, R5, R22 ;  /* 0x000000052b2b7223 */ /* 0x000fe20000000016 */
[----:B------:R-:W-:Y:S02]  /*55a0*/  MOV R22, R26 ;  /* 0x0000001a00167202 */ /* 0x000fe40000000f00 */
[----:B------:R-:W0:Y:S01]  /*55b0*/  LDS R9, [R30+0x448] ;  /* 0x000448001e097984 */ /* 0x000e220000000800 */
[----:B-1----:R-:W-:Y:S01]  /*55c0*/  FADD R45, R38, R25 ;  /* 0x00000019262d7221 */ /* 0x002fe20000000000 */
[----:B------:R-:W-:Y:S02]  /*55d0*/  FFMA R39, R0, R43, R39 ;  /* 0x0000002b00277223 */ /* 0x000fe40000000027 */
[----:B------:R-:W1:Y:S01]  /*55e0*/  LDS R25, [R30+0x7a8] ;  /* 0x0007a8001e197984 */ /* 0x000e620000000800 */
[----:B------:R-:W-:Y:S01]  /*55f0*/  FADD R26, R22, R13 ;  /* 0x0000000d161a7221 */ /* 0x000fe20000000000 */
[----:B------:R-:W-:-:S04]  /*5600*/  FMUL R45, R45, R6 ;  /* 0x000000062d2d7220 */ /* 0x000fc80000400000 */
[----:B------:R-:W-:Y:S01]  /*5610*/  FFMA R26, R26, R7, R45 ;  /* 0x000000071a1a7223 */ /* 0x000fe2000000002d */
[----:B0-----:R-:W-:Y:S02]  /*5620*/  FADD R43, R8, R9 ;  /* 0x00000009082b7221 */ /* 0x001fe40000000000 */
[----:B------:R-:W-:Y:S01]  /*5630*/  LDS R8, [R30+0x424] ;  /* 0x000424001e087984 */ /* 0x000fe20000000800 */
[----:B-1----:R-:W-:Y:S01]  /*5640*/  FADD R45, R24, R25 ;  /* 0x00000019182d7221 */ /* 0x002fe20000000000 */
[----:B------:R-:W-:Y:S02]  /*5650*/  FFMA R43, R43, R5, R26 ;  /* 0x000000052b2b7223 */ /* 0x000fe4000000001a */
[----:B------:R-:W0:Y:S01]  /*5660*/  LDS R9, [R30+0x44c] ;  /* 0x00044c001e097984 */ /* 0x000e220000000800 */
[----:B------:R-:W-:Y:S02]  /*5670*/  IMAD.MOV.U32 R26, RZ, RZ, R27 ;  /* 0x000000ffff1a7224 */ /* 0x000fe400078e001b */
[----:B------:R-:W-:Y:S01]  /*5680*/  FMUL R45, R45, R6 ;  /* 0x000000062d2d7220 */ /* 0x000fe20000400000 */
[----:B------:R-:W-:Y:S01]  /*5690*/  FFMA R39, R40, R43, R39 ;  /* 0x0000002b28277223 */ /* 0x000fe20000000027 */
[----:B------:R-:W-:Y:S01]  /*56a0*/  LDS R24, [R30+0x18] ;  /* 0x000018001e187984 */ /* 0x000fe20000000800 */
[----:B------:R-:W-:-:S03]  /*56b0*/  FADD R38, R26, R33 ;  /* 0x000000211a267221 */ /* 0x000fc60000000000 */
[----:B------:R-:W1:Y:S01]  /*56c0*/  LDS R25, [R30+0x858] ;  /* 0x000858001e197984 */ /* 0x000e620000000800 */
[----:B------:R-:W-:Y:S01]  /*56d0*/  FFMA R38, R38, R7, R45 ;  /* 0x0000000726267223 */ /* 0x000fe2000000002d */
[----:B0-----:R-:W-:Y:S02]  /*56e0*/  FADD R27, R8, R9 ;  /* 0x00000009081b7221 */ /* 0x001fe40000000000 */
[----:B------:R-:W0:Y:S02]  /*56f0*/  LDC.64 R8, c[0x0][0x3a0] ;  /* 0x0000e800ff087b82 */ /* 0x000e240000000a00 */
[----:B------:R-:W-:Y:S01]  /*5700*/  FFMA R38, R27, R5, R38 ;  /* 0x000000051b267223 */ /* 0x000fe20000000026 */
[----:B------:R-:W-:Y:S02]  /*5710*/  IMAD.MOV.U32 R27, RZ, RZ, R41 ;  /* 0x000000ffff1b7224 */ /* 0x000fe400078e0029 */
[----:B------:R-:W2:Y:S01]  /*5720*/  LDS R41, [R30+0x420] ;  /* 0x000420001e297984 */ /* 0x000ea20000000800 */
[----:B-1----:R-:W-:Y:S01]  /*5730*/  FADD R25, R24, R25 ;  /* 0x0000001918197221 */ /* 0x002fe20000000000 */
[----:B------:R-:W-:-:S03]  /*5740*/  FADD R44, R27, R44 ;  /* 0x0000002c1b2c7221 */ /* 0x000fc60000000000 */
[----:B------:R-:W-:-:S04]  /*5750*/  FMUL R25, R25, R6 ;  /* 0x0000000619197220 */ /* 0x000fc80000400000 */
[----:B------:R-:W-:Y:S02]  /*5760*/  FFMA R44, R44, R7, R25 ;  /* 0x000000072c2c7223 */ /* 0x000fe40000000019 */
[----:B------:R-:W1:Y:S01]  /*5770*/  LDC.64 R24, c[0x0][0x3b0] ;  /* 0x0000ec00ff187b82 */ /* 0x000e620000000a00 */
[----:B0-----:R-:W-:-:S06]  /*5780*/  IMAD.WIDE R8, R31, 0x4, R8 ;  /* 0x000000041f087825 */ /* 0x001fcc00078e0208 */
[----:B------:R-:W3:Y:S01]  /*5790*/  LDG.E.CONSTANT R8, desc[UR6][R8.64] ;  /* 0x0000000608087981 */ /* 0x000ee2000c1e9900 */
[----:B-1----:R-:W-:-:S04]  /*57a0*/  IMAD.WIDE R24, R31, 0x4, R24 ;  /* 0x000000041f187825 */ /* 0x002fc800078e0218 */
[----:B--2---:R-:W-:Y:S02]  /*57b0*/  FADD R43, R41, R42 ;  /* 0x0000002a292b7221 */ /* 0x004fe40000000000 */
[----:B------:R-:W2:Y:S01]  /*57c0*/  LDG.E R41, desc[UR6][R24.64] ;  /* 0x0000000618297981 */ /* 0x000ea2000c1e1900 */
[----:B------:R-:W-:Y:S01]  /*57d0*/  FFMA R39, R32, R38, R39 ;  /* 0x0000002620277223 */ /* 0x000fe20000000027 */
[----:B------:R-:W-:Y:S01]  /*57e0*/  FFMA R43, R43, R5, R44 ;  /* 0x000000052b2b7223 */ /* 0x000fe2000000002c */
[----:B------:R-:W-:Y:S01]  /*57f0*/  FADD R38, R17, R17 ;  /* 0x0000001111267221 */ /* 0x000fe20000000000 */
[----:B------:R-:W-:Y:S01]  /*5800*/  IADD3 R36, PT, PT, R36, 0x1, RZ ;  /* 0x0000000124247810 */ /* 0x000fe20007ffe0ff */
[--C-:B------:R-:W-:Y:S02]  /*5810*/  IMAD.IADD R37, R37, 0x1, R4.reuse ;  /* 0x0000000125257824 */ /* 0x100fe400078e0204 */
[----:B------:R-:W-:Y:S01]  /*5820*/  FFMA R39, R28, R43, R39 ;  /* 0x0000002b1c277223 */ /* 0x000fe20000000027 */
[--C-:B------:R-:W-:Y:S01]  /*5830*/  IMAD.IADD R29, R29, 0x1, R4.reuse ;  /* 0x000000011d1d7824 */ /* 0x100fe200078e0204 */
[----:B------:R-:W-:Y:S01]  /*5840*/  ISETP.NE.AND P0, PT, R36, -0xc, PT ;  /* 0xfffffff42400780c */ /* 0x000fe20003f05270 */
[----:B------:R-:W-:Y:S01]  /*5850*/  IMAD.IADD R31, R31, 0x1, R4 ;  /* 0x000000011f1f7824 */ /* 0x000fe200078e0204 */
[----:B------:R-:W-:Y:S01]  /*5860*/  IADD3 R35, PT, PT, R35, R4, RZ ;  /* 0x0000000423237210 */ /* 0x000fe20007ffe0ff */
[----:B------:R-:W-:-:S02]  /*5870*/  IMAD.MOV.U32 R44, RZ, RZ, R33 ;  /* 0x000000ffff2c7224 */ /* 0x000fc400078e0021 */
[----:B--2---:R-:W-:-:S04]  /*5880*/  FADD R38, R38, -R41 ;  /* 0x8000002926267221 */ /* 0x004fc80000000000 */
[----:B---3--:R-:W-:-:S05]  /*5890*/  FFMA R39, R39, R8, R38 ;  /* 0x0000000827277223 */ /* 0x008fca0000000026 */
[----:B------:R0:W-:Y:S01]  /*58a0*/  STG.E desc[UR6][R24.64], R39 ;  /* 0x0000002718007986 */ /* 0x0001e2000c101906 */
[----:B------:R-:W-:Y:S05]  /*58b0*/  @P0 BRA `(.L_x_190) ;  /* 0xfffffff8002c0947 */ /* 0x000fea000383ffff */
.L_x_141:
[----:B------:R-:W-:Y:S05]  /*58c0*/  BSYNC.RECONVERGENT B1 ;  /* 0x0000000000017941 */ /* 0x000fea0003800200 */
.L_x_140:
[----:B------:R-:W-:Y:S01]  /*58d0*/  CS2R R4, SR_CLOCKLO ;  /* 0x0000000000047805 */ /* 0x000fe20000015000 */
[----:B------:R-:W1:Y:S01]  /*58e0*/  MUFU.RCP64H R3, 1000000 ;  /* 0x412e848000037908 */ /* 0x000e620000001800 */
[----:B------:R-:W-:-:S04]  /*58f0*/  HFMA2 R6, -RZ, RZ, 0, 0 ;  /* 0x00000000ff067431 */ /* 0x000fc800000001ff */
[----:B------:R-:W-:Y:S01]  /*5900*/  IADD3 R8, P0, PT, -R20, R4, RZ ;  /* 0x0000000414087210 */ /* 0x000fe20007f1e1ff */
[----:B------:R-:W-:Y:S01]  /*5910*/  IMAD.MOV.U32 R7, RZ, RZ, 0x412e8480 ;  /* 0x412e8480ff077424 */ /* 0x000fe200078e00ff */
[----:B------:R-:W-:-:S03]  /*5920*/  MOV R2, 0x1 ;  /* 0x0000000100027802 */ /* 0x000fc60000000f00 */
[----:B------:R-:W-:-:S04]  /*5930*/  IMAD.X R9, R5, 0x1, ~R21, P0 ;  /* 0x0000000105097824 */ /* 0x000fc800000e0e15 */
[----:B------:R-:W2:Y:S01]  /*5940*/  I2F.S64 R8, R8 ;  /* 0x0000000800087312 */ /* 0x000ea20000301400 */
[----:B-1----:R-:W-:-:S08]  /*5950*/  DFMA R4, R2, -R6, 1 ;  /* 0x3ff000000204742b */ /* 0x002fd00000000806 */
[----:B------:R-:W-:-:S08]  /*5960*/  DFMA R4, R4, R4, R4 ;  /* 0x000000040404722b */ /* 0x000fd00000000004 */
[----:B------:R-:W-:Y:S01]  /*5970*/  DFMA R4, R2, R4, R2 ;  /* 0x000000040204722b */ /* 0x000fe20000000002 */
[----:B--2---:R-:W1:Y:S07]  /*5980*/  F2F.F64.F32 R2, R8 ;  /* 0x0000000800027310 */ /* 0x004e6e0000201800 */
[----:B------:R-:W-:-:S08]  /*5990*/  DFMA R6, R4, -R6, 1 ;  /* 0x3ff000000406742b */ /* 0x000fd00000000806 */
[----:B------:R-:W-:Y:S02]  /*59a0*/  DFMA R6, R4, R6, R4 ;  /* 0x000000060406722b */ /* 0x000fe40000000004 */
[----:B-1----:R-:W-:-:S08]  /*59b0*/  DMUL R26, R2, 1000 ;  /* 0x408f4000021a7828 */ /* 0x002fd00000000000 */
[----:B------:R-:W-:Y:S02]  /*59c0*/  DMUL R22, R26, R6 ;  /* 0x000000061a167228 */ /* 0x000fe40000000000 */
[----:B------:R-:W-:-:S06]  /*59d0*/  FSETP.GEU.AND P1, PT, |R27|, 6.5827683646048100446e-37, PT ;  /* 0x036000001b00780b */ /* 0x000fcc0003f2e200 */
[----:B------:R-:W-:-:S08]  /*59e0*/  DFMA R2, R22, -1000000, R26 ;  /* 0xc12e84801602782b */ /* 0x000fd0000000001a */
[----:B------:R-:W-:-:S10]  /*59f0*/  DFMA R22, R6, R2, R22 ;  /* 0x000000020616722b */ /* 0x000fd40000000016 */
[----:B------:R-:W-:-:S05]  /*5a00*/  FFMA R0, RZ, 10.9073486328125, R23 ;  /* 0x412e8480ff007823 */ /* 0x000fca0000000017 */
[----:B------:R-:W-:-:S13]  /*5a10*/  FSETP.GT.AND P0, PT, |R0|, 1.469367938527859385e-39, PT ;  /* 0x001000000000780b */ /* 0x000fda0003f04200 */
[----:B------:R-:W-:Y:S05]  /*5a20*/  @P0 BRA P1, `(.L_x_191) ;  /* 0x0000000000140947 */ /* 0x000fea0000800000 */
[----:B------:R-:W-:Y:S01]  /*5a30*/  IMAD.MOV.U32 R22, RZ, RZ, RZ ;  /* 0x000000ffff167224 */ /* 0x000fe200078e00ff */
[----:B0-----:R-:W-:Y:S02]  /*5a40*/  MOV R25, 0x412e8480 ;  /* 0x412e848000197802 */ /* 0x001fe40000000f00 */
[----:B------:R-:W-:-:S07]  /*5a50*/  MOV R34, 0x5a70 ;  /* 0x00005a7000227802 */ /* 0x000fce0000000f00 */
[----:B------:R-:W-:Y:S05]  /*5a60*/  CALL.REL.NOINC `($__internal_1_$__cuda_sm20_div_rn_f64_full) ;  /* 0x0000000000187944 */ /* 0x000fea0003c00000 */
[----:B------:R-:W-:-:S07]  /*5a70*/  IMAD.MOV.U32 R23, RZ, RZ, R13 ;  /* 0x000000ffff177224 */ /* 0x000fce00078e000d */
.L_x_191:
[----:B------:R-:W1:Y:S01]  /*5a80*/  LDC.64 R2, c[0x4][0x88] ;  /* 0x01002200ff027b82 */ /* 0x000e620000000a00 */
[----:B------:R-:W2:Y:S01]  /*5a90*/  F2F.F32.F64 R23, R22 ;  /* 0x0000001600177310 */ /* 0x000ea20000301000 */
[----:B-1----:R-:W-:-:S05]  /*5aa0*/  IMAD.WIDE R10, R10, 0x4, R2 ;  /* 0x000000040a0a7825 */ /* 0x002fca00078e0202 */
[----:B--2---:R-:W-:Y:S01]  /*5ab0*/  STG.E desc[UR6][R10.64], R23 ;  /* 0x000000170a007986 */ /* 0x004fe2000c101906 */
[----:B------:R-:W-:Y:S05]  /*5ac0*/  EXIT ;  /* 0x000000000000794d */ /* 0x000fea0003800000 */
        .weak           $__internal_1_$__cuda_sm20_div_rn_f64_full
        .type           $__internal_1_$__cuda_sm20_div_rn_f64_full,@function
        .size           $__internal_1_$__cuda_sm20_div_rn_f64_full,($__internal_2_$__cuda_sm20_sqrt_rn_f32_slowpath - $__internal_1_$__cuda_sm20_div_rn_f64_full)
$__internal_1_$__cuda_sm20_div_rn_f64_full:
[C---:B------:R-:W-:Y:S01]  /*5ad0*/  FSETP.GEU.AND P0, PT, |R25|.reuse, 1.469367938527859385e-39, PT ;  /* 0x001000001900780b */ /* 0x040fe20003f0e200 */
[----:B------:R-:W-:Y:S01]  /*5ae0*/  IMAD.MOV.U32 R42, RZ, RZ, 0x1 ;  /* 0x00000001ff2a7424 */ /* 0x000fe200078e00ff */
[----:B------:R-:W-:Y:S01]  /*5af0*/  MOV R24, R22 ;  /* 0x0000001600187202 */ /* 0x000fe20000000f00 */
[----:B------:R-:W-:Y:S01]  /*5b00*/  BSSY.RECONVERGENT B0, `(.L_x_192) ;  /* 0x000005a000007945 */ /* 0x000fe20003800200 */
[C---:B------:R-:W-:Y:S02]  /*5b10*/  LOP3.LUT R23, R25.reuse, 0x800fffff, RZ, 0xc0, !PT ;  /* 0x800fffff19177812 */ /* 0x040fe400078ec0ff */
[----:B------:R-:W-:Y:S02]  /*5b20*/  LOP3.LUT R28, R25, 0x7ff00000, RZ, 0xc0, !PT ;  /* 0x7ff00000191c7812 */ /* 0x000fe400078ec0ff */
[----:B------:R-:W-:Y:S02]  /*5b30*/  LOP3.LUT R23, R23, 0x3ff00000, RZ, 0xfc, !PT ;  /* 0x3ff0000017177812 */ /* 0x000fe400078efcff */
[----:B------:R-:W-:Y:S01]  /*5b40*/  LOP3.LUT R35, R27, 0x7ff00000, RZ, 0xc0, !PT ;  /* 0x7ff000001b237812 */ /* 0x000fe200078ec0ff */
[----:B------:R-:W-:Y:S01]  /*5b50*/  IMAD.MOV.U32 R13, RZ, RZ, R28 ;  /* 0x000000ffff0d7224 */ /* 0x000fe200078e001c */
[----:B------:R-:W-:Y:S01]  /*5b60*/  MOV R36, 0x1ca00000 ;  /* 0x1ca0000000247802 */ /* 0x000fe20000000f00 */
[----:B------:R-:W-:-:S06]  /*5b70*/  @!P0 DMUL R22, R24, 8.98846567431157953865e+307 ;  /* 0x7fe0000018168828 */ /* 0x000fcc0000000000 */
[----:B------:R-:W0:Y:S04]  /*5b80*/  MUFU.RCP64H R43, R23 ;  /* 0x00000017002b7308 */ /* 0x000e280000001800 */
[----:B------:R-:W-:Y:S02]  /*5b90*/  @!P0 LOP3.LUT R13, R23, 0x7ff00000, RZ, 0xc0, !PT ;  /* 0x7ff00000170d8812 */ /* 0x000fe400078ec0ff */
[----:B------:R-:W-:-:S04]  /*5ba0*/  ISETP.GE.U32.AND P0, PT, R35, R28, PT ;  /* 0x0000001c2300720c */ /* 0x000fc80003f06070 */
[----:B------:R-:W-:Y:S02]  /*5bb0*/  SEL R29, R36, 0x63400000, !P0 ;  /* 0x63400000241d7807 */ /* 0x000fe40004000000 */
[----:B------:R-:W-:Y:S02]  /*5bc0*/  FSETP.GEU.AND P0, PT, |R27|, 1.469367938527859385e-39, PT ;  /* 0x001000001b00780b */ /* 0x000fe40003f0e200 */
[----:B------:R-:W-:Y:S01]  /*5bd0*/  LOP3.LUT R29, R29, 0x800fffff, R27, 0xf8, !PT ;  /* 0x800fffff1d1d7812 */ /* 0x000fe200078ef81b */
[----:B0-----:R-:W-:-:S08]  /*5be0*/  DFMA R38, R42, -R22, 1 ;  /* 0x3ff000002a26742b */ /* 0x001fd00000000816 */
[----:B------:R-:W-:Y:S02]  /*5bf0*/  DFMA R38, R38, R38, R38 ;  /* 0x000000262626722b */ /* 0x000fe40000000026 */
[----:B------:R-:W-:Y:S01]  /*5c00*/  @!P0 LOP3.LUT R28, R25, 0x7ff00000, RZ, 0xc0, !PT ;  /* 0x7ff00000191c8812 */ /* 0x000fe200078ec0ff */
[----:B------:R-:W-:-:S03]  /*5c10*/  @!P0 IMAD.MOV.U32 R30, RZ, RZ, RZ ;  /* 0x000000ffff1e8224 */ /* 0x000fc600078e00ff */
[----:B------:R-:W-:Y:S02]  /*5c20*/  @!P0 ISETP.GE.U32.AND P1, PT, R35, R28, PT ;  /* 0x0000001c2300820c */ /* 0x000fe40003f26070 */
[----:B------:R-:W-:Y:S02]  /*5c30*/  DFMA R38, R42, R38, R42 ;  /* 0x000000262a26722b */ /* 0x000fe4000000002a */
[----:B------:R-:W-:-:S04]  /*5c40*/  @!P0 SEL R31, R36, 0x63400000, !P1 ;  /* 0x63400000241f8807 */ /* 0x000fc80004800000 */
[----:B------:R-:W-:Y:S02]  /*5c50*/  @!P0 LOP3.LUT R28, R31, 0x80000000, R27, 0xf8, !PT ;  /* 0x800000001f1c8812 */ /* 0x000fe400078ef81b */
[----:B------:R-:W-:Y:S02]  /*5c60*/  DFMA R42, R38, -R22, 1 ;  /* 0x3ff00000262a742b */ /* 0x000fe40000000816 */
[----:B------:R-:W-:Y:S02]  /*5c70*/  @!P0 LOP3.LUT R31, R28, 0x100000, RZ, 0xfc, !PT ;  /* 0x001000001c1f8812 */ /* 0x000fe400078efcff */
[----:B------:R-:W-:-:S04]  /*5c80*/  MOV R28, R26 ;  /* 0x0000001a001c7202 */ /* 0x000fc80000000f00 */
[----:B------:R-:W-:Y:S02]  /*5c90*/  DFMA R42, R38, R42, R38 ;  /* 0x0000002a262a722b */ /* 0x000fe40000000026 */
[----:B------:R-:W-:-:S08]  /*5ca0*/  @!P0 DFMA R28, R28, 2, -R30 ;  /* 0x400000001c1c882b */ /* 0x000fd0000000081e */
[----:B------:R-:W-:-:S08]  /*5cb0*/  DMUL R38, R42, R28 ;  /* 0x0000001c2a267228 */ /* 0x000fd00000000000 */
[----:B------:R-:W-:-:S08]  /*5cc0*/  DFMA R30, R38, -R22, R28 ;  /* 0x80000016261e722b */ /* 0x000fd0000000001c */
[----:B------:R-:W-:Y:S01]  /*5cd0*/  DFMA R30, R42, R30, R38 ;  /* 0x0000001e2a1e722b */ /* 0x000fe20000000026 */
[----:B------:R-:W-:Y:S02]  /*5ce0*/  MOV R38, R35 ;  /* 0x0000002300267202 */ /* 0x000fe40000000f00 */
[----:B------:R-:W-:Y:S02]  /*5cf0*/  @!P0 LOP3.LUT R38, R29, 0x7ff00000, RZ, 0xc0, !PT ;  /* 0x7ff000001d268812 */ /* 0x000fe400078ec0ff */
[----:B------:R-:W-:-:S03]  /*5d00*/  IADD3 R39, PT, PT, R13, -0x1, RZ ;  /* 0xffffffff0d277810 */ /* 0x000fc60007ffe0ff */
[----:B------:R-:W-:-:S05]  /*5d10*/  VIADD R37, R38, 0xffffffff ;  /* 0xffffffff26257836 */ /* 0x000fca0000000000 */
[----:B------:R-:W-:-:S04]  /*5d20*/  ISETP.GT.U32.AND P0, PT, R37, 0x7feffffe, PT ;  /* 0x7feffffe2500780c */ /* 0x000fc80003f04070 */
[----:B------:R-:W-:-:S13]  /*5d30*/  ISETP.GT.U32.OR P0, PT, R39, 0x7feffffe, P0 ;  /* 0x7feffffe2700780c */ /* 0x000fda0000704470 */
[----:B------:R-:W-:Y:S05]  /*5d40*/  @P0 BRA `(.L_x_193) ;  /* 0x0000000000740947 */ /* 0x000fea0003800000 */
[----:B------:R-:W-:-:S04]  /*5d50*/  LOP3.LUT R26, R25, 0x7ff00000, RZ, 0xc0, !PT ;  /* 0x7ff00000191a7812 */ /* 0x000fc800078ec0ff */
[CC--:B------:R-:W-:Y:S02]  /*5d60*/  VIADDMNMX R13, R35.reuse, -R26.reuse, 0xb9600000, !PT ;  /* 0xb9600000230d7446 */ /* 0x0c0fe4000780091a */
[----:B------:R-:W-:Y:S01]  /*5d70*/  ISETP.GE.U32.AND P0, PT, R35, R26, PT ;  /* 0x0000001a2300720c */ /* 0x000fe20003f06070 */
[----:B------:R-:W-:Y:S01]  /*5d80*/  IMAD.MOV.U32 R26, RZ, RZ, RZ ;  /* 0x000000ffff1a7224 */ /* 0x000fe200078e00ff */
[----:B------:R-:W-:Y:S02]  /*5d90*/  VIMNMX R13, PT, PT, R13, 0x46a00000, PT ;  /* 0x46a000000d0d7848 */ /* 0x000fe40003fe0100 */
[----:B------:R-:W-:-:S05]  /*5da0*/  SEL R36, R36, 0x63400000, !P0 ;  /* 0x6340000024247807 */ /* 0x000fca0004000000 */
[----:B------:R-:W-:-:S05]  /*5db0*/  IMAD.IADD R13, R13, 0x1, -R36 ;  /* 0x000000010d0d7824 */ /* 0x000fca00078e0a24 */
[----:B------:R-:W-:-:S06]  /*5dc0*/  IADD3 R27, PT, PT, R13, 0x7fe00000, RZ ;  /* 0x7fe000000d1b7810 */ /* 0x000fcc0007ffe0ff */
[----:B------:R-:W-:-:S10]  /*5dd0*/  DMUL R36, R30, R26 ;  /* 0x0000001a1e247228 */ /* 0x000fd40000000000 */
[----:B------:R-:W-:-:S13]  /*5de0*/  FSETP.GTU.AND P0, PT, |R37|, 1.469367938527859385e-39, PT ;  /* 0x001000002500780b */ /* 0x000fda0003f0c200 */
[----:B------:R-:W-:Y:S05]  /*5df0*/  @P0 BRA `(.L_x_194) ;  /* 0x0000000000a80947 */ /* 0x000fea0003800000 */
[----:B------:R-:W-:-:S06]  /*5e00*/  DFMA R22, R30, -R22, R28 ;  /* 0x800000161e16722b */ /* 0x000fcc000000001c */
[----:B------:R-:W-:-:S04]  /*5e10*/  MOV R22, RZ ;  /* 0x000000ff00167202 */ /* 0x000fc80000000f00 */
[C---:B------:R-:W-:Y:S02]  /*5e20*/  FSETP.NEU.AND P0, PT, R23.reuse, RZ, PT ;  /* 0x000000ff1700720b */ /* 0x040fe40003f0d000 */
[----:B------:R-:W-:-:S04]  /*5e30*/  LOP3.LUT R24, R23, 0x80000000, R25, 0x48, !PT ;  /* 0x8000000017187812 */ /* 0x000fc800078e4819 */
[----:B------:R-:W-:-:S07]  /*5e40*/  LOP3.LUT R23, R24, R27, RZ, 0xfc, !PT ;  /* 0x0000001b18177212 */ /* 0x000fce00078efcff */
[----:B------:R-:W-:Y:S05]  /*5e50*/  @!P0 BRA `(.L_x_194) ;  /* 0x0000000000908947 */ /* 0x000fea0003800000 */
[----:B------:R-:W-:Y:S01]  /*5e60*/  IMAD.MOV R27, RZ, RZ, -R13 ;  /* 0x000000ffff1b7224 */ /* 0x000fe200078e0a0d */
[----:B------:R-:W-:Y:S01]  /*5e70*/  MOV R26, RZ ;  /* 0x000000ff001a7202 */ /* 0x000fe20000000f00 */
[----:B------:R-:W-:Y:S01]  /*5e80*/  DMUL.RP R22, R30, R22 ;  /* 0x000000161e167228 */ /* 0x000fe20000008000 */
[----:B------:R-:W-:-:S04]  /*5e90*/  IADD3 R13, PT, PT, -R13, -0x43300000, RZ ;  /* 0xbcd000000d0d7810 */ /* 0x000fc80007ffe1ff */
[----:B------:R-:W-:-:S05]  /*5ea0*/  DFMA R26, R36, -R26, R30 ;  /* 0x8000001a241a722b */ /* 0x000fca000000001e */
[----:B------:R-:W-:-:S05]  /*5eb0*/  LOP3.LUT R24, R23, R24, RZ, 0x3c, !PT ;  /* 0x0000001817187212 */ /* 0x000fca00078e3cff */
[----:B------:R-:W-:-:S04]  /*5ec0*/  FSETP.NEU.AND P0, PT, |R27|, R13, PT ;  /* 0x0000000d1b00720b */ /* 0x000fc80003f0d200 */
[----:B------:R-:W-:Y:S02]  /*5ed0*/  FSEL R22, R22, R36, !P0 ;  /* 0x0000002416167208 */ /* 0x000fe40004000000 */
[----:B------:R-:W-:-:S03]  /*5ee0*/  FSEL R23, R24, R37, !P0 ;  /* 0x0000002518177208 */ /* 0x000fc60004000000 */
[----:B------:R-:W-:Y:S01]  /*5ef0*/  IMAD.MOV.U32 R36, RZ, RZ, R22 ;  /* 0x000000ffff247224 */ /* 0x000fe200078e0016 */
[----:B------:R-:W-:Y:S01]  /*5f00*/  MOV R37, R23 ;  /* 0x0000001700257202 */ /* 0x000fe20000000f00 */
[----:B------:R-:W-:Y:S06]  /*5f10*/  BRA `(.L_x_194) ;  /* 0x0000000000607947 */ /* 0x000fec0003800000 */
.L_x_193:
[----:B------:R-:W-:-:S14]  /*5f20*/  DSETP.NAN.AND P0, PT, R26, R26, PT ;  /* 0x0000001a1a00722a */ /* 0x000fdc0003f08000 */
[----:B------:R-:W-:Y:S05]  /*5f30*/  @P0 BRA `(.L_x_195) ;  /* 0x00000000004c0947 */ /* 0x000fea0003800000 */
[----:B------:R-:W-:-:S14]  /*5f40*/  DSETP.NAN.AND P0, PT, R24, R24, PT ;  /* 0x000000181800722a */ /* 0x000fdc0003f08000 */
[----:B------:R-:W-:Y:S05]  /*5f50*/  @P0 BRA `(.L_x_196) ;  /* 0x0000000000340947 */ /* 0x000fea0003800000 */
[----:B------:R-:W-:Y:S01]  /*5f60*/  ISETP.NE.AND P0, PT, R38, R13, PT ;  /* 0x0000000d2600720c */ /* 0x000fe20003f05270 */
[----:B------:R-:W-:Y:S01]  /*5f70*/  IMAD.MOV.U32 R36, RZ, RZ, 0x0 ;  /* 0x00000000ff247424 */ /* 0x000fe200078e00ff */
[----:B------:R-:W-:-:S11]  /*5f80*/  MOV R37, 0xfff80000 ;  /* 0xfff8000000257802 */ /* 0x000fd60000000f00 */
[----:B------:R-:W-:Y:S05]  /*5f90*/  @!P0 BRA `(.L_x_194) ;  /* 0x0000000000408947 */ /* 0x000fea0003800000 */
[----:B------:R-:W-:Y:S02]  /*5fa0*/  ISETP.NE.AND P0, PT, R38, 0x7ff00000, PT ;  /* 0x7ff000002600780c */ /* 0x000fe40003f05270 */
[----:B------:R-:W-:Y:S02]  /*5fb0*/  LOP3.LUT R25, R27, 0x80000000, R25, 0x48, !PT ;  /* 0x800000001b197812 */ /* 0x000fe400078e4819 */
[----:B------:R-:W-:-:S13]  /*5fc0*/  ISETP.EQ.OR P0, PT, R13, RZ, !P0 ;  /* 0x000000ff0d00720c */ /* 0x000fda0004702670 */
[----:B------:R-:W-:Y:S01]  /*5fd0*/  @P0 LOP3.LUT R13, R25, 0x7ff00000, RZ, 0xfc, !PT ;  /* 0x7ff00000190d0812 */ /* 0x000fe200078efcff */
[----:B------:R-:W-:Y:S01]  /*5fe0*/  @!P0 IMAD.MOV.U32 R36, RZ, RZ, RZ ;  /* 0x000000ffff248224 */ /* 0x000fe200078e00ff */
[----:B------:R-:W-:Y:S01]  /*5ff0*/  @!P0 MOV R37, R25 ;  /* 0x0000001900258202 */ /* 0x000fe20000000f00 */
[----:B------:R-:W-:Y:S01]  /*6000*/  @P0 IMAD.MOV.U32 R36, RZ, RZ, RZ ;  /* 0x000000ffff240224 */ /* 0x000fe200078e00ff */
[----:B------:R-:W-:Y:S01]  /*6010*/  @P0 MOV R37, R13 ;  /* 0x0000000d00250202 */ /* 0x000fe20000000f00 */
[----:B------:R-:W-:Y:S06]  /*6020*/  BRA `(.L_x_194) ;  /* 0x00000000001c7947 */ /* 0x000fec0003800000 */
.L_x_196:
[----:B------:R-:W-:Y:S01]  /*6030*/  LOP3.LUT R13, R25, 0x80000, RZ, 0xfc, !PT ;  /* 0x00080000190d7812 */ /* 0x000fe200078efcff */
[----:B------:R-:W-:-:S03]  /*6040*/  IMAD.MOV.U32 R36, RZ, RZ, R24 ;  /* 0x000000ffff247224 */ /* 0x000fc600078e0018 */
[----:B------:R-:W-:Y:S01]  /*6050*/  MOV R37, R13 ;  /* 0x0000000d00257202 */ /* 0x000fe20000000f00 */
[----:B------:R-:W-:Y:S06]  /*6060*/  BRA `(.L_x_194) ;  /* 0x00000000000c7947 */ /* 0x000fec0003800000 */
.L_x_195:
[----:B------:R-:W-:Y:S01]  /*6070*/  LOP3.LUT R13, R27, 0x80000, RZ, 0xfc, !PT ;  /* 0x000800001b0d7812 */ /* 0x000fe200078efcff */
[----:B------:R-:W-:-:S03]  /*6080*/  IMAD.MOV.U32 R36, RZ, RZ, R26 ;  /* 0x000000ffff247224 */ /* 0x000fc600078e001a */
[----:B------:R-:W-:-:S07]  /*6090*/  MOV R37, R13 ;  /* 0x0000000d00257202 */ /* 0x000fce0000000f00 */
.L_x_194:
[----:B------:R-:W-:Y:S05]  /*60a0*/  BSYNC.RECONVERGENT B0 ;  /* 0x0000000000007941 */ /* 0x000fea0003800200 */
.L_x_192:
[----:B------:R-:W-:Y:S01]  /*60b0*/  IMAD.MOV.U32 R35, RZ, RZ, 0x0 ;  /* 0x00000000ff237424 */ /* 0x000fe200078e00ff */
[----:B------:R-:W-:Y:S01]  /*60c0*/  MOV R13, R37 ;  /* 0x00000025000d7202 */ /* 0x000fe20000000f00 */
[----:B------:R-:W-:Y:S02]  /*60d0*/  IMAD.MOV.U32 R22, RZ, RZ, R36 ;  /* 0x000000ffff167224 */ /* 0x000fe400078e0024 */
[----:B------:R-:W-:Y:S05]  /*60e0*/  RET.REL.NODEC R34 `(_Z14PSOR_3D_SolverifififfPfS_S_) ;  /* 0xffffff9c22c47950 */ /* 0x000fea0003c3ffff */
        .weak           $__internal_2_$__cuda_sm20_sqrt_rn_f32_slowpath
        .type           $__internal_2_$__cuda_sm20_sqrt_rn_f32_slowpath,@function
        .size           $__internal_2_$__cuda_sm20_sqrt_rn_f32_slowpath,($__internal_3_$__cuda_sm3x_div_rn_noftz_f32_slowpath - $__internal_2_$__cuda_sm20_sqrt_rn_f32_slowpath)
$__internal_2_$__cuda_sm20_sqrt_rn_f32_slowpath:
[----:B------:R-:W-:-:S13]  /*60f0*/  LOP3.LUT P0, RZ, R8, 0x7fffffff, RZ, 0xc0, !PT ;  /* 0x7fffffff08ff7812 */ /* 0x000fda000780c0ff */
[----:B------:R-:W-:Y:S01]  /*6100*/  @!P0 MOV R13, R8 ;  /* 0x00000008000d8202 */ /* 0x000fe20000000f00 */
[----:B------:R-:W-:Y:S06]  /*6110*/  @!P0 BRA `(.L_x_197) ;  /* 0x0000000000408947 */ /* 0x000fec0003800000 */
[----:B------:R-:W-:-:S13]  /*6120*/  FSETP.GEU.FTZ.AND P0, PT, R8, RZ, PT ;  /* 0x000000ff0800720b */ /* 0x000fda0003f1e000 */
[----:B------:R-:W-:Y:S01]  /*6130*/  @!P0 IMAD.MOV.U32 R13, RZ, RZ, 0x7fffffff ;  /* 0x7fffffffff0d8424 */ /* 0x000fe200078e00ff */
[----:B------:R-:W-:Y:S06]  /*6140*/  @!P0 BRA `(.L_x_197) ;  /* 0x0000000000348947 */ /* 0x000fec0003800000 */
[----:B------:R-:W-:-:S13]  /*6150*/  FSETP.GTU.FTZ.AND P0, PT, |R8|, +INF , PT ;  /* 0x7f8000000800780b */ /* 0x000fda0003f1c200 */
[----:B------:R-:W-:Y:S01]  /*6160*/  @P0 FADD.FTZ R13, R8, 1 ;  /* 0x3f800000080d0421 */ /* 0x000fe20000010000 */
[----:B------:R-:W-:Y:S06]  /*6170*/  @P0 BRA `(.L_x_197) ;  /* 0x0000000000280947 */ /* 0x000fec0003800000 */
[----:B------:R-:W-:-:S13]  /*6180*/  FSETP.NEU.FTZ.AND P0, PT, |R8|, +INF , PT ;  /* 0x7f8000000800780b */ /* 0x000fda0003f1d200 */
[----:B------:R-:W-:-:S04]  /*6190*/  @P0 FFMA R15, R8, 1.84467440737095516160e+19, RZ ;  /* 0x5f800000080f0823 */ /* 0x000fc800000000ff */
[----:B------:R-:W0:Y:S02]  /*61a0*/  @P0 MUFU.RSQ R18, R15 ;  /* 0x0000000f00120308 */ /* 0x000e240000001400 */
[----:B0-----:R-:W-:Y:S01]  /*61b0*/  @P0 FMUL.FTZ R22, R15, R18 ;  /* 0x000000120f160220 */ /* 0x001fe20000410000 */
[----:B------:R-:W-:-:S03]  /*61c0*/  @P0 FMUL.FTZ R18, R18, 0.5 ;  /* 0x3f00000012120820 */ /* 0x000fc60000410000 */
[----:B------:R-:W-:-:S04]  /*61d0*/  @P0 FADD.FTZ R13, -R22, -RZ ;  /* 0x800000ff160d0221 */ /* 0x000fc80000010100 */
[----:B------:R-:W-:Y:S01]  /*61e0*/  @P0 FFMA R17, R22, R13, R15 ;  /* 0x0000000d16110223 */ /* 0x000fe2000000000f */
[----:B------:R-:W-:-:S03]  /*61f0*/  @!P0 MOV R13, R8 ;  /* 0x00000008000d8202 */ /* 0x000fc60000000f00 */
[----:B------:R-:W-:-:S04]  /*6200*/  @P0 FFMA R17, R17, R18, R22 ;  /* 0x0000001211110223 */ /* 0x000fc80000000016 */
[----:B------:R-:W-:-:S07]  /*6210*/  @P0 FMUL.FTZ R13, R17, 2.3283064365386962891e-10 ;  /* 0x2f800000110d0820 */ /* 0x000fce0000410000 */
.L_x_197:
[----:B------:R-:W-:Y:S02]  /*6220*/  HFMA2 R19, -RZ, RZ, 0, 0 ;  /* 0x00000000ff137431 */ /* 0x000fe400000001ff */
[----:B------:R-:W-:-:S04]  /*6230*/  IMAD.MOV.U32 R18, RZ, RZ, R23 ;  /* 0x000000ffff127224 */ /* 0x000fc800078e0017 */
[----:B------:R-:W-:Y:S05]  /*6240*/  RET.REL.NODEC R18 `(_Z14PSOR_3D_SolverifififfPfS_S_) ;  /* 0xffffff9c126c7950 */ /* 0x000fea0003c3ffff */
        .weak           $__internal_3_$__cuda_sm3x_div_rn_noftz_f32_slowpath
        .type           $__internal_3_$__cuda_sm3x_div_rn_noftz_f32_slowpath,@function
        .size           $__internal_3_$__cuda_sm3x_div_rn_noftz_f32_slowpath,($_Z14PSOR_3D_SolverifififfPfS_S_$__internal_accurate_pow - $__internal_3_$__cuda_sm3x_div_rn_noftz_f32_slowpath)
$__internal_3_$__cuda_sm3x_div_rn_noftz_f32_slowpath:
[----:B------:R-:W-:Y:S01]  /*6250*/  SHF.R.U32.HI R19, RZ, 0x17, R5 ;  /* 0x00000017ff137819 */ /* 0x000fe20000011605 */
[----:B------:R-:W-:Y:S01]  /*6260*/  BSSY.RECONVERGENT B1, `(.L_x_198) ;  /* 0x0000062000017945 */ /* 0x000fe20003800200 */
[----:B------:R-:W-:Y:S02]  /*6270*/  SHF.R.U32.HI R17, RZ, 0x17, R13 ;  /* 0x00000017ff117819 */ /* 0x000fe4000001160d */
[----:B------:R-:W-:Y:S02]  /*6280*/  LOP3.LUT R19, R19, 0xff, RZ, 0xc0, !PT ;  /* 0x000000ff13137812 */ /* 0x000fe400078ec0ff */
[----:B------:R-:W-:-:S03]  /*6290*/  LOP3.LUT R25, R17, 0xff, RZ, 0xc0, !PT ;  /* 0x000000ff11197812 */ /* 0x000fc600078ec0ff */
[----:B------:R-:W-:Y:S01]  /*62a0*/  VIADD R23, R19, 0xffffffff ;  /* 0xffffffff13177836 */ /* 0x000fe20000000000 */
[----:B------:R-:W-:-:S04]  /*62b0*/  IADD3 R22, PT, PT, R25, -0x1, RZ ;  /* 0xffffffff19167810 */ /* 0x000fc80007ffe0ff */
[----:B------:R-:W-:-:S04]  /*62c0*/  ISETP.GT.U32.AND P0, PT, R23, 0xfd, PT ;  /* 0x000000fd1700780c */ /* 0x000fc80003f04070 */
[----:B------:R-:W-:-:S13]  /*62d0*/  ISETP.GT.U32.OR P0, PT, R22, 0xfd, P0 ;  /* 0x000000fd1600780c */ /* 0x000fda0000704470 */
[----:B------:R-:W-:Y:S01]  /*62e0*/  @!P0 IMAD.MOV.U32 R17, RZ, RZ, RZ ;  /* 0x000000ffff118224 */ /* 0x000fe200078e00ff */
[----:B------:R-:W-:Y:S06]  /*62f0*/  @!P0 BRA `(.L_x_199) ;  /* 0x00000000005c8947 */ /* 0x000fec0003800000 */
[----:B------:R-:W-:Y:S02]  /*6300*/  FSETP.GTU.FTZ.AND P0, PT, |R13|, +INF , PT ;  /* 0x7f8000000d00780b */ /* 0x000fe40003f1c200 */
[----:B------:R-:W-:-:S04]  /*6310*/  FSETP.GTU.FTZ.AND P1, PT, |R5|, +INF , PT ;  /* 0x7f8000000500780b */ /* 0x000fc80003f3c200 */
[----:B------:R-:W-:-:S13]  /*6320*/  PLOP3.LUT P0, PT, P0, P1, PT, 0xf8, 0x8f ;  /* 0x00000000008f781c */ /* 0x000fda0000703f70 */
[----:B------:R-:W-:Y:S05]  /*6330*/  @P0 BRA `(.L_x_200) ;  /* 0x00000004004c0947 */ /* 0x000fea0003800000 */
[----:B------:R-:W-:-:S13]  /*6340*/  LOP3.LUT P0, RZ, R5, 0x7fffffff, R13, 0xc8, !PT ;  /* 0x7fffffff05ff7812 */ /* 0x000fda000780c80d */
[----:B------:R-:W-:Y:S05]  /*6350*/  @!P0 BRA `(.L_x_201) ;  /* 0x00000004003c8947 */ /* 0x000fea0003800000 */
[----:B------:R-:W-:Y:S02]  /*6360*/  FSETP.NEU.FTZ.AND P0, PT, |R13|, +INF , PT ;  /* 0x7f8000000d00780b */ /* 0x000fe40003f1d200 */
[----:B------:R-:W-:Y:S02]  /*6370*/  FSETP.NEU.FTZ.AND P2, PT, |R5|, +INF , PT ;  /* 0x7f8000000500780b */ /* 0x000fe40003f5d200 */
[----:B------:R-:W-:-:S11]  /*6380*/  FSETP.NEU.FTZ.AND P1, PT, |R13|, +INF , PT ;  /* 0x7f8000000d00780b */ /* 0x000fd60003f3d200 */
[----:B------:R-:W-:Y:S05]  /*6390*/  @!P2 BRA !P0, `(.L_x_201) ;  /* 0x00000004002ca947 */ /* 0x000fea0004000000 */
[----:B------:R-:W-:-:S04]  /*63a0*/  LOP3.LUT P0, RZ, R13, 0x7fffffff, RZ, 0xc0, !PT ;  /* 0x7fffffff0dff7812 */ /* 0x000fc8000780c0ff */
[----:B------:R-:W-:-:S13]  /*63b0*/  PLOP3.LUT P0, PT, P2, P0, PT, 0x2f, 0xf2 ;  /* 0x0000000000f2781c */ /* 0x000fda0001700577 */
[----:B------:R-:W-:Y:S05]  /*63c0*/  @P0 BRA `(.L_x_202) ;  /* 0x0000000400180947 */ /* 0x000fea0003800000 */
[----:B------:R-:W-:-:S04]  /*63d0*/  LOP3.LUT P0, RZ, R5, 0x7fffffff, RZ, 0xc0, !PT ;  /* 0x7fffffff05ff7812 */ /* 0x000fc8000780c0ff */
[----:B------:R-:W-:-:S13]  /*63e0*/  PLOP3.LUT P0, PT, P1, P0, PT, 0x2f, 0xf2 ;  /* 0x0000000000f2781c */ /* 0x000fda0000f00577 */
[----:B------:R-:W-:Y:S05]  /*63f0*/  @P0 BRA `(.L_x_203) ;  /* 0x0000000400000947 */ /* 0x000fea0003800000 */
[----:B------:R-:W-:Y:S02]  /*6400*/  ISETP.GE.AND P0, PT, R22, RZ, PT ;  /* 0x000000ff1600720c */ /* 0x000fe40003f06270 */
[----:B------:R-:W-:-:S11]  /*6410*/  ISETP.GE.AND P1, PT, R23, RZ, PT ;  /* 0x000000ff1700720c */ /* 0x000fd60003f26270 */
[----:B------:R-:W-:Y:S01]  /*6420*/  @P0 MOV R17, RZ ;  /* 0x000000ff00110202 */ /* 0x000fe20000000f00 */
[----:B------:R-:W-:Y:S02]  /*6430*/  @!P0 IMAD.MOV.U32 R17, RZ, RZ, -0x40 ;  /* 0xffffffc0ff118424 */ /* 0x000fe400078e00ff */
[----:B------:R-:W-:Y:S01]  /*6440*/  @!P0 FFMA R13, R13, 1.84467440737095516160e+19, RZ ;  /* 0x5f8000000d0d8823 */ /* 0x000fe200000000ff */
[----:B------:R-:W-:Y:S02]  /*6450*/  @!P1 FFMA R5, R5, 1.84467440737095516160e+19, RZ ;  /* 0x5f80000005059823 */ /* 0x000fe400000000ff */
[----:B------:R-:W-:-:S07]  /*6460*/  @!P1 IADD3 R17, PT, PT, R17, 0x40, RZ ;  /* 0x0000004011119810 */ /* 0x000fce0007ffe0ff */
.L_x_199:
[----:B------:R-:W-:Y:S01]  /*6470*/  LEA R22, R19, 0xc0800000, 0x17 ;  /* 0xc080000013167811 */ /* 0x000fe200078eb8ff */
[----:B------:R-:W-:Y:S04]  /*6480*/  BSSY.RECONVERGENT B2, `(.L_x_204) ;  /* 0x0000036000027945 */ /* 0x000fe80003800200 */
[----:B------:R-:W-:Y:S01]  /*6490*/  IMAD.IADD R23, R5, 0x1, -R22 ;  /* 0x0000000105177824 */ /* 0x000fe200078e0a16 */
[----:B------:R-:W-:-:S03]  /*64a0*/  IADD3 R22, PT, PT, R25, -0x7f, RZ ;  /* 0xffffff8119167810 */ /* 0x000fc60007ffe0ff */
[----:B------:R-:W0:Y:S01]  /*64b0*/  MUFU.RCP R24, R23 ;  /* 0x0000001700187308 */ /* 0x000e220000001000 */
[----:B------:R-:W-:Y:S01]  /*64c0*/  FADD.FTZ R26, -R23, -RZ ;  /* 0x800000ff171a7221 */ /* 0x000fe20000010100 */
[C---:B------:R-:W-:Y:S01]  /*64d0*/  IMAD R5, R22.reuse, -0x800000, R13 ;  /* 0xff80000016057824 */ /* 0x040fe200078e020d */
[----:B------:R-:W-:-:S05]  /*64e0*/  IADD3 R22, PT, PT, R22, 0x7f, -R19 ;  /* 0x0000007f16167810 */ /* 0x000fca0007ffe813 */
[----:B------:R-:W-:Y:S02]  /*64f0*/  IMAD.IADD R22, R22, 0x1, R17 ;  /* 0x0000000116167824 */ /* 0x000fe400078e0211 */
[----:B0-----:R-:W-:-:S04]  /*6500*/  FFMA R25, R24, R26, 1 ;  /* 0x3f80000018197423 */ /* 0x001fc8000000001a */
[----:B------:R-:W-:-:S04]  /*6510*/  FFMA R28, R24, R25, R24 ;  /* 0x00000019181c7223 */ /* 0x000fc80000000018 */
[----:B------:R-:W-:-:S04]  /*6520*/  FFMA R13, R5, R28, RZ ;  /* 0x0000001c050d7223 */ /* 0x000fc800000000ff */
[----:B------:R-:W-:-:S04]  /*6530*/  FFMA R24, R26, R13, R5 ;  /* 0x0000000d1a187223 */ /* 0x000fc80000000005 */
[----:B------:R-:W-:-:S04]  /*6540*/  FFMA R25, R28, R24, R13 ;  /* 0x000000181c197223 */ /* 0x000fc8000000000d */
[----:B------:R-:W-:-:S04]  /*6550*/  FFMA R26, R26, R25, R5 ;  /* 0x000000191a1a7223 */ /* 0x000fc80000000005 */
[----:B------:R-:W-:-:S05]  /*6560*/  FFMA R5, R28, R26, R25 ;  /* 0x0000001a1c057223 */ /* 0x000fca0000000019 */
[----:B------:R-:W-:-:S04]  /*6570*/  SHF.R.U32.HI R13, RZ, 0x17, R5 ;  /* 0x00000017ff0d7819 */ /* 0x000fc80000011605 */
[----:B------:R-:W-:-:S04]  /*6580*/  LOP3.LUT R13, R13, 0xff, RZ, 0xc0, !PT ;  /* 0x000000ff0d0d7812 */ /* 0x000fc800078ec0ff */
[----:B------:R-:W-:-:S05]  /*6590*/  IADD3 R19, PT, PT, R13, R22, RZ ;  /* 0x000000160d137210 */ /* 0x000fca0007ffe0ff */
[----:B------:R-:W-:-:S05]  /*65a0*/  VIADD R13, R19, 0xffffffff ;  /* 0xffffffff130d7836 */ /* 0x000fca0000000000 */
[----:B------:R-:W-:-:S13]  /*65b0*/  ISETP.GE.U32.AND P0, PT, R13, 0xfe, PT ;  /* 0x000000fe0d00780c */ /* 0x000fda0003f06070 */
[----:B------:R-:W-:Y:S05]  /*65c0*/  @!P0 BRA `(.L_x_205) ;  /* 0x0000000000808947 */ /* 0x000fea0003800000 */
[----:B------:R-:W-:-:S13]  /*65d0*/  ISETP.GT.AND P0, PT, R19, 0xfe, PT ;  /* 0x000000fe1300780c */ /* 0x000fda0003f04270 */
[----:B------:R-:W-:Y:S05]  /*65e0*/  @P0 BRA `(.L_x_206) ;  /* 0x00000000006c0947 */ /* 0x000fea0003800000 */
[----:B------:R-:W-:-:S13]  /*65f0*/  ISETP.GE.AND P0, PT, R19, 0x1, PT ;  /* 0x000000011300780c */ /* 0x000fda0003f06270 */
[----:B------:R-:W-:Y:S05]  /*6600*/  @P0 BRA `(.L_x_207) ;  /* 0x0000000000740947 */ /* 0x000fea0003800000 */
[----:B------:R-:W-:Y:S02]  /*6610*/  ISETP.GE.AND P0, PT, R19, -0x18, PT ;  /* 0xffffffe81300780c */ /* 0x000fe40003f06270 */
[----:B------:R-:W-:-:S11]  /*6620*/  LOP3.LUT R5, R5, 0x80000000, RZ, 0xc0, !PT ;  /* 0x8000000005057812 */ /* 0x000fd600078ec0ff */
[----:B------:R-:W-:Y:S05]  /*6630*/  @!P0 BRA `(.L_x_207) ;  /* 0x0000000000688947 */ /* 0x000fea0003800000 */
[CCC-:B------:R-:W-:Y:S01]  /*6640*/  FFMA.RZ R13, R28.reuse, R26.reuse, R25.reuse ;  /* 0x0000001a1c0d7223 */ /* 0x1c0fe2000000c019 */
[C---:B------:R-:W-:Y:S01]  /*6650*/  IADD3 R24, PT, PT, R19.reuse, 0x20, RZ ;  /* 0x0000002013187810 */ /* 0x040fe20007ffe0ff */
[CCC-:B------:R-:W-:Y:S01]  /*6660*/  FFMA.RM R22, R28.reuse, R26.reuse, R25.reuse ;  /* 0x0000001a1c167223 */ /* 0x1c0fe20000004019 */
[----:B------:R-:W-:Y:S02]  /*6670*/  ISETP.NE.AND P2, PT, R19, RZ, PT ;  /* 0x000000ff1300720c */ /* 0x000fe40003f45270 */
[----:B------:R-:W-:Y:S01]  /*6680*/  LOP3.LUT R17, R13, 0x7fffff, RZ, 0xc0, !PT ;  /* 0x007fffff0d117812 */ /* 0x000fe200078ec0ff */
[----:B------:R-:W-:Y:S01]  /*6690*/  FFMA.RP R13, R28, R26, R25 ;  /* 0x0000001a1c0d7223 */ /* 0x000fe20000008019 */
[----:B------:R-:W-:Y:S01]  /*66a0*/  ISETP.NE.AND P1, PT, R19, RZ, PT ;  /* 0x000000ff1300720c */ /* 0x000fe20003f25270 */
[----:B------:R-:W-:Y:S01]  /*66b0*/  IMAD.MOV R19, RZ, RZ, -R19 ;  /* 0x000000ffff137224 */ /* 0x000fe200078e0a13 */
[----:B------:R-:W-:Y:S02]  /*66c0*/  LOP3.LUT R17, R17, 0x800000, RZ, 0xfc, !PT ;  /* 0x0080000011117812 */ /* 0x000fe400078efcff */
[----:B------:R-:W-:-:S02]  /*66d0*/  FSETP.NEU.FTZ.AND P0, PT, R13, R22, PT ;  /* 0x000000160d00720b */ /* 0x000fc40003f1d000 */
[----:B------:R-:W-:Y:S02]  /*66e0*/  SHF.L.U32 R24, R17, R24, RZ ;  /* 0x0000001811187219 */ /* 0x000fe400000006ff */
[----:B------:R-:W-:Y:S02]  /*66f0*/  SEL R22, R19, RZ, P2 ;  /* 0x000000ff13167207 */ /* 0x000fe40001000000 */
[----:B------:R-:W-:Y:S02]  /*6700*/  ISETP.NE.AND P1, PT, R24, RZ, P1 ;  /* 0x000000ff1800720c */ /* 0x000fe40000f25270 */
[----:B------:R-:W-:Y:S02]  /*6710*/  SHF.R.U32.HI R22, RZ, R22, R17 ;  /* 0x00000016ff167219 */ /* 0x000fe40000011611 */
[----:B------:R-:W-:Y:S02]  /*6720*/  PLOP3.LUT P0, PT, P0, P1, PT, 0xf8, 0x8f ;  /* 0x00000000008f781c */ /* 0x000fe40000703f70 */
[----:B------:R-:W-:-:S02]  /*6730*/  SHF.R.U32.HI R24, RZ, 0x1, R22 ;  /* 0x00000001ff187819 */ /* 0x000fc40000011616 */
[----:B------:R-:W-:-:S04]  /*6740*/  SEL R13, RZ, 0x1, !P0 ;  /* 0x00000001ff0d7807 */ /* 0x000fc80004000000 */
[----:B------:R-:W-:-:S04]  /*6750*/  LOP3.LUT R13, R13, 0x1, R24, 0xf8, !PT ;  /* 0x000000010d0d7812 */ /* 0x000fc800078ef818 */
[----:B------:R-:W-:-:S04]  /*6760*/  LOP3.LUT R13, R13, R22, RZ, 0xc0, !PT ;  /* 0x000000160d0d7212 */ /* 0x000fc800078ec0ff */
[----:B------:R-:W-:-:S04]  /*6770*/  IADD3 R24, PT, PT, R24, R13, RZ ;  /* 0x0000000d18187210 */ /* 0x000fc80007ffe0ff */
[----:B------:R-:W-:Y:S01]  /*6780*/  LOP3.LUT R5, R24, R5, RZ, 0xfc, !PT ;  /* 0x0000000518057212 */ /* 0x000fe200078efcff */
[----:B------:R-:W-:Y:S06]  /*6790*/  BRA `(.L_x_207) ;  /* 0x0000000000107947 */ /* 0x000fec0003800000 */
.L_x_206:
[----:B------:R-:W-:-:S04]  /*67a0*/  LOP3.LUT R5, R5, 0x80000000, RZ, 0xc0, !PT ;  /* 0x8000000005057812 */ /* 0x000fc800078ec0ff */
[----:B------:R-:W-:Y:S01]  /*67b0*/  LOP3.LUT R5, R5, 0x7f800000, RZ, 0xfc, !PT ;  /* 0x7f80000005057812 */ /* 0x000fe200078efcff */
[----:B------:R-:W-:Y:S06]  /*67c0*/  BRA `(.L_x_207) ;  /* 0x0000000000047947 */ /* 0x000fec0003800000 */
.L_x_205:
[----:B------:R-:W-:-:S07]  /*67d0*/  IMAD R5, R22, 0x800000, R5 ;  /* 0x0080000016057824 */ /* 0x000fce00078e0205 */
.L_x_207:
[----:B------:R-:W-:Y:S05]  /*67e0*/  BSYNC.RECONVERGENT B2 ;  /* 0x0000000000027941 */ /* 0x000fea0003800200 */
.L_x_204:
[----:B------:R-:W-:Y:S05]  /*67f0*/  BRA `(.L_x_208) ;  /* 0x0000000000207947 */ /* 0x000fea0003800000 */
.L_x_203:
[----:B------:R-:W-:-:S04]  /*6800*/  LOP3.LUT R5, R5, 0x80000000, R13, 0x48, !PT ;  /* 0x8000000005057812 */ /* 0x000fc800078e480d */
[----:B------:R-:W-:Y:S01]  /*6810*/  LOP3.LUT R5, R5, 0x7f800000, RZ, 0xfc, !PT ;  /* 0x7f80000005057812 */ /* 0x000fe200078efcff */
[----:B------:R-:W-:Y:S06]  /*6820*/  BRA `(.L_x_208) ;  /* 0x0000000000147947 */ /* 0x000fec0003800000 */
.L_x_202:
[----:B------:R-:W-:Y:S01]  /*6830*/  LOP3.LUT R5, R5, 0x80000000, R13, 0x48, !PT ;  /* 0x8000000005057812 */ /* 0x000fe200078e480d */
[----:B------:R-:W-:Y:S06]  /*6840*/  BRA `(.L_x_208) ;  /* 0x00000000000c7947 */ /* 0x000fec0003800000 */
.L_x_201:
[----:B------:R-:W0:Y:S01]  /*6850*/  MUFU.RSQ R5, -QNAN ;  /* 0xffc0000000057908 */ /* 0x000e220000001400 */
[----:B------:R-:W-:Y:S05]  /*6860*/  BRA `(.L_x_208) ;  /* 0x0000000000047947 */ /* 0x000fea0003800000 */
.L_x_200:
[----:B------:R-:W-:-:S07]  /*6870*/  FADD.FTZ R5, R13, R5 ;  /* 0x000000050d057221 */ /* 0x000fce0000010000 */
.L_x_208:
[----:B------:R-:W-:Y:S05]  /*6880*/  BSYNC.RECONVERGENT B1 ;  /* 0x0000000000017941 */ /* 0x000fea0003800200 */
.L_x_198:
[----:B------:R-:W-:-:S04]  /*6890*/  HFMA2 R19, -RZ, RZ, 0, 0 ;  /* 0x00000000ff137431 */ /* 0x000fc800000001ff */
[----:B0-----:R-:W-:Y:S05]  /*68a0*/  RET.REL.NODEC R18 `(_Z14PSOR_3D_SolverifififfPfS_S_) ;  /* 0xffffff9412d47950 */ /* 0x001fea0003c3ffff */
        .type           $_Z14PSOR_3D_SolverifififfPfS_S_$__internal_accurate_pow,@function
        .size           $_Z14PSOR_3D_SolverifififfPfS_S_$__internal_accurate_pow,(.L_x_1112 - $_Z14PSOR_3D_SolverifififfPfS_S_$__internal_accurate_pow)
$_Z14PSOR_3D_SolverifififfPfS_S_$__internal_accurate_pow:
[----:B------:R-:W-:Y:S01]  /*68b0*/  ISETP.GT.U32.AND P0, PT, R23, 0xfffff, PT ;  /* 0x000fffff1700780c */ /* 0x000fe20003f04070 */
[----:B------:R-:W-:Y:S01]  /*68c0*/  IMAD.MOV.U32 R25, RZ, RZ, R23 ;  /* 0x000000ffff197224 */ /* 0x000fe200078e0017 */
[----:B------:R-:W-:Y:S01]  /*68d0*/  UMOV UR4, 0x7d2cafe2 ;  /* 0x7d2cafe200047882 */ /* 0x000fe20000000000 */
[----:B------:R-:W-:Y:S01]  /*68e0*/  UMOV UR5, 0x3eb0f5ff ;  /* 0x3eb0f5ff00057882 */ /* 0x000fe20000000000 */
[----:B------:R-:W-:Y:S01]  /*68f0*/  UMOV UR8, 0x3b39803f ;  /* 0x3b39803f00087882 */ /* 0x000fe20000000000 */
[----:B------:R-:W-:-:S08]  /*6900*/  UMOV UR9, 0x3c7abc9e ;  /* 0x3c7abc9e00097882 */ /* 0x000fd00000000000 */
[----:B------:R-:W-:-:S10]  /*6910*/  @!P0 DMUL R26, R24, 1.80143985094819840000e+16 ;  /* 0x43500000181a8828 */ /* 0x000fd40000000000 */
[----:B------:R-:W-:Y:S01]  /*6920*/  @!P0 MOV R25, R27 ;  /* 0x0000001b00198202 */ /* 0x000fe20000000f00 */
[----:B------:R-:W-:-:S03]  /*6930*/  @!P0 IMAD.MOV.U32 R24, RZ, RZ, R26 ;  /* 0x000000ffff188224 */ /* 0x000fc600078e001a */
[----:B------:R-:W-:Y:S02]  /*6940*/  LOP3.LUT R25, R25, 0x800fffff, RZ, 0xc0, !PT ;  /* 0x800fffff19197812 */ /* 0x000fe400078ec0ff */
[----:B------:R-:W-:Y:S02]  /*6950*/  MOV R34, R24 ;  /* 0x0000001800227202 */ /* 0x000fe40000000f00 */
[----:B------:R-:W-:-:S04]  /*6960*/  LOP3.LUT R25, R25, 0x3ff00000, RZ, 0xfc, !PT ;  /* 0x3ff0000019197812 */ /* 0x000fc800078efcff */
[----:B------:R-:W-:Y:S01]  /*6970*/  ISETP.GE.U32.AND P1, PT, R25, 0x3ff6a09f, PT ;  /* 0x3ff6a09f1900780c */ /* 0x000fe20003f26070 */
[----:B------:R-:W-:-:S12]  /*6980*/  IMAD.MOV.U32 R35, RZ, RZ, R25 ;  /* 0x000000ffff237224 */ /* 0x000fd800078e0019 */
[----:B------:R-:W-:-:S05]  /*6990*/  @P1 IADD3 R24, PT, PT, R35, -0x100000, RZ ;  /* 0xfff0000023181810 */ /* 0x000fca0007ffe0ff */
[----:B------:R-:W-:Y:S01]  /*69a0*/  @P1 IMAD.MOV.U32 R35, RZ, RZ, R24 ;  /* 0x000000ffff231224 */ /* 0x000fe200078e0018 */
[----:B------:R-:W-:-:S05]  /*69b0*/  MOV R24, RZ ;  /* 0x000000ff00187202 */ /* 0x000fca0000000f00 */
[C---:B------:R-:W-:Y:S02]  /*69c0*/  DADD R28, R34.reuse, 1 ;  /* 0x3ff00000221c7429 */ /* 0x040fe40000000000 */
[----:B------:R-:W-:-:S04]  /*69d0*/  DADD R34, R34, -1 ;  /* 0xbff0000022227429 */ /* 0x000fc80000000000 */
[----:B------:R-:W0:Y:S02]  /*69e0*/  MUFU.RCP64H R25, R29 ;  /* 0x0000001d00197308 */ /* 0x000e240000001800 */
[----:B0-----:R-:W-:-:S08]  /*69f0*/  DFMA R30, -R28, R24, 1 ;  /* 0x3ff000001c1e742b */ /* 0x001fd00000000118 */
[----:B------:R-:W-:-:S08]  /*6a00*/  DFMA R30, R30, R30, R30 ;  /* 0x0000001e1e1e722b */ /* 0x000fd0000000001e */
[----:B------:R-:W-:Y:S01]  /*6a10*/  DFMA R30, R24, R30, R24 ;  /* 0x0000001e181e722b */ /* 0x000fe20000000018 */
[----:B------:R-:W-:Y:S01]  /*6a20*/  IMAD.MOV.U32 R24, RZ, RZ, 0x41ad3b5a ;  /* 0x41ad3b5aff187424 */ /* 0x000fe200078e00ff */
[----:B------:R-:W-:-:S06]  /*6a30*/  MOV R25, 0x3ed0f5d2 ;  /* 0x3ed0f5d200197802 */ /* 0x000fcc0000000f00 */
[----:B------:R-:W-:-:S08]  /*6a40*/  DMUL R38, R34, R30 ;  /* 0x0000001e22267228 */ /* 0x000fd00000000000 */
[----:B------:R-:W-:-:S08]  /*6a50*/  DFMA R38, R34, R30, R38 ;  /* 0x0000001e2226722b */ /* 0x000fd00000000026 */
[----:B------:R-:W-:Y:S02]  /*6a60*/  DMUL R42, R38, R38 ;  /* 0x00000026262a7228 */ /* 0x000fe40000000000 */
[----:B------:R-:W-:-:S06]  /*6a70*/  DADD R28, R34, -R38 ;  /* 0x00000000221c7229 */ /* 0x000fcc0000000826 */
        /* <DEDUP_REMOVED lines=11> */
[----:B------:R-:W-:Y:S02]  /*6b30*/  DMUL R28, R30, R28 ;  /* 0x0000001c1e1c7228 */ /* 0x000fe40000000000 */
[----:B------:R-:W-:-:S03]  /*6b40*/  DMUL R30, R38, R38 ;  /* 0x00000026261e7228 */ /* 0x000fc60000000000 */
[----:B------:R-:W-:Y:S01]  /*6b50*/  DFMA R24, R42, R24, UR4 ;  /* 0x000000042a187e2b */ /* 0x000fe20008000018 */
[----:B------:R-:W-:Y:S01]  /*6b60*/  UMOV UR4, 0x9242b910 ;  /* 0x9242b91000047882 */ /* 0x000fe20000000000 */
[----:B------:R-:W-:-:S03]  /*6b70*/  UMOV UR5, 0x3f624924 ;  /* 0x3f62492400057882 */ /* 0x000fc60000000000 */
[----:B------:R-:W-:Y:S01]  /*6b80*/  VIADD R45, R29, 0x100000 ;  /* 0x001000001d2d7836 */ /* 0x000fe20000000000 */
[----:B------:R-:W-:Y:S02]  /*6b90*/  MOV R44, R28 ;  /* 0x0000001c002c7202 */ /* 0x000fe40000000f00 */
        /* <DEDUP_REMOVED lines=10> */
[----:B------:R-:W-:Y:S01]  /*6c40*/  DFMA R34, R42, R24, R34 ;  /* 0x000000182a22722b */ /* 0x000fe20000000022 */
[----:B------:R-:W-:Y:S01]  /*6c50*/  SHF.R.U32.HI R24, RZ, 0x14, R23 ;  /* 0x00000014ff187819 */ /* 0x000fe20000011617 */
[C---:B------:R-:W-:Y:S01]  /*6c60*/  DFMA R42, R38.reuse, R38, -R30 ;  /* 0x00000026262a722b */ /* 0x040fe2000000081e */
[----:B------:R-:W-:Y:S01]  /*6c70*/  @!P0 LEA.HI R24, R27, 0xffffffca, RZ, 0xc ;  /* 0xffffffca1b188811 */ /* 0x000fe200078f60ff */
[----:B------:R-:W-:-:S04]  /*6c80*/  DMUL R26, R38, R30 ;  /* 0x0000001e261a7228 */ /* 0x000fc80000000000 */
[C---:B------:R-:W-:Y:S01]  /*6c90*/  VIADD R23, R24.reuse, 0xfffffc01 ;  /* 0xfffffc0118177836 */ /* 0x040fe20000000000 */
[----:B------:R-:W-:Y:S01]  /*6ca0*/  @P1 IADD3 R23, PT, PT, R24, -0x3fe, RZ ;  /* 0xfffffc0218171810 */ /* 0x000fe20007ffe0ff */
[----:B------:R-:W-:Y:S02]  /*6cb0*/  DFMA R42, R38, R44, R42 ;  /* 0x0000002c262a722b */ /* 0x000fe4000000002a */
[----:B------:R-:W-:Y:S01]  /*6cc0*/  DADD R44, R34, -UR4 ;  /* 0x80000004222c7e29 */ /* 0x000fe20008000000 */
[----:B------:R-:W-:Y:S01]  /*6cd0*/  UMOV UR4, 0x80000000 ;  /* 0x8000000000047882 */ /* 0x000fe20000000000 */
[----:B------:R-:W-:Y:S01]  /*6ce0*/  DFMA R34, R38, R30, -R26 ;  /* 0x0000001e2622722b */ /* 0x000fe2000000081a */
[----:B------:R-:W-:-:S07]  /*6cf0*/  UMOV UR5, 0x43300000 ;  /* 0x4330000000057882 */ /* 0x000fce0000000000 */
[----:B------:R-:W-:Y:S02]  /*6d00*/  DFMA R34, R28, R30, R34 ;  /* 0x0000001e1c22722b */ /* 0x000fe40000000022 */
[----:B------:R-:W-:-:S06]  /*6d10*/  DADD R30, R36, R44 ;  /* 0x00000000241e7229 */ /* 0x000fcc000000002c */
[----:B------:R-:W-:Y:S02]  /*6d20*/  DFMA R34, R38, R42, R34 ;  /* 0x0000002a2622722b */ /* 0x000fe40000000022 */
[----:B------:R-:W-:Y:S02]  /*6d30*/  DADD R42, R36, -R30 ;  /* 0x00000000242a7229 */ /* 0x000fe4000000081e */
[----:B------:R-:W-:-:S06]  /*6d40*/  DMUL R36, R30, R26 ;  /* 0x0000001a1e247228 */ /* 0x000fcc0000000000 */
[----:B------:R-:W-:Y:S02]  /*6d50*/  DADD R44, R44, R42 ;  /* 0x000000002c2c7229 */ /* 0x000fe4000000002a */
[----:B------:R-:W-:-:S08]  /*6d60*/  DFMA R42, R30, R26, -R36 ;  /* 0x0000001a1e2a722b */ /* 0x000fd00000000824 */
        /* <DEDUP_REMOVED lines=19> */
[----:B------:R-:W-:Y:S01]  /*6ea0*/  DADD R36, R28, R36 ;  /* 0x000000001c247229 */ /* 0x000fe20000000024 */
[----:B------:R-:W-:Y:S01]  /*6eb0*/  IMAD.MOV.U32 R29, RZ, RZ, R13 ;  /* 0x000000ffff1d7224 */ /* 0x000fe200078e000d */
[----:B------:R-:W-:-:S04]  /*6ec0*/  MOV R28, R4 ;  /* 0x00000004001c7202 */ /* 0x000fc80000000f00 */
[----:B------:R-:W-:Y:S01]  /*6ed0*/  DADD R26, -R34, R26 ;  /* 0x00000000221a7229 */ /* 0x000fe2000000011a */
[C---:B------:R-:W-:Y:S02]  /*6ee0*/  SHF.L.U32 R23, R29.reuse, 0x1, RZ ;  /* 0x000000011d177819 */ /* 0x040fe400000006ff */
[----:B------:R-:W-:Y:S02]  /*6ef0*/  LOP3.LUT R13, R29, 0xff0fffff, RZ, 0xc0, !PT ;  /* 0xff0fffff1d0d7812 */ /* 0x000fe400078ec0ff */
[----:B------:R-:W-:-:S03]  /*6f00*/  ISETP.GT.U32.AND P0, PT, R23, -0x2000001, PT ;  /* 0xfdffffff1700780c */ /* 0x000fc60003f04070 */
[----:B------:R-:W-:Y:S01]  /*6f10*/  DADD R26, R36, -R26 ;  /* 0x00000000241a7229 */ /* 0x000fe2000000081a */
[----:B------:R-:W-:-:S07]  /*6f20*/  SEL R29, R13, R29, P0 ;  /* 0x0000001d0d1d7207 */ /* 0x000fce0000000000 */
[----:B------:R-:W-:-:S08]  /*6f30*/  DFMA R26, R30, UR8, R26 ;  /* 0x000000081e1a7c2b */ /* 0x000fd0000800001a */
[----:B------:R-:W-:-:S08]  /*6f40*/  DADD R34, R24, R26 ;  /* 0x0000000018227229 */ /* 0x000fd0000000001a */
[----:B------:R-:W-:Y:S02]  /*6f50*/  DADD R24, R24, -R34 ;  /* 0x0000000018187229 */ /* 0x000fe40000000822 */
[----:B------:R-:W-:-:S06]  /*6f60*/  DMUL R30, R34, R28 ;  /* 0x0000001c221e7228 */ /* 0x000fcc0000000000 */
[----:B------:R-:W-:Y:S02]  /*6f70*/  DADD R26, R26, R24 ;  /* 0x000000001a1a7229 */ /* 0x000fe40000000018 */
[----:B------:R-:W-:-:S08]  /*6f80*/  DFMA R34, R34, R28, -R30 ;  /* 0x0000001c2222722b */ /* 0x000fd0000000081e */
[----:B------:R-:W-:Y:S01]  /*6f90*/  DFMA R26, R26, R28, R34 ;  /* 0x0000001c1a1a722b */ /* 0x000fe20000000022 */
[----:B------:R-:W-:Y:S01]  /*6fa0*/  IMAD.MOV.U32 R28, RZ, RZ, 0x652b82fe ;  /* 0x652b82feff1c7424 */ /* 0x000fe200078e00ff */
[----:B------:R-:W-:-:S06]  /*6fb0*/  MOV R29, 0x3ff71547 ;  /* 0x3ff71547001d7802 */ /* 0x000fcc0000000f00 */
[----:B------:R-:W-:-:S08]  /*6fc0*/  DADD R34, R30, R26 ;  /* 0x000000001e227229 */ /* 0x000fd0000000001a */
[----:B------:R-:W-:Y:S02]  /*6fd0*/  DFMA R28, R34, R28, 6.75539944105574400000e+15 ;  /* 0x43380000221c742b */ /* 0x000fe4000000001c */
[----:B------:R-:W-:Y:S01]  /*6fe0*/  FSETP.GEU.AND P0, PT, |R35|, 4.1917929649353027344, PT ;  /* 0x4086232b2300780b */ /* 0x000fe20003f0e200 */
[----:B------:R-:W-:-:S05]  /*6ff0*/  DADD R30, R30, -R34 ;  /* 0x000000001e1e7229 */ /* 0x000fca0000000822 */
[----:B------:R-:W-:-:S03]  /*7000*/  DADD R24, R28, -6.75539944105574400000e+15 ;  /* 0xc33800001c187429 */ /* 0x000fc60000000000 */
[----:B------:R-:W-:-:S05]  /*7010*/  DADD R26, R26, R30 ;  /* 0x000000001a1a7229 */ /* 0x000fca000000001e */
[----:B------:R-:W-:Y:S01]  /*7020*/  DFMA R36, R24, -UR4, R34 ;  /* 0x8000000418247c2b */ /* 0x000fe20008000022 */
[----:B------:R-:W-:Y:S01]  /*7030*/  UMOV UR4, 0x3b39803f ;  /* 0x3b39803f00047882 */ /* 0x000fe20000000000 */
[----:B------:R-:W-:-:S06]  /*7040*/  UMOV UR5, 0x3c7abc9e ;  /* 0x3c7abc9e00057882 */ /* 0x000fcc0000000000 */
[----:B------:R-:W-:Y:S01]  /*7050*/  DFMA R36, R24, -UR4, R36 ;  /* 0x8000000418247c2b */ /* 0x000fe20008000024 */
[----:B------:R-:W-:Y:S01]  /*7060*/  UMOV UR4, 0x69ce2bdf ;  /* 0x69ce2bdf00047882 */ /* 0x000fe20000000000 */
[----:B------:R-:W-:Y:S01]  /*7070*/  IMAD.MOV.U32 R24, RZ, RZ, -0x35dec16 ;  /* 0xfca213eaff187424 */ /* 0x000fe200078e00ff */
[----:B------:R-:W-:Y:S01]  /*7080*/  MOV R25, 0x3e928af3 ;  /* 0x3e928af300197802 */ /* 0x000fe20000000f00 */
[----:B------:R-:W-:-:S05]  /*7090*/  UMOV UR5, 0x3e5ade15 ;  /* 0x3e5ade1500057882 */ /* 0x000fca0000000000 */
        /* <DEDUP_REMOVED lines=26> */
[----:B------:R-:W-:-:S10]  /*7240*/  DFMA R24, R36, R24, 1 ;  /* 0x3ff000002418742b */ /* 0x000fd40000000018 */
[----:B------:R-:W-:Y:S01]  /*7250*/  IMAD R31, R28, 0x100000, R25 ;  /* 0x001000001c1f7824 */ /* 0x000fe200078e0219 */
[----:B------:R-:W-:Y:S01]  /*7260*/  MOV R30, R24 ;  /* 0x00000018001e7202 */ /* 0x000fe20000000f00 */
[----:B------:R-:W-:Y:S06]  /*7270*/  @!P0 BRA `(.L_x_209) ;  /* 0x0000000000348947 */ /* 0x000fec0003800000 */
[----:B------:R-:W-:Y:S01]  /*7280*/  FSETP.GEU.AND P1, PT, |R35|, 4.2275390625, PT ;  /* 0x408748002300780b */ /* 0x000fe20003f2e200 */
[C---:B------:R-:W-:Y:S02]  /*7290*/  DADD R30, R34.reuse, +INF ;  /* 0x7ff00000221e7429 */ /* 0x040fe40000000000 */
[----:B------:R-:W-:-:S08]  /*72a0*/  DSETP.GEU.AND P0, PT, R34, RZ, PT ;  /* 0x000000ff2200722a */ /* 0x000fd00003f0e000 */
[----:B------:R-:W-:Y:S02]  /*72b0*/  FSEL R30, R30, RZ, P0 ;  /* 0x000000ff1e1e7208 */ /* 0x000fe40000000000 */
[----:B------:R-:W-:Y:S01]  /*72c0*/  FSEL R31, R31, RZ, P0 ;  /* 0x000000ff1f1f7208 */ /* 0x000fe20000000000 */
[----:B------:R-:W-:Y:S06]  /*72d0*/  @P1 BRA `(.L_x_209) ;  /* 0x00000000001c1947 */ /* 0x000fec0003800000 */
[----:B------:R-:W-:Y:S01]  /*72e0*/  LEA.HI R23, R28, R28, RZ, 0x1 ;  /* 0x0000001c1c177211 */ /* 0x000fe200078f08ff */
[----:B------:R-:W-:-:S03]  /*72f0*/  IMAD.MOV.U32 R30, RZ, RZ, RZ ;  /* 0x000000ffff1e7224 */ /* 0x000fc600078e00ff */
[----:B------:R-:W-:-:S04]  /*7300*/  SHF.R.S32.HI R23, RZ, 0x1, R23 ;  /* 0x00000001ff177819 */ /* 0x000fc80000011417 */
[----:B------:R-:W-:Y:S01]  /*7310*/  LEA R25, R23, R25, 0x14 ;  /* 0x0000001917197211 */ /* 0x000fe200078ea0ff */
[----:B------:R-:W-:-:S05]  /*7320*/  IMAD.IADD R13, R28, 0x1, -R23 ;  /* 0x000000011c0d7824 */ /* 0x000fca00078e0a17 */
[----:B------:R-:W-:-:S06]  /*7330*/  LEA R31, R13, 0x3ff00000, 0x14 ;  /* 0x3ff000000d1f7811 */ /* 0x000fcc00078ea0ff */
[----:B------:R-:W-:-:S11]  /*7340*/  DMUL R30, R24, R30 ;  /* 0x0000001e181e7228 */ /* 0x000fd60000000000 */
.L_x_209:
[----:B------:R-:W-:Y:S01]  /*7350*/  DFMA R26, R26, R30, R30 ;  /* 0x0000001e1a1a722b */ /* 0x000fe2000000001e */
[----:B------:R-:W-:Y:S01]  /*7360*/  MOV R23, 0x0 ;  /* 0x0000000000177802 */ /* 0x000fe20000000f00 */
[----:B------:R-:W-:-:S08]  /*7370*/  DSETP.NEU.AND P0, PT, |R30|, +INF , PT ;  /* 0x7ff000001e00742a */ /* 0x000fd00003f0d200 */
[----:B------:R-:W-:Y:S02]  /*7380*/  FSEL R24, R30, R26, !P0 ;  /* 0x0000001a1e187208 */ /* 0x000fe40004000000 */
[----:B------:R-:W-:Y:S01]  /*7390*/  FSEL R13, R31, R27, !P0 ;  /* 0x0000001b1f0d7208 */ /* 0x000fe20004000000 */
[----:B------:R-:W-:Y:S06]  /*73a0*/  RET.REL.NODEC R22 `(_Z14PSOR_3D_SolverifififfPfS_S_) ;  /* 0xffffff8c16147950 */ /* 0x000fec0003c3ffff */
.L_x_210:
        /* <DEDUP_REMOVED lines=13> */
.L_x_1112:


//--------------------- .text._Z13TVD_3D_SolverifififfPfS_S_ --------------------------
	.section	.text._Z13TVD_3D_SolverifififfPfS_S_,"ax",@progbits
	.align	128
        .global         _Z13TVD_3D_SolverifififfPfS_S_
        .type           _Z13TVD_3D_SolverifififfPfS_S_,@function
        .size           _Z13TVD_3D_SolverifififfPfS_S_,(.L_x_1115 - _Z13TVD_3D_SolverifififfPfS_S_)
        .other          _Z13TVD_3D_SolverifififfPfS_S_,@"STO_CUDA_ENTRY STV_DEFAULT"
_Z13TVD_3D_SolverifififfPfS_S_:
.text._Z13TVD_3D_SolverifififfPfS_S_:
[----:B------:R-:W-:Y:S01]  /*0000*/  LDC R1, c[0x0][0x37c] ;  /* 0x0000df00ff017b82 */ /* 0x000fe20000000800 */
[----:B------:R-:W0:Y:S01]  /*0010*/  LDCU.64 UR6, c[0x0][0x358] ;  /* 0x00006b00ff0677ac */ /* 0x000e220008000a00 */
[----:B------:R-:W-:Y:S01]  /*0020*/  CS2R R18, SR_CLOCKLO ;  /* 0x0000000000127805 */ /* 0x000fe20000015000 */
[----:B------:R-:W1:Y:S01]  /*0030*/  LDCU UR4, c[0x0][0x384] ;  /* 0x00007080ff0477ac */ /* 0x000e620008000800 */
[----:B------:R-:W-:Y:S01]  /*0040*/  IMAD.MOV.U32 R4, RZ, RZ, 0x1 ;  /* 0x00000001ff047424 */ /* 0x000fe200078e00ff */
[----:B------:R-:W2:Y:S03]  /*0050*/  S2R R55, SR_TID.X ;  /* 0x0000000000377919 */ /* 0x000ea60000002100 */
[----:B------:R-:W2:Y:S01]  /*0060*/  LDC R0, c[0x0][0x360] ;  /* 0x0000d800ff007b82 */ /* 0x000ea20000000800 */
[----:B------:R-:W3:Y:S07]  /*0070*/  S2R R54, SR_TID.Y ;  /* 0x0000000000367919 */ /* 0x000eee0000002200 */
[----:B------:R-:W3:Y:S01]  /*0080*/  S2UR UR5, SR_CTAID.Y ;  /* 0x00000000000579c3 */ /* 0x000ee20000002600 */
[----:B-1----:R-:W1:Y:S01]  /*0090*/  F2F.F64.F32 R24, UR4 ;  /* 0x0000000400187d10 */ /* 0x002e620008201800 */
[----:B------:R-:W4:Y:S06]  /*00a0*/  LDCU UR4, c[0x0][0x398] ;  /* 0x00007300ff0477ac */ /* 0x000f2c0008000800 */
[----:B------:R-:W3:Y:S01]  /*00b0*/  LDC R9, c[0x0][0x364] ;  /* 0x0000d900ff097b82 */ /* 0x000ee20000000800 */
[----:B-1----:R-:W1:Y:S01]  /*00c0*/  MUFU.RCP64H R5, R25 ;  /* 0x0000001900057308 */ /* 0x002e620000001800 */
[----:B---3--:R-:W-:Y:S01]  /*00d0*/  IMAD R52, R9, UR5, R54 ;  /* 0x0000000509347c24 */ /* 0x008fe2000f8e0236 */
[----:B-1----:R-:W-:-:S08]  /*00e0*/  DFMA R2, -R24, R4, 1 ;  /* 0x3ff000001802742b */ /* 0x002fd00000000104 */
[----:B------:R-:W-:Y:S02]  /*00f0*/  DFMA R6, R2, R2, R2 ;  /* 0x000000020206722b */ /* 0x000fe40000000002 */
[----:B----4-:R-:W1:Y:S01]  /*0100*/  F2F.F64.F32 R2, UR4 ;  /* 0x0000000400027d10 */ /* 0x010e620008201800 */
[----:B------:R-:W2:Y:S05]  /*0110*/  S2UR UR4, SR_CTAID.X ;  /* 0x00000000000479c3 */ /* 0x000eaa0000002500 */
[----:B------:R-:W-:-:S08]  /*0120*/  DFMA R6, R4, R6, R4 ;  /* 0x000000060406722b */ /* 0x000fd00000000004 */
[----:B------:R-:W-:Y:S02]  /*0130*/  DFMA R4, -R24, R6, 1 ;  /* 0x3ff000001804742b */ /* 0x000fe40000000106 */
[----:B-1----:R-:W-:-:S06]  /*0140*/  DMUL R2, R2, 0.5 ;  /* 0x3fe0000002027828 */ /* 0x002fcc0000000000 */
[----:B------:R-:W-:Y:S01]  /*0150*/  DFMA R4, R6, R4, R6 ;  /* 0x000000040604722b */ /* 0x000fe20000000006 */
[----:B--2---:R-:W-:-:S03]  /*0160*/  IMAD R53, R0, UR4, R55 ;  /* 0x0000000400357c24 */ /* 0x004fc6000f8e0237 */
[----:B------:R-:W-:-:S04]  /*0170*/  FSETP.GEU.AND P1, PT, |R3|, 6.5827683646048100446e-37, PT ;  /* 0x036000000300780b */ /* 0x000fc80003f2e200 */
[----:B------:R-:W-:-:S08]  /*0180*/  DMUL R42, R2, R4 ;  /* 0x00000004022a7228 */ /* 0x000fd00000000000 */
[----:B------:R-:W-:-:S08]  /*0190*/  DFMA R6, -R24, R42, R2 ;  /* 0x0000002a1806722b */ /* 0x000fd00000000102 */
[----:B------:R-:W-:-:S10]  /*01a0*/  DFMA R42, R4, R6, R42 ;  /* 0x00000006042a722b */ /* 0x000fd4000000002a */
[----:B------:R-:W-:-:S05]  /*01b0*/  FFMA R4, RZ, R25, R43 ;  /* 0x00000019ff047223 */ /* 0x000fca000000002b */
[----:B------:R-:W-:-:S13]  /*01c0*/  FSETP.GT.AND P0, PT, |R4|, 1.469367938527859385e-39, PT ;  /* 0x001000000400780b */ /* 0x000fda0003f04200 */
[----:B0-----:R-:W-:Y:S05]  /*01d0*/  @P0 BRA P1, `(.L_x_211) ;  /* 0x0000000000180947 */ /* 0x001fea0000800000 */
[----:B------:R-:W-:Y:S01]  /*01e0*/  IMAD.MOV.U32 R46, RZ, RZ, R2 ;  /* 0x000000ffff2e7224 */ /* 0x000fe200078e0002 */
[----:B------:R-:W-:Y:S01]  /*01f0*/  MOV R56, 0x240 ;  /* 0x0000024000387802 */ /* 0x000fe20000000f00 */
[----:B------:R-:W-:Y:S02]  /*0200*/  IMAD.MOV.U32 R47, RZ, RZ, R3 ;  /* 0x000000ffff2f7224 */ /* 0x000fe400078e0003 */
[----:B------:R-:W-:Y:S02]  /*0210*/  IMAD.MOV.U32 R44, RZ, RZ, R24 ;  /* 0x000000ffff2c7224 */ /* 0x000fe400078e0018 */
[----:B------:R-:W-:-:S07]  /*0220*/  IMAD.MOV.U32 R45, RZ, RZ, R25 ;  /* 0x000000ffff2d7224 */ /* 0x000fce00078e0019 */
[----:B------:R-:W-:Y:S05]  /*0230*/  CALL.REL.NOINC `($__internal_4_$__cuda_sm20_div_rn_f64_full) ;  /* 0x00000084006c7944 */ /* 0x000fea0003c00000 */
.L_x_211:
[----:B------:R-:W0:Y:S01]  /*0240*/  LDC R5, c[0x0][0x384] ;  /* 0x0000e100ff057b82 */ /* 0x000e220000000800 */
[----:B------:R-:W1:Y:S01]  /*0250*/  LDCU UR4, c[0x0][0x398] ;  /* 0x00007300ff0477ac */ /* 0x000e620008000800 */
[----:B------:R2:W3:Y:S06]  /*0260*/  F2F.F32.F64 R17, R42 ;  /* 0x0000002a00117310 */ /* 0x0004ec0000301000 */
[----:B------:R-:W4:Y:S01]  /*0270*/  LDC R0, c[0x0][0x398] ;  /* 0x0000e600ff007b82 */ /* 0x000f220000000800 */
[----:B-1----:R-:W-:Y:S02]  /*0280*/  IMAD.U32 R6, RZ, RZ, UR4 ;  /* 0x00000004ff067e24 */ /* 0x002fe4000f8e00ff */
[----:B0-----:R-:W-:-:S04]  /*0290*/  FMUL R5, R5, R5 ;  /* 0x0000000505057220 */ /* 0x001fc80000400000 */
[----:B------:R-:W0:Y:S08]  /*02a0*/  MUFU.RCP R16, R5 ;  /* 0x0000000500107308 */ /* 0x000e300000001000 */
[----:B------:R-:W1:Y:S01]  /*02b0*/  FCHK P0, R6, R5 ;  /* 0x0000000506007302 */ /* 0x000e620000000000 */
[----:B0-----:R-:W-:-:S04]  /*02c0*/  FFMA R7, -R5, R16, 1 ;  /* 0x3f80000005077423 */ /* 0x001fc80000000110 */
[----:B------:R-:W-:-:S04]  /*02d0*/  FFMA R16, R16, R7, R16 ;  /* 0x0000000710107223 */ /* 0x000fc80000000010 */
[----:B------:R-:W-:-:S04]  /*02e0*/  FFMA R4, R16, UR4, RZ ;  /* 0x0000000410047c23 */ /* 0x000fc800080000ff */
[----:B------:R-:W-:-:S04]  /*02f0*/  FFMA R7, -R5, R4, UR4 ;  /* 0x0000000405077e23 */ /* 0x000fc80008000104 */
[----:B------:R-:W-:Y:S01]  /*0300*/  FFMA R16, R16, R7, R4 ;  /* 0x0000000710107223 */ /* 0x000fe20000000004 */
[----:B-1234-:R-:W-:Y:S06]  /*0310*/  @!P0 BRA `(.L_x_212) ;  /* 0x00000000000c8947 */ /* 0x01efec0003800000 */
[----:B------:R-:W-:-:S07]  /*0320*/  MOV R12, 0x340 ;  /* 0x00000340000c7802 */ /* 0x000fce0000000f00 */
[----:B------:R-:W-:Y:S05]  /*0330*/  CALL.REL.NOINC `($__internal_5_$__cuda_sm3x_div_rn_noftz_f32_slowpath) ;  /* 0x0000008800b47944 */ /* 0x000fea0003c00000 */
[----:B------:R-:W-:-:S07]  /*0340*/  IMAD.MOV.U32 R16, RZ, RZ, R9 ;  /* 0x000000ffff107224 */ /* 0x000fce00078e0009 */
.L_x_212:
[----:B------:R-:W0:Y:S01]  /*0350*/  LDCU UR4, c[0x0][0x38c] ;  /* 0x00007180ff0477ac */ /* 0x000e220008000800 */
[----:B------:R-:W-:Y:S01]  /*0360*/  IMAD.MOV.U32 R4, RZ, RZ, 0x1 ;  /* 0x00000001ff047424 */ /* 0x000fe200078e00ff */
[----:B------:R-:W-:Y:S01]  /*0370*/  FSETP.GEU.AND P1, PT, |R3|, 6.5827683646048100446e-37, PT ;  /* 0x036000000300780b */ /* 0x000fe20003f2e200 */
        /* <DEDUP_REMOVED lines=14> */
[----:B------:R-:W-:Y:S01]  /*0460*/  MOV R47, R3 ;  /* 0x00000003002f7202 */ /* 0x000fe20000000f00 */
[----:B------:R-:W-:Y:S01]  /*0470*/  IMAD.MOV.U32 R44, RZ, RZ, R22 ;  /* 0x000000ffff2c7224 */ /* 0x000fe200078e0016 */
[----:B------:R-:W-:Y:S01]  /*0480*/  MOV R56, 0x4b0 ;  /* 0x000004b000387802 */ /* 0x000fe20000000f00 */
[----:B------:R-:W-:-:S07]  /*0490*/  IMAD.MOV.U32 R45, RZ, RZ, R23 ;  /* 0x000000ffff2d7224 */ /* 0x000fce00078e0017 */
[----:B------:R-:W-:Y:S05]  /*04a0*/  CALL.REL.NOINC `($__internal_4_$__cuda_sm20_div_rn_f64_full) ;  /* 0x0000008000d07944 */ /* 0x000fea0003c00000 */
.L_x_213:
[----:B------:R-:W0:Y:S01]  /*04b0*/  LDC R5, c[0x0][0x38c] ;  /* 0x0000e300ff057b82 */ /* 0x000e220000000800 */
[----:B------:R-:W1:Y:S01]  /*04c0*/  LDCU UR4, c[0x0][0x398] ;  /* 0x00007300ff0477ac */ /* 0x000e620008000800 */
[----:B------:R2:W3:Y:S01]  /*04d0*/  F2F.F32.F64 R15, R42 ;  /* 0x0000002a000f7310 */ /* 0x0004e20000301000 */
[----:B-1----:R-:W-:Y:S02]  /*04e0*/  IMAD.U32 R6, RZ, RZ, UR4 ;  /* 0x00000004ff067e24 */ /* 0x002fe4000f8e00ff */
[----:B0-----:R-:W-:-:S05]  /*04f0*/  FMUL R5, R5, R5 ;  /* 0x0000000505057220 */ /* 0x001fca0000400000 */
[----:B------:R-:W0:Y:S08]  /*0500*/  MUFU.RCP R14, R5 ;  /* 0x00000005000e7308 */ /* 0x000e300000001000 */
[----:B------:R-:W1:Y:S01]  /*0510*/  FCHK P0, R6, R5 ;  /* 0x0000000506007302 */ /* 0x000e620000000000 */
[----:B0-----:R-:W-:-:S04]  /*0520*/  FFMA R7, -R5, R14, 1 ;  /* 0x3f80000005077423 */ /* 0x001fc8000000010e */
[----:B------:R-:W-:-:S04]  /*0530*/  FFMA R14, R14, R7, R14 ;  /* 0x000000070e0e7223 */ /* 0x000fc8000000000e */
[----:B------:R-:W-:-:S04]  /*0540*/  FFMA R4, R14, UR4, RZ ;  /* 0x000000040e047c23 */ /* 0x000fc800080000ff */
[----:B------:R-:W-:-:S04]  /*0550*/  FFMA R7, -R5, R4, UR4 ;  /* 0x0000000405077e23 */ /* 0x000fc80008000104 */
[----:B------:R-:W-:Y:S01]  /*0560*/  FFMA R14, R14, R7, R4 ;  /* 0x000000070e0e7223 */ /* 0x000fe20000000004 */
[----:B-123--:R-:W-:Y:S06]  /*0570*/  @!P0 BRA `(.L_x_214) ;  /* 0x00000000000c8947 */ /* 0x00efec0003800000 */
[----:B------:R-:W-:-:S07]  /*0580*/  MOV R12, 0x5a0 ;  /* 0x000005a0000c7802 */ /* 0x000fce0000000f00 */
[----:B------:R-:W-:Y:S05]  /*0590*/  CALL.REL.NOINC `($__internal_5_$__cuda_sm3x_div_rn_noftz_f32_slowpath) ;  /* 0x00000088001c7944 */ /* 0x000fea0003c00000 */
[----:B------:R-:W-:-:S07]  /*05a0*/  IMAD.MOV.U32 R14, RZ, RZ, R9 ;  /* 0x000000ffff0e7224 */ /* 0x000fce00078e0009 */
.L_x_214:
        /* <DEDUP_REMOVED lines=22> */
.L_x_215:
        /* <DEDUP_REMOVED lines=16> */
.L_x_216:
        /* <DEDUP_REMOVED lines=8> */
[----:B------:R-:W-:Y:S01]  /*0890*/  DADD R28, -RZ, |R24| ;  /* 0x00000000ff1c7229 */ /* 0x000fe20000000518 */
[----:B------:R-:W-:Y:S01]  /*08a0*/  IMAD.MOV.U32 R30, RZ, RZ, RZ ;  /* 0x000000ffff1e7224 */ /* 0x000fe200078e00ff */
[----:B------:R-:W-:Y:S01]  /*08b0*/  MOV R34, 0x8f0 ;  /* 0x000008f000227802 */ /* 0x000fe20000000f00 */
[----:B------:R-:W-:-:S07]  /*08c0*/  IMAD.MOV.U32 R31, RZ, RZ, 0x3ff00000 ;  /* 0x3ff00000ff1f7424 */ /* 0x000fce00078e00ff */
[----:B------:R-:W-:-:S07]  /*08d0*/  IMAD.MOV.U32 R32, RZ, RZ, R28 ;  /* 0x000000ffff207224 */ /* 0x000fce00078e001c */
[----:B------:R-:W-:Y:S05]  /*08e0*/  CALL.REL.NOINC `($_Z13TVD_3D_SolverifififfPfS_S_$__internal_accurate_pow) ;  /* 0x0000008800d87944 */ /* 0x000fea0003c00000 */
[----:B------:R-:W0:Y:S01]  /*08f0*/  LDC R0, c[0x0][0x384] ;  /* 0x0000e100ff007b82 */ /* 0x000e220000000800 */
[----:B------:R-:W-:Y:S01]  /*0900*/  DADD R2, R24, 1 ;  /* 0x3ff0000018027429 */ /* 0x000fe20000000000 */
[----:B------:R-:W-:Y:S01]  /*0910*/  IMAD.MOV.U32 R28, RZ, RZ, R32 ;  /* 0x000000ffff1c7224 */ /* 0x000fe200078e0020 */
[----:B------:R-:W-:Y:S01]  /*0920*/  DADD R6, -RZ, |R22| ;  /* 0x00000000ff067229 */ /* 0x000fe20000000516 */
[----:B------:R-:W-:-:S04]  /*0930*/  ISETP.GE.AND P0, PT, R25, RZ, PT ;  /* 0x000000ff1900720c */ /* 0x000fc80003f06270 */
[----:B------:R-:W-:-:S03]  /*0940*/  DADD R4, -RZ, -R28 ;  /* 0x00000000ff047229 */ /* 0x000fc6000000091c */
[----:B------:R-:W-:-:S04]  /*0950*/  LOP3.LUT R2, R3, 0x7ff00000, RZ, 0xc0, !PT ;  /* 0x7ff0000003027812 */ /* 0x000fc800078ec0ff */
[----:B------:R-:W-:-:S03]  /*0960*/  ISETP.NE.AND P2, PT, R2, 0x7ff00000, PT ;  /* 0x7ff000000200780c */ /* 0x000fc60003f45270 */
[----:B------:R-:W-:Y:S01]  /*0970*/  FSEL R2, R4, R32, !P0 ;  /* 0x0000002004027208 */ /* 0x000fe20004000000 */
[----:B------:R-:W-:Y:S01]  /*0980*/  IMAD.MOV.U32 R32, RZ, RZ, R6 ;  /* 0x000000ffff207224 */ /* 0x000fe200078e0006 */
[----:B------:R-:W-:Y:S02]  /*0990*/  FSEL R3, R5, R29, !P0 ;  /* 0x0000001d05037208 */ /* 0x000fe40004000000 */
[----:B0-----:R-:W-:-:S13]  /*09a0*/  FSETP.NEU.AND P1, PT, R0, RZ, PT ;  /* 0x000000ff0000720b */ /* 0x001fda0003f2d000 */
[----:B------:R-:W-:Y:S01]  /*09b0*/  @!P1 IMAD.MOV.U32 R2, RZ, RZ, RZ ;  /* 0x000000ffff029224 */ /* 0x000fe200078e00ff */
[----:B------:R-:W-:Y:S01]  /*09c0*/  @!P1 MOV R3, R25 ;  /* 0x0000001900039202 */ /* 0x000fe20000000f00 */
[----:B------:R-:W-:Y:S06]  /*09d0*/  @P2 BRA `(.L_x_219) ;  /* 0x00000000001c2947 */ /* 0x000fec0003800000 */
[----:B------:R-:W-:-:S13]  /*09e0*/  FSETP.NAN.AND P1, PT, R0, R0, PT ;  /* 0x000000000000720b */ /* 0x000fda0003f28000 */
[----:B------:R-:W-:Y:S01]  /*09f0*/  @P1 DADD R2, R24, 1 ;  /* 0x3ff0000018021429 */ /* 0x000fe20000000000 */
[----:B------:R-:W-:Y:S10]  /*0a00*/  @P1 BRA `(.L_x_219) ;  /* 0x0000000000101947 */ /* 0x000ff40003800000 */
[----:B------:R-:W-:-:S14]  /*0a10*/  DSETP.NEU.AND P1, PT, |R24|, +INF , PT ;  /* 0x7ff000001800742a */ /* 0x000fdc0003f2d200 */
[----:B------:R-:W-:Y:S02]  /*0a20*/  @!P1 IMAD.MOV.U32 R0, RZ, RZ, -0x100000 ;  /* 0xfff00000ff009424 */ /* 0x000fe400078e00ff */
[----:B------:R-:W-:-:S03]  /*0a30*/  @!P1 IMAD.MOV.U32 R2, RZ, RZ, RZ ;  /* 0x000000ffff029224 */ /* 0x000fc600078e00ff */
[----:B------:R-:W-:-:S07]  /*0a40*/  @!P1 SEL R3, R0, 0x7ff00000, !P0 ;  /* 0x7ff0000000039807 */ /* 0x000fce0004000000 */
.L_x_219:
[----:B------:R-:W-:Y:S01]  /*0a50*/  IMAD.MOV.U32 R29, RZ, RZ, R7 ;  /* 0x000000ffff1d7224 */ /* 0x000fe200078e0007 */
[----:B------:R-:W-:Y:S01]  /*0a60*/  MOV R34, 0xa90 ;  /* 0x00000a9000227802 */ /* 0x000fe20000000f00 */
[----:B------:R-:W-:-:S07]  /*0a70*/  IMAD.MOV.U32 R31, RZ, RZ, 0x3ff00000 ;  /* 0x3ff00000ff1f7424 */ /* 0x000fce00078e00ff */
[----:B------:R-:W-:Y:S05]  /*0a80*/  CALL.REL.NOINC `($_Z13TVD_3D_SolverifififfPfS_S_$__internal_accurate_pow) ;  /* 0x0000008800707944 */ /* 0x000fea0003c00000 */
[----:B------:R-:W0:Y:S01]  /*0a90*/  LDC R0, c[0x0][0x38c] ;  /* 0x0000e300ff007b82 */ /* 0x000e220000000800 */
[----:B------:R-:W-:Y:S01]  /*0aa0*/  DADD R4, R22, 1 ;  /* 0x3ff0000016047429 */ /* 0x000fe20000000000 */
[----:B------:R-:W-:Y:S01]  /*0ab0*/  IMAD.MOV.U32 R28, RZ, RZ, R32 ;  /* 0x000000ffff1c7224 */ /* 0x000fe200078e0020 */
[----:B------:R-:W-:Y:S01]  /*0ac0*/  ISETP.GE.AND P0, PT, R23, RZ, PT ;  /* 0x000000ff1700720c */ /* 0x000fe20003f06270 */
[----:B------:R-:W-:-:S04]  /*0ad0*/  DADD R2, R2, R2 ;  /* 0x0000000002027229 */ /* 0x000fc80000000002 */
[----:B------:R-:W1:Y:S01]  /*0ae0*/  LDC R8, c[0x0][0x384] ;  /* 0x0000e100ff087b82 */ /* 0x000e620000000800 */
[----:B------:R-:W-:Y:S02]  /*0af0*/  DADD R6, -RZ, -R28 ;  /* 0x00000000ff067229 */ /* 0x000fe4000000091c */
[----:B------:R-:W-:-:S04]  /*0b00*/  LOP3.LUT R4, R5, 0x7ff00000, RZ, 0xc0, !PT ;  /* 0x7ff0000005047812 */ /* 0x000fc800078ec0ff */
[----:B------:R-:W-:-:S04]  /*0b10*/  ISETP.NE.AND P2, PT, R4, 0x7ff00000, PT ;  /* 0x7ff000000400780c */ /* 0x000fc80003f45270 */
[----:B------:R-:W-:Y:S02]  /*0b20*/  FSEL R32, R6, R32, !P0 ;  /* 0x0000002006207208 */ /* 0x000fe40004000000 */
[----:B------:R-:W-:Y:S02]  /*0b30*/  FSEL R33, R7, R29, !P0 ;  /* 0x0000001d07217208 */ /* 0x000fe40004000000 */
[----:B0-----:R-:W-:-:S13]  /*0b40*/  FSETP.NEU.AND P1, PT, R0, RZ, PT ;  /* 0x000000ff0000720b */ /* 0x001fda0003f2d000 */
[----:B------:R-:W-:Y:S02]  /*0b50*/  @!P1 IMAD.MOV.U32 R32, RZ, RZ, RZ ;  /* 0x000000ffff209224 */ /* 0x000fe400078e00ff */
[----:B------:R-:W-:Y:S01]  /*0b60*/  @!P1 IMAD.MOV.U32 R33, RZ, RZ, R23 ;  /* 0x000000ffff219224 */ /* 0x000fe200078e0017 */
[----:B-1----:R-:W-:Y:S06]  /*0b70*/  @P2 BRA `(.L_x_220) ;  /* 0x00000000001c2947 */ /* 0x002fec0003800000 */
[----:B------:R-:W-:-:S13]  /*0b80*/  FSETP.NAN.AND P1, PT, R0, R0, PT ;  /* 0x000000000000720b */ /* 0x000fda0003f28000 */
[----:B------:R-:W-:Y:S01]  /*0b90*/  @P1 DADD R32, R22, 1 ;  /* 0x3ff0000016201429 */ /* 0x000fe20000000000 */
[----:B------:R-:W-:Y:S10]  /*0ba0*/  @P1 BRA `(.L_x_220) ;  /* 0x0000000000101947 */ /* 0x000ff40003800000 */
[----:B------:R-:W-:-:S14]  /*0bb0*/  DSETP.NEU.AND P1, PT, |R22|, +INF , PT ;  /* 0x7ff000001600742a */ /* 0x000fdc0003f2d200 */
[----:B------:R-:W-:Y:S01]  /*0bc0*/  @!P1 IMAD.MOV.U32 R4, RZ, RZ, -0x100000 ;  /* 0xfff00000ff049424 */ /* 0x000fe200078e00ff */
[----:B------:R-:W-:-:S04]  /*0bd0*/  @!P1 MOV R32, RZ ;  /* 0x000000ff00209202 */ /* 0x000fc80000000f00 */
[----:B------:R-:W-:-:S07]  /*0be0*/  @!P1 SEL R33, R4, 0x7ff00000, !P0 ;  /* 0x7ff0000004219807 */ /* 0x000fce0004000000 */
.L_x_220:
[----:B------:R-:W-:Y:S01]  /*0bf0*/  DADD R32, R32, R32 ;  /* 0x0000000020207229 */ /* 0x000fe20000000020 */
[----:B------:R-:W-:Y:S01]  /*0c00*/  FSETP.NEU.AND P1, PT, R8, 1, PT ;  /* 0x3f8000000800780b */ /* 0x000fe20003f2d000 */
[----:B------:R-:W-:Y:S01]  /*0c10*/  DADD R28, -RZ, |R20| ;  /* 0x00000000ff1c7229 */ /* 0x000fe20000000514 */
[----:B------:R-:W-:Y:S01]  /*0c20*/  FSETP.NEU.AND P0, PT, R0, 1, PT ;  /* 0x3f8000000000780b */ /* 0x000fe20003f0d000 */
[----:B------:R-:W-:Y:S01]  /*0c30*/  IMAD.MOV.U32 R31, RZ, RZ, 0x3ff00000 ;  /* 0x3ff00000ff1f7424 */ /* 0x000fe200078e00ff */
[----:B------:R-:W-:Y:S02]  /*0c40*/  FSEL R2, R2, RZ, P1 ;  /* 0x000000ff02027208 */ /* 0x000fe40000800000 */
[----:B------:R-:W-:Y:S02]  /*0c50*/  FSEL R3, R3, 2, P1 ;  /* 0x4000000003037808 */ /* 0x000fe40000800000 */
[----:B------:R-:W-:Y:S02]  /*0c60*/  MOV R34, 0xcc0 ;  /* 0x00000cc000227802 */ /* 0x000fe40000000f00 */
[----:B------:R-:W-:Y:S01]  /*0c70*/  FSEL R4, R32, RZ, P0 ;  /* 0x000000ff20047208 */ /* 0x000fe20000000000 */
[----:B------:R-:W-:Y:S01]  /*0c80*/  IMAD.MOV.U32 R32, RZ, RZ, R28 ;  /* 0x000000ffff207224 */ /* 0x000fe200078e001c */
[----:B------:R-:W-:-:S06]  /*0c90*/  FSEL R5, R33, 2, P0 ;  /* 0x4000000021057808 */ /* 0x000fcc0000000000 */
[----:B------:R-:W-:-:S11]  /*0ca0*/  DADD R2, R2, R4 ;  /* 0x0000000002027229 */ /* 0x000fd60000000004 */
[----:B------:R-:W-:Y:S05]  /*0cb0*/  CALL.REL.NOINC `($_Z13TVD_3D_SolverifififfPfS_S_$__internal_accurate_pow) ;  /* 0x0000008400e47944 */ /* 0x000fea0003c00000 */
[----:B------:R-:W0:Y:S01]  /*0cc0*/  LDC R0, c[0x0][0x394] ;  /* 0x0000e500ff007b82 */ /* 0x000e220000000800 */
[----:B------:R-:W-:Y:S01]  /*0cd0*/  DADD R4, R20, 1 ;  /* 0x3ff0000014047429 */ /* 0x000fe20000000000 */
[----:B------:R-:W-:Y:S01]  /*0ce0*/  IMAD.MOV.U32 R28, RZ, RZ, R32 ;  /* 0x000000ffff1c7224 */ /* 0x000fe200078e0020 */
[----:B------:R-:W-:-:S05]  /*0cf0*/  ISETP.GE.AND P0, PT, R21, RZ, PT ;  /* 0x000000ff1500720c */ /* 0x000fca0003f06270 */
[----:B------:R-:W-:-:S03]  /*0d00*/  DADD R6, -RZ, -R28 ;  /* 0x00000000ff067229 */ /* 0x000fc6000000091c */
[----:B------:R-:W-:-:S04]  /*0d10*/  LOP3.LUT R4, R5, 0x7ff00000, RZ, 0xc0, !PT ;  /* 0x7ff0000005047812 */ /* 0x000fc800078ec0ff */
[----:B------:R-:W-:-:S03]  /*0d20*/  ISETP.NE.AND P2, PT, R4, 0x7ff00000, PT ;  /* 0x7ff000000400780c */ /* 0x000fc60003f45270 */
[----:B------:R-:W-:Y:S02]  /*0d30*/  FSEL R32, R6, R32, !P0 ;  /* 0x0000002006207208 */ /* 0x000fe40004000000 */
[----:B------:R-:W-:Y:S02]  /*0d40*/  FSEL R33, R7, R29, !P0 ;  /* 0x0000001d07217208 */ /* 0x000fe40004000000 */
[----:B0-----:R-:W-:-:S13]  /*0d50*/  FSETP.NEU.AND P1, PT, R0, RZ, PT ;  /* 0x000000ff0000720b */ /* 0x001fda0003f2d000 */
[----:B------:R-:W-:Y:S02]  /*0d60*/  @!P1 IMAD.MOV.U32 R32, RZ, RZ, RZ ;  /* 0x000000ffff209224 */ /* 0x000fe400078e00ff */
[----:B------:R-:W-:Y:S01]  /*0d70*/  @!P1 IMAD.MOV.U32 R33, RZ, RZ, R21 ;  /* 0x000000ffff219224 */ /* 0x000fe200078e0015 */
        /* <DEDUP_REMOVED lines=8> */
.L_x_221:
[----:B------:R-:W-:Y:S01]  /*0e00*/  DADD R32, R32, R32 ;  /* 0x0000000020207229 */ /* 0x000fe20000000020 */
[----:B------:R-:W-:Y:S01]  /*0e10*/  FSETP.NEU.AND P0, PT, R0, 1, PT ;  /* 0x3f8000000000780b */ /* 0x000fe20003f0d000 */
[----:B------:R-:W0:Y:S01]  /*0e20*/  LDCU UR4, c[0x0][0x384] ;  /* 0x00007080ff0477ac */ /* 0x000e220008000800 */
[----:B------:R-:W-:Y:S01]  /*0e30*/  DADD R28, -RZ, |R24| ;  /* 0x00000000ff1c7229 */ /* 0x000fe20000000518 */
[----:B------:R-:W-:Y:S02]  /*0e40*/  MOV R31, 0x40000000 ;  /* 0x40000000001f7802 */ /* 0x000fe40000000f00 */
[----:B------:R-:W-:-:S04]  /*0e50*/  MOV R34, 0xed0 ;  /* 0x00000ed000227802 */ /* 0x000fc80000000f00 */
[----:B------:R-:W-:Y:S02]  /*0e60*/  FSEL R4, R32, RZ, P0 ;  /* 0x000000ff20047208 */ /* 0x000fe40000000000 */
[----:B------:R-:W-:Y:S01]  /*0e70*/  FSEL R5, R33, 2, P0 ;  /* 0x4000000021057808 */ /* 0x000fe20000000000 */
[----:B------:R-:W-:-:S05]  /*0e80*/  IMAD.MOV.U32 R32, RZ, RZ, R28 ;  /* 0x000000ffff207224 */ /* 0x000fca00078e001c */
[----:B------:R-:W-:Y:S01]  /*0e90*/  DADD R2, R2, R4 ;  /* 0x0000000002027229 */ /* 0x000fe20000000004 */
[----:B0-----:R-:W-:-:S05]  /*0ea0*/  FSETP.NEU.AND P2, PT, RZ, UR4, PT ;  /* 0x00000004ff007c0b */ /* 0x001fca000bf4d000 */
[----:B------:R0:W1:Y:S08]  /*0eb0*/  F2F.F32.F64 R11, R2 ;  /* 0x00000002000b7310 */ /* 0x0000700000301000 */
[----:B01----:R-:W-:Y:S05]  /*0ec0*/  CALL.REL.NOINC `($_Z13TVD_3D_SolverifififfPfS_S_$__internal_accurate_pow) ;  /* 0x0000008400607944 */ /* 0x003fea0003c00000 */
[----:B------:R-:W-:Y:S01]  /*0ed0*/  DADD R2, R24, 2 ;  /* 0x4000000018027429 */ /* 0x000fe20000000000 */
[----:B------:R-:W0:Y:S01]  /*0ee0*/  LDCU UR4, c[0x0][0x38c] ;  /* 0x00007180ff0477ac */ /* 0x000e220008000800 */
[----:B------:R-:W-:-:S08]  /*0ef0*/  DADD R4, -RZ, |R22| ;  /* 0x00000000ff047229 */ /* 0x000fd00000000516 */
[----:B------:R-:W-:Y:S01]  /*0f00*/  LOP3.LUT R2, R3, 0x7ff00000, RZ, 0xc0, !PT ;  /* 0x7ff0000003027812 */ /* 0x000fe200078ec0ff */
[----:B------:R-:W-:-:S03]  /*0f10*/  IMAD.MOV.U32 R3, RZ, RZ, R29 ;  /* 0x000000ffff037224 */ /* 0x000fc600078e001d */
[----:B------:R-:W-:Y:S01]  /*0f20*/  ISETP.NE.AND P0, PT, R2, 0x7ff00000, PT ;  /* 0x7ff000000200780c */ /* 0x000fe20003f05270 */
[----:B------:R-:W-:Y:S01]  /*0f30*/  IMAD.MOV.U32 R2, RZ, RZ, R32 ;  /* 0x000000ffff027224 */ /* 0x000fe200078e0020 */
[----:B------:R-:W-:Y:S01]  /*0f40*/  @!P2 CS2R R2, SRZ ;  /* 0x000000000002a805 */ /* 0x000fe2000001ff00 */
[----:B------:R-:W-:Y:S01]  /*0f50*/  IMAD.MOV.U32 R32, RZ, RZ, R4 ;  /* 0x000000ffff207224 */ /* 0x000fe200078e0004 */
[----:B0-----:R-:W-:-:S09]  /*0f60*/  FSETP.NEU.AND P3, PT, RZ, UR4, PT ;  /* 0x00000004ff007c0b */ /* 0x001fd2000bf6d000 */
[----:B------:R-:W-:Y:S05]  /*0f70*/  @P0 BRA `(.L_x_222) ;  /* 0x00000000001c0947 */ /* 0x000fea0003800000 */
[----:B------:R-:W0:Y:S02]  /*0f80*/  LDC R0, c[0x0][0x384] ;  /* 0x0000e100ff007b82 */ /* 0x000e240000000800 */
[----:B0-----:R-:W-:-:S13]  /*0f90*/  FSETP.NAN.AND P0, PT, R0, R0, PT ;  /* 0x000000000000720b */ /* 0x001fda0003f08000 */
[----:B------:R-:W-:Y:S01]  /*0fa0*/  @P0 DADD R2, R24, 2 ;  /* 0x4000000018020429 */ /* 0x000fe20000000000 */
[----:B------:R-:W-:Y:S10]  /*0fb0*/  @P0 BRA `(.L_x_222) ;  /* 0x00000000000c0947 */ /* 0x000ff40003800000 */
[----:B------:R-:W-:-:S14]  /*0fc0*/  DSETP.NEU.AND P0, PT, |R24|, +INF , PT ;  /* 0x7ff000001800742a */ /* 0x000fdc0003f0d200 */
[----:B------:R-:W-:Y:S02]  /*0fd0*/  @!P0 IMAD.MOV.U32 R2, RZ, RZ, 0x0 ;  /* 0x00000000ff028424 */ /* 0x000fe400078e00ff */
[----:B------:R-:W-:-:S07]  /*0fe0*/  @!P0 IMAD.MOV.U32 R3, RZ, RZ, 0x7ff00000 ;  /* 0x7ff00000ff038424 */ /* 0x000fce00078e00ff */
.L_x_222:
[----:B------:R-:W-:Y:S01]  /*0ff0*/  IMAD.MOV.U32 R29, RZ, RZ, R5 ;  /* 0x000000ffff1d7224 */ /* 0x000fe200078e0005 */
[----:B------:R-:W-:Y:S01]  /*1000*/  MOV R34, 0x1030 ;  /* 0x0000103000227802 */ /* 0x000fe20000000f00 */
[----:B------:R-:W-:-:S07]  /*1010*/  IMAD.MOV.U32 R31, RZ, RZ, 0x40000000 ;  /* 0x40000000ff1f7424 */ /* 0x000fce00078e00ff */
[----:B------:R-:W-:Y:S05]  /*1020*/  CALL.REL.NOINC `($_Z13TVD_3D_SolverifififfPfS_S_$__internal_accurate_pow) ;  /* 0x0000008400087944 */ /* 0x000fea0003c00000 */
[----:B------:R-:W-:Y:S01]  /*1030*/  DADD R4, R22, 2 ;  /* 0x4000000016047429 */ /* 0x000fe20000000000 */
[----:B------:R-:W0:Y:S01]  /*1040*/  LDC R6, c[0x0][0x38c] ;  /* 0x0000e300ff067b82 */ /* 0x000e220000000800 */
[----:B------:R-:W-:Y:S01]  /*1050*/  DADD R2, R2, R2 ;  /* 0x0000000002027229 */ /* 0x000fe20000000002 */
[----:B------:R-:W-:Y:S01]  /*1060*/  IMAD.MOV.U32 R33, RZ, RZ, R29 ;  /* 0x000000ffff217224 */ /* 0x000fe200078e001d */
[----:B------:R-:W-:-:S05]  /*1070*/  @!P3 CS2R R32, SRZ ;  /* 0x000000000020b805 */ /* 0x000fca000001ff00 */
[----:B------:R-:W1:Y:S01]  /*1080*/  LDC R7, c[0x0][0x384] ;  /* 0x0000e100ff077b82 */ /* 0x000e620000000800 */
[----:B------:R-:W-:-:S04]  /*1090*/  LOP3.LUT R4, R5, 0x7ff00000, RZ, 0xc0, !PT ;  /* 0x7ff0000005047812 */ /* 0x000fc800078ec0ff */
[----:B------:R-:W-:-:S13]  /*10a0*/  ISETP.NE.AND P0, PT, R4, 0x7ff00000, PT ;  /* 0x7ff000000400780c */ /* 0x000fda0003f05270 */
[----:B------:R-:W-:Y:S05]  /*10b0*/  @P0 BRA `(.L_x_223) ;  /* 0x00000000001c0947 */ /* 0x000fea0003800000 */
[----:B------:R-:W2:Y:S02]  /*10c0*/  LDC R0, c[0x0][0x38c] ;  /* 0x0000e300ff007b82 */ /* 0x000ea40000000800 */
[----:B--2---:R-:W-:-:S13]  /*10d0*/  FSETP.NAN.AND P0, PT, R0, R0, PT ;  /* 0x000000000000720b */ /* 0x004fda0003f08000 */
[----:B------:R-:W-:Y:S01]  /*10e0*/  @P0 DADD R32, R22, 2 ;  /* 0x4000000016200429 */ /* 0x000fe20000000000 */
[----:B------:R-:W-:Y:S10]  /*10f0*/  @P0 BRA `(.L_x_223) ;  /* 0x00000000000c0947 */ /* 0x000ff40003800000 */
[----:B------:R-:W-:-:S14]  /*1100*/  DSETP.NEU.AND P0, PT, |R22|, +INF , PT ;  /* 0x7ff000001600742a */ /* 0x000fdc0003f0d200 */
[----:B------:R-:W-:Y:S01]  /*1110*/  @!P0 MOV R32, 0x0 ;  /* 0x0000000000208802 */ /* 0x000fe20000000f00 */
[----:B------:R-:W-:-:S07]  /*1120*/  @!P0 IMAD.MOV.U32 R33, RZ, RZ, 0x7ff00000 ;  /* 0x7ff00000ff218424 */ /* 0x000fce00078e00ff */
.L_x_223:
[----:B------:R-:W-:Y:S01]  /*1130*/  DADD R32, R32, R32 ;  /* 0x0000000020207229 */ /* 0x000fe20000000020 */
[----:B------:R-:W2:Y:S01]  /*1140*/  LDCU UR4, c[0x0][0x394] ;  /* 0x00007280ff0477ac */ /* 0x000ea20008000800 */
[----:B------:R-:W-:Y:S01]  /*1150*/  DMUL R2, R2, 0.5 ;  /* 0x3fe0000002027828 */ /* 0x000fe20000000000 */
[----:B-1----:R-:W-:Y:S01]  /*1160*/  FSETP.NEU.AND P1, PT, R7, 1, PT ;  /* 0x3f8000000700780b */ /* 0x002fe20003f2d000 */
[----:B------:R-:W-:Y:S01]  /*1170*/  DADD R28, -RZ, |R20| ;  /* 0x00000000ff1c7229 */ /* 0x000fe20000000514 */
[----:B0-----:R-:W-:Y:S01]  /*1180*/  FSETP.NEU.AND P0, PT, R6, 1, PT ;  /* 0x3f8000000600780b */ /* 0x001fe20003f0d000 */
[----:B------:R-:W-:Y:S01]  /*1190*/  IMAD.MOV.U32 R31, RZ, RZ, 0x40000000 ;  /* 0x40000000ff1f7424 */ /* 0x000fe200078e00ff */
[----:B------:R-:W-:Y:S01]  /*11a0*/  MOV R34, 0x1240 ;  /* 0x0000124000227802 */ /* 0x000fe20000000f00 */
[----:B------:R-:W-:-:S04]  /*11b0*/  DMUL R32, R32, 0.5 ;  /* 0x3fe0000020207828 */ /* 0x000fc80000000000 */
[----:B------:R-:W-:Y:S02]  /*11c0*/  FSEL R2, R2, RZ, P1 ;  /* 0x000000ff02027208 */ /* 0x000fe40000800000 */
[----:B------:R-:W-:-:S04]  /*11d0*/  FSEL R3, R3, 1.875, P1 ;  /* 0x3ff0000003037808 */ /* 0x000fc80000800000 */
[----:B------:R-:W-:Y:S01]  /*11e0*/  FSEL R4, R32, RZ, P0 ;  /* 0x000000ff20047208 */ /* 0x000fe20000000000 */
[----:B------:R-:W-:Y:S01]  /*11f0*/  IMAD.MOV.U32 R32, RZ, RZ, R28 ;  /* 0x000000ffff207224 */ /* 0x000fe200078e001c */
[----:B------:R-:W-:Y:S02]  /*1200*/  FSEL R5, R33, 1.875, P0 ;  /* 0x3ff0000021057808 */ /* 0x000fe40000000000 */
[----:B--2---:R-:W-:-:S04]  /*1210*/  FSETP.NEU.AND P2, PT, RZ, UR4, PT ;  /* 0x00000004ff007c0b */ /* 0x004fc8000bf4d000 */
[----:B------:R-:W-:-:S11]  /*1220*/  DADD R2, R2, R4 ;  /* 0x0000000002027229 */ /* 0x000fd60000000004 */
[----:B------:R-:W-:Y:S05]  /*1230*/  CALL.REL.NOINC `($_Z13TVD_3D_SolverifififfPfS_S_$__internal_accurate_pow) ;  /* 0x0000008000847944 */ /* 0x000fea0003c00000 */
[----:B------:R-:W-:Y:S01]  /*1240*/  DADD R4, R20, 2 ;  /* 0x4000000014047429 */ /* 0x000fe20000000000 */
[----:B------:R-:W0:Y:S01]  /*1250*/  LDC R6, c[0x0][0x394] ;  /* 0x0000e500ff067b82 */ /* 0x000e220000000800 */
[----:B------:R-:W-:Y:S01]  /*1260*/  IMAD.MOV.U32 R33, RZ, RZ, R29 ;  /* 0x000000ffff217224 */ /* 0x000fe200078e001d */
[----:B------:R-:W-:-:S07]  /*1270*/  @!P2 CS2R R32, SRZ ;  /* 0x000000000020a805 */ /* 0x000fce000001ff00 */
[----:B------:R-:W-:-:S04]  /*1280*/  LOP3.LUT R4, R5, 0x7ff00000, RZ, 0xc0, !PT ;  /* 0x7ff0000005047812 */ /* 0x000fc800078ec0ff */
[----:B------:R-:W-:-:S13]  /*1290*/  ISETP.NE.AND P0, PT, R4, 0x7ff00000, PT ;  /* 0x7ff000000400780c */ /* 0x000fda0003f05270 */
[----:B------:R-:W-:Y:S05]  /*12a0*/  @P0 BRA `(.L_x_224) ;  /* 0x00000000001c0947 */ /* 0x000fea0003800000 */
[----:B------:R-:W1:Y:S02]  /*12b0*/  LDC R0, c[0x0][0x394] ;  /* 0x0000e500ff007b82 */ /* 0x000e640000000800 */
[----:B-1----:R-:W-:-:S13]  /*12c0*/  FSETP.NAN.AND P0, PT, R0, R0, PT ;  /* 0x000000000000720b */ /* 0x002fda0003f08000 */
[----:B------:R-:W-:Y:S01]  /*12d0*/  @P0 DADD R32, R20, 2 ;  /* 0x4000000014200429 */ /* 0x000fe20000000000 */
[----:B------:R-:W-:Y:S10]  /*12e0*/  @P0 BRA `(.L_x_224) ;  /* 0x00000000000c0947 */ /* 0x000ff40003800000 */
[----:B------:R-:W-:-:S14]  /*12f0*/  DSETP.NEU.AND P0, PT, |R20|, +INF , PT ;  /* 0x7ff000001400742a */ /* 0x000fdc0003f0d200 */
[----:B------:R-:W-:Y:S02]  /*1300*/  @!P0 IMAD.MOV.U32 R32, RZ, RZ, 0x0 ;  /* 0x00000000ff208424 */ /* 0x000fe400078e00ff */
[----:B------:R-:W-:-:S07]  /*1310*/  @!P0 IMAD.MOV.U32 R33, RZ, RZ, 0x7ff00000 ;  /* 0x7ff00000ff218424 */ /* 0x000fce00078e00ff */
.L_x_224:
[----:B------:R-:W-:Y:S01]  /*1320*/  DADD R32, R32, R32 ;  /* 0x0000000020207229 */ /* 0x000fe20000000020 */
[----:B0-----:R-:W-:Y:S01]  /*1330*/  FSETP.NEU.AND P0, PT, R6, 1, PT ;  /* 0x3f8000000600780b */ /* 0x001fe20003f0d000 */
[----:B------:R-:W0:Y:S01]  /*1340*/  LDCU UR4, c[0x0][0x384] ;  /* 0x00007080ff0477ac */ /* 0x000e220008000800 */
[----:B------:R-:W-:Y:S01]  /*1350*/  DADD R28, -RZ, |R24| ;  /* 0x00000000ff1c7229 */ /* 0x000fe20000000518 */
[----:B------:R-:W-:Y:S01]  /*1360*/  ISETP.GE.AND P2, PT, R25, RZ, PT ;  /* 0x000000ff1900720c */ /* 0x000fe20003f46270 */
[----:B------:R-:W-:Y:S01]  /*1370*/  IMAD.MOV.U32 R31, RZ, RZ, 0x40080000 ;  /* 0x40080000ff1f7424 */ /* 0x000fe200078e00ff */
[----:B------:R-:W-:Y:S02]  /*1380*/  MOV R34, 0x1410 ;  /* 0x0000141000227802 */ /* 0x000fe40000000f00 */
[----:B------:R-:W-:-:S10]  /*1390*/  DMUL R32, R32, 0.5 ;  /* 0x3fe0000020207828 */ /* 0x000fd40000000000 */
[----:B------:R-:W-:Y:S01]  /*13a0*/  FSEL R4, R32, RZ, P0 ;  /* 0x000000ff20047208 */ /* 0x000fe20000000000 */
[----:B------:R-:W-:Y:S01]  /*13b0*/  IMAD.MOV.U32 R32, RZ, RZ, R28 ;  /* 0x000000ffff207224 */ /* 0x000fe200078e001c */
[----:B------:R-:W-:Y:S02]  /*13c0*/  FSEL R5, R33, 1.875, P0 ;  /* 0x3ff0000021057808 */ /* 0x000fe40000000000 */
[----:B0-----:R-:W-:-:S04]  /*13d0*/  FSETP.NEU.AND P5, PT, RZ, UR4, PT ;  /* 0x00000004ff007c0b */ /* 0x001fc8000bfad000 */
[----:B------:R-:W-:-:S06]  /*13e0*/  DADD R2, R2, R4 ;  /* 0x0000000002027229 */ /* 0x000fcc0000000004 */
[----:B------:R0:W1:Y:S05]  /*13f0*/  F2F.F32.F64 R10, R2 ;  /* 0x00000002000a7310 */ /* 0x00006a0000301000 */
[----:B01----:R-:W-:Y:S05]  /*1400*/  CALL.REL.NOINC `($_Z13TVD_3D_SolverifififfPfS_S_$__internal_accurate_pow) ;  /* 0x0000008000107944 */ /* 0x003fea0003c00000 */
[----:B------:R-:W-:Y:S01]  /*1410*/  DADD R2, R24, 3 ;  /* 0x4008000018027429 */ /* 0x000fe20000000000 */
[----:B------:R-:W0:Y:S01]  /*1420*/  LDCU UR4, c[0x0][0x38c] ;  /* 0x00007180ff0477ac */ /* 0x000e220008000800 */
[----:B------:R-:W-:Y:S01]  /*1430*/  MOV R28, R32 ;  /* 0x00000020001c7202 */ /* 0x000fe20000000f00 */
[----:B------:R-:W-:Y:S01]  /*1440*/  DADD R6, -RZ, |R22| ;  /* 0x00000000ff067229 */ /* 0x000fe20000000516 */
[----:B------:R-:W-:-:S04]  /*1450*/  ISETP.GE.AND P3, PT, R23, RZ, PT ;  /* 0x000000ff1700720c */ /* 0x000fc80003f66270 */
[----:B------:R-:W-:Y:S02]  /*1460*/  DADD R4, -RZ, -R28 ;  /* 0x00000000ff047229 */ /* 0x000fe4000000091c */
[----:B------:R-:W-:-:S04]  /*1470*/  LOP3.LUT R2, R3, 0x7ff00000, RZ, 0xc0, !PT ;  /* 0x7ff0000003027812 */ /* 0x000fc800078ec0ff */
[----:B------:R-:W-:-:S04]  /*1480*/  ISETP.NE.AND P0, PT, R2, 0x7ff00000, PT ;  /* 0x7ff000000200780c */ /* 0x000fc80003f05270 */
[----:B------:R-:W-:Y:S01]  /*1490*/  FSEL R2, R4, R32, !P2 ;  /* 0x0000002004027208 */ /* 0x000fe20005000000 */
[----:B------:R-:W-:Y:S01]  /*14a0*/  IMAD.MOV.U32 R32, RZ, RZ, R6 ;  /* 0x000000ffff207224 */ /* 0x000fe200078e0006 */
[----:B0-----:R-:W-:Y:S01]  /*14b0*/  FSETP.NEU.AND P4, PT, RZ, UR4, PT ;  /* 0x00000004ff007c0b */ /* 0x001fe2000bf8d000 */
[----:B------:R-:W-:Y:S01]  /*14c0*/  @!P5 IMAD.MOV.U32 R2, RZ, RZ, RZ ;  /* 0x000000ffff02d224 */ /* 0x000fe200078e00ff */
[----:B------:R-:W-:Y:S01]  /*14d0*/  FSEL R3, R5, R29, !P2 ;  /* 0x0000001d05037208 */ /* 0x000fe20005000000 */
[----:B------:R-:W-:-:S04]  /*14e0*/  @!P5 IMAD.MOV.U32 R3, RZ, RZ, R25 ;  /* 0x000000ffff03d224 */ /* 0x000fc800078e0019 */
[----:B------:R-:W-:Y:S06]  /*14f0*/  @P0 BRA `(.L_x_225) ;  /* 0x0000000000240947 */ /* 0x000fec0003800000 */
[----:B------:R-:W0:Y:S02]  /*1500*/  LDC R0, c[0x0][0x384] ;  /* 0x0000e100ff007b82 */ /* 0x000e240000000800 */
[----:B0-----:R-:W-:-:S13]  /*1510*/  FSETP.NAN.AND P0, PT, R0, R0, PT ;  /* 0x000000000000720b */ /* 0x001fda0003f08000 */
[----:B------:R-:W-:Y:S01]  /*1520*/  @P0 DADD R2, R24, 3 ;  /* 0x4008000018020429 */ /* 0x000fe20000000000 */
[----:B------:R-:W-:Y:S10]  /*1530*/  @P0 BRA `(.L_x_225) ;  /* 0x0000000000140947 */ /* 0x000ff40003800000 */
[----:B------:R-:W-:-:S14]  /*1540*/  DSETP.NEU.AND P0, PT, |R24|, +INF , PT ;  /* 0x7ff000001800742a */ /* 0x000fdc0003f0d200 */
[----:B------:R-:W-:Y:S01]  /*1550*/  @!P0 IMAD.MOV.U32 R0, RZ, RZ, -0x100000 ;  /* 0xfff00000ff008424 */ /* 0x000fe200078e00ff */
[----:B------:R-:W-:Y:S01]  /*1560*/  @!P0 ISETP.GE.AND P1, PT, R25, RZ, PT ;  /* 0x000000ff1900820c */ /* 0x000fe20003f26270 */
[----:B------:R-:W-:-:S03]  /*1570*/  @!P0 IMAD.MOV.U32 R2, RZ, RZ, RZ ;  /* 0x000000ffff028224 */ /* 0x000fc600078e00ff */
[----:B------:R-:W-:-:S09]  /*1580*/  @!P0 SEL R3, R0, 0x7ff00000, !P1 ;  /* 0x7ff0000000038807 */ /* 0x000fd20004800000 */
.L_x_225:
[----:B------:R-:W-:Y:S01]  /*1590*/  IMAD.MOV.U32 R29, RZ, RZ, R7 ;  /* 0x000000ffff1d7224 */ /* 0x000fe200078e0007 */
[----:B------:R-:W-:Y:S01]  /*15a0*/  MOV R34, 0x15d0 ;  /* 0x000015d000227802 */ /* 0x000fe20000000f00 */
[----:B------:R-:W-:-:S07]  /*15b0*/  IMAD.MOV.U32 R31, RZ, RZ, 0x40080000 ;  /* 0x40080000ff1f7424 */ /* 0x000fce00078e00ff */
[----:B------:R-:W-:Y:S05]  /*15c0*/  CALL.REL.NOINC `($_Z13TVD_3D_SolverifififfPfS_S_$__internal_accurate_pow) ;  /* 0x0000007c00a07944 */ /* 0x000fea0003c00000 */
[----:B------:R-:W0:Y:S01]  /*15d0*/  MUFU.RCP64H R7, 6 ;  /* 0x4018000000077908 */ /* 0x000e220000001800 */
[----:B------:R-:W-:Y:S01]  /*15e0*/  IMAD.MOV.U32 R26, RZ, RZ, 0x0 ;  /* 0x00000000ff1a7424 */ /* 0x000fe200078e00ff */
[----:B------:R-:W-:Y:S01]  /*15f0*/  MOV R27, 0x40180000 ;  /* 0x40180000001b7802 */ /* 0x000fe20000000f00 */
[----:B------:R-:W-:Y:S02]  /*1600*/  IMAD.MOV.U32 R6, RZ, RZ, 0x1 ;  /* 0x00000001ff067424 */ /* 0x000fe400078e00ff */
[----:B------:R-:W-:-:S06]  /*1610*/  IMAD.MOV.U32 R28, RZ, RZ, R32 ;  /* 0x000000ffff1c7224 */ /* 0x000fcc00078e0020 */
[----:B------:R-:W-:Y:S02]  /*1620*/  DADD R34, -RZ, -R28 ;  /* 0x00000000ff227229 */ /* 0x000fe4000000091c */
[----:B0-----:R-:W-:-:S08]  /*1630*/  DFMA R4, R6, -R26, 1 ;  /* 0x3ff000000604742b */ /* 0x001fd0000000081a */
[----:B------:R-:W-:Y:S01]  /*1640*/  FSEL R32, R34, R32, !P3 ;  /* 0x0000002022207208 */ /* 0x000fe20005800000 */
[----:B------:R-:W-:Y:S01]  /*1650*/  @!P4 IMAD.MOV.U32 R32, RZ, RZ, RZ ;  /* 0x000000ffff20c224 */ /* 0x000fe200078e00ff */
[----:B------:R-:W-:Y:S01]  /*1660*/  FSEL R33, R35, R29, !P3 ;  /* 0x0000001d23217208 */ /* 0x000fe20005800000 */
[----:B------:R-:W-:Y:S01]  /*1670*/  @!P4 IMAD.MOV.U32 R33, RZ, RZ, R23 ;  /* 0x000000ffff21c224 */ /* 0x000fe200078e0017 */
        /* <DEDUP_REMOVED lines=17> */
.L_x_226:
[----:B------:R-:W-:Y:S01]  /*1790*/  DADD R46, R32, R32 ;  /* 0x00000000202e7229 */ /* 0x000fe20000000020 */
[----:B------:R-:W0:Y:S01]  /*17a0*/  LDC R8, c[0x0][0x38c] ;  /* 0x0000e300ff087b82 */ /* 0x000e220000000800 */
[----:B------:R-:W1:Y:S01]  /*17b0*/  LDCU UR4, c[0x0][0x394] ;  /* 0x00007280ff0477ac */ /* 0x000e620008000800 */
[----:B------:R-:W-:Y:S01]  /*17c0*/  BSSY.RECONVERGENT B2, `(.L_x_227) ;  /* 0x000000f000027945 */ /* 0x000fe20003800200 */
[----:B------:R-:W-:-:S04]  /*17d0*/  ISETP.GE.AND P2, PT, R21, RZ, PT ;  /* 0x000000ff1500720c */ /* 0x000fc80003f46270 */
[----:B------:R-:W-:Y:S02]  /*17e0*/  DMUL R42, R46, R6 ;  /* 0x000000062e2a7228 */ /* 0x000fe40000000000 */
[----:B------:R-:W-:-:S06]  /*17f0*/  FSETP.GEU.AND P4, PT, |R47|, 6.5827683646048100446e-37, PT ;  /* 0x036000002f00780b */ /* 0x000fcc0003f8e200 */
[----:B------:R-:W-:Y:S01]  /*1800*/  DFMA R4, R42, -6, R46 ;  /* 0xc01800002a04782b */ /* 0x000fe2000000002e */
[----:B-1----:R-:W-:-:S07]  /*1810*/  FSETP.NEU.AND P3, PT, RZ, UR4, PT ;  /* 0x00000004ff007c0b */ /* 0x002fce000bf6d000 */
[----:B------:R-:W-:Y:S01]  /*1820*/  DFMA R42, R6, R4, R42 ;  /* 0x00000004062a722b */ /* 0x000fe2000000002a */
[----:B0-----:R-:W-:-:S09]  /*1830*/  FSETP.NEU.AND P1, PT, R8, 1, PT ;  /* 0x3f8000000800780b */ /* 0x001fd20003f2d000 */
[----:B------:R-:W-:-:S05]  /*1840*/  FFMA R0, RZ, 2.375, R43 ;  /* 0x40180000ff007823 */ /* 0x000fca000000002b */
[----:B------:R-:W-:-:S13]  /*1850*/  FSETP.GT.AND P0, PT, |R0|, 1.469367938527859385e-39, PT ;  /* 0x001000000000780b */ /* 0x000fda0003f04200 */
[----:B------:R-:W-:Y:S05]  /*1860*/  @P0 BRA P4, `(.L_x_228) ;  /* 0x0000000000100947 */ /* 0x000fea0002000000 */
[----:B------:R-:W-:Y:S01]  /*1870*/  IMAD.MOV.U32 R44, RZ, RZ, RZ ;  /* 0x000000ffff2c7224 */ /* 0x000fe200078e00ff */
[----:B------:R-:W-:Y:S01]  /*1880*/  MOV R56, 0x18b0 ;  /* 0x000018b000387802 */ /* 0x000fe20000000f00 */
[----:B------:R-:W-:-:S07]  /*1890*/  IMAD.MOV.U32 R45, RZ, RZ, 0x40180000 ;  /* 0x40180000ff2d7424 */ /* 0x000fce00078e00ff */
[----:B------:R-:W-:Y:S05]  /*18a0*/  CALL.REL.NOINC `($__internal_4_$__cuda_sm20_div_rn_f64_full) ;  /* 0x0000006c00d07944 */ /* 0x000fea0003c00000 */
.L_x_228:
[----:B------:R-:W-:Y:S05]  /*18b0*/  BSYNC.RECONVERGENT B2 ;  /* 0x0000000000027941 */ /* 0x000fea0003800200 */
.L_x_227:
[----:B------:R-:W0:Y:S01]  /*18c0*/  MUFU.RCP64H R5, 6 ;  /* 0x4018000000057908 */ /* 0x000e220000001800 */
[----:B------:R-:W-:Y:S01]  /*18d0*/  MOV R6, 0x0 ;  /* 0x0000000000067802 */ /* 0x000fe20000000f00 */
[----:B------:R-:W-:Y:S01]  /*18e0*/  IMAD.MOV.U32 R7, RZ, RZ, 0x40180000 ;  /* 0x40180000ff077424 */ /* 0x000fe200078e00ff */
[----:B------:R-:W-:Y:S01]  /*18f0*/  DADD R46, R2, R2 ;  /* 0x00000000022e7229 */ /* 0x000fe20000000002 */
[----:B------:R-:W-:Y:S01]  /*1900*/  IMAD.MOV.U32 R4, RZ, RZ, 0x1 ;  /* 0x00000001ff047424 */ /* 0x000fe200078e00ff */
[----:B------:R-:W-:Y:S08]  /*1910*/  BSSY.RECONVERGENT B2, `(.L_x_229) ;  /* 0x0000015000027945 */ /* 0x000ff00003800200 */
[----:B------:R-:W-:Y:S01]  /*1920*/  FSETP.GEU.AND P4, PT, |R47|, 6.5827683646048100446e-37, PT ;  /* 0x036000002f00780b */ /* 0x000fe20003f8e200 */
[----:B0-----:R-:W-:-:S08]  /*1930*/  DFMA R8, R4, -R6, 1 ;  /* 0x3ff000000408742b */ /* 0x001fd00000000806 */
[----:B------:R-:W-:-:S08]  /*1940*/  DFMA R8, R8, R8, R8 ;  /* 0x000000080808722b */ /* 0x000fd00000000008 */
[----:B------:R-:W-:-:S08]  /*1950*/  DFMA R8, R4, R8, R4 ;  /* 0x000000080408722b */ /* 0x000fd00000000004 */
[----:B------:R-:W-:-:S08]  /*1960*/  DFMA R6, R8, -R6, 1 ;  /* 0x3ff000000806742b */ /* 0x000fd00000000806 */
[----:B------:R-:W-:-:S08]  /*1970*/  DFMA R6, R8, R6, R8 ;  /* 0x000000060806722b */ /* 0x000fd00000000008 */
[----:B------:R-:W-:-:S08]  /*1980*/  DMUL R4, R6, R46 ;  /* 0x0000002e06047228 */ /* 0x000fd00000000000 */
[----:B------:R-:W-:-:S08]  /*1990*/  DFMA R2, R4, -6, R46 ;  /* 0xc01800000402782b */ /* 0x000fd0000000002e */
[----:B------:R-:W-:Y:S01]  /*19a0*/  DFMA R4, R6, R2, R4 ;  /* 0x000000020604722b */ /* 0x000fe20000000004 */
[----:B------:R-:W-:Y:S02]  /*19b0*/  FSEL R2, R42, 1.46601546874880000000e+13, P1 ;  /* 0x555555552a027808 */ /* 0x000fe40000800000 */
[----:B------:R-:W-:-:S07]  /*19c0*/  FSEL R3, R43, 1.6666666269302368164, P1 ;  /* 0x3fd555552b037808 */ /* 0x000fce0000800000 */
[----:B------:R-:W-:-:S05]  /*19d0*/  FFMA R0, RZ, 2.375, R5 ;  /* 0x40180000ff007823 */ /* 0x000fca0000000005 */
[----:B------:R-:W-:-:S13]  /*19e0*/  FSETP.GT.AND P0, PT, |R0|, 1.469367938527859385e-39, PT ;  /* 0x001000000000780b */ /* 0x000fda0003f04200 */
[----:B------:R-:W-:Y:S05]  /*19f0*/  @P0 BRA P4, `(.L_x_230) ;  /* 0x0000000000180947 */ /* 0x000fea0002000000 */
[----:B------:R-:W-:Y:S01]  /*1a00*/  IMAD.MOV.U32 R44, RZ, RZ, RZ ;  /* 0x000000ffff2c7224 */ /* 0x000fe200078e00ff */
[----:B------:R-:W-:Y:S01]  /*1a10*/  MOV R56, 0x1a40 ;  /* 0x00001a4000387802 */ /* 0x000fe20000000f00 */
[----:B------:R-:W-:-:S07]  /*1a20*/  IMAD.MOV.U32 R45, RZ, RZ, 0x40180000 ;  /* 0x40180000ff2d7424 */ /* 0x000fce00078e00ff */
[----:B------:R-:W-:Y:S05]  /*1a30*/  CALL.REL.NOINC `($__internal_4_$__cuda_sm20_div_rn_f64_full) ;  /* 0x0000006c006c7944 */ /* 0x000fea0003c00000 */
[----:B------:R-:W-:Y:S02]  /*1a40*/  IMAD.MOV.U32 R4, RZ, RZ, R42 ;  /* 0x000000ffff047224 */ /* 0x000fe400078e002a */
[----:B------:R-:W-:-:S07]  /*1a50*/  IMAD.MOV.U32 R5, RZ, RZ, R43 ;  /* 0x000000ffff057224 */ /* 0x000fce00078e002b */
.L_x_230:
[----:B------:R-:W-:Y:S05]  /*1a60*/  BSYNC.RECONVERGENT B2 ;  /* 0x0000000000027941 */ /* 0x000fea0003800200 */
.L_x_229:
[----:B------:R-:W0:Y:S01]  /*1a70*/  LDC R0, c[0x0][0x384] ;  /* 0x0000e100ff007b82 */ /* 0x000e220000000800 */
[----:B------:R-:W-:Y:S01]  /*1a80*/  DADD R28, -RZ, |R20| ;  /* 0x00000000ff1c7229 */ /* 0x000fe20000000514 */
[----:B------:R-:W-:Y:S01]  /*1a90*/  IMAD.MOV.U32 R31, RZ, RZ, 0x40080000 ;  /* 0x40080000ff1f7424 */ /* 0x000fe200078e00ff */
[----:B------:R-:W-:-:S08]  /*1aa0*/  MOV R34, 0x1b10 ;  /* 0x00001b1000227802 */ /* 0x000fd00000000f00 */
[----:B------:R-:W-:Y:S01]  /*1ab0*/  IMAD.MOV.U32 R32, RZ, RZ, R28 ;  /* 0x000000ffff207224 */ /* 0x000fe200078e001c */
[----:B0-----:R-:W-:-:S04]  /*1ac0*/  FSETP.NEU.AND P0, PT, R0, 1, PT ;  /* 0x3f8000000000780b */ /* 0x001fc80003f0d000 */
[----:B------:R-:W-:Y:S02]  /*1ad0*/  FSEL R4, R4, 1.46601546874880000000e+13, P0 ;  /* 0x5555555504047808 */ /* 0x000fe40000000000 */
[----:B------:R-:W-:-:S06]  /*1ae0*/  FSEL R5, R5, 1.6666666269302368164, P0 ;  /* 0x3fd5555505057808 */ /* 0x000fcc0000000000 */
[----:B------:R-:W-:-:S11]  /*1af0*/  DADD R2, R4, R2 ;  /* 0x0000000004027229 */ /* 0x000fd60000000002 */
[----:B------:R-:W-:Y:S05]  /*1b00*/  CALL.REL.NOINC `($_Z13TVD_3D_SolverifififfPfS_S_$__internal_accurate_pow) ;  /* 0x0000007800507944 */ /* 0x000fea0003c00000 */
[----:B------:R-:W0:Y:S01]  /*1b10*/  MUFU.RCP64H R7, 6 ;  /* 0x4018000000077908 */ /* 0x000e220000001800 */
[----:B------:R-:W-:Y:S01]  /*1b20*/  MOV R8, 0x0 ;  /* 0x0000000000087802 */ /* 0x000fe20000000f00 */
[----:B------:R-:W-:Y:S02]  /*1b30*/  IMAD.MOV.U32 R9, RZ, RZ, 0x40180000 ;  /* 0x40180000ff097424 */ /* 0x000fe400078e00ff */
[----:B------:R-:W-:Y:S02]  /*1b40*/  IMAD.MOV.U32 R6, RZ, RZ, 0x1 ;  /* 0x00000001ff067424 */ /* 0x000fe400078e00ff */
[----:B------:R-:W-:-:S04]  /*1b50*/  IMAD.MOV.U32 R28, RZ, RZ, R32 ;  /* 0x000000ffff1c7224 */ /* 0x000fc800078e0020 */
[----:B0-----:R-:W-:-:S08]  /*1b60*/  DFMA R4, R6, -R8, 1 ;  /* 0x3ff000000604742b */ /* 0x001fd00000000808 */
[----:B------:R-:W-:Y:S02]  /*1b70*/  DFMA R26, R4, R4, R4 ;  /* 0x00000004041a722b */ /* 0x000fe40000000004 */
[----:B------:R-:W-:-:S06]  /*1b80*/  DADD R4, R20, 3 ;  /* 0x4008000014047429 */ /* 0x000fcc0000000000 */
[----:B------:R-:W-:Y:S02]  /*1b90*/  DFMA R26, R6, R26, R6 ;  /* 0x0000001a061a722b */ /* 0x000fe40000000006 */
[----:B------:R-:W-:Y:S02]  /*1ba0*/  DADD R6, -RZ, -R28 ;  /* 0x00000000ff067229 */ /* 0x000fe4000000091c */
[----:B------:R-:W-:-:S04]  /*1bb0*/  LOP3.LUT R4, R5, 0x7ff00000, RZ, 0xc0, !PT ;  /* 0x7ff0000005047812 */ /* 0x000fc800078ec0ff */
[----:B------:R-:W-:Y:S01]  /*1bc0*/  ISETP.NE.AND P0, PT, R4, 0x7ff00000, PT ;  /* 0x7ff000000400780c */ /* 0x000fe20003f05270 */
[----:B------:R-:W-:-:S03]  /*1bd0*/  DFMA R8, R26, -R8, 1 ;  /* 0x3ff000001a08742b */ /* 0x000fc60000000808 */
[----:B------:R-:W-:Y:S01]  /*1be0*/  FSEL R32, R6, R32, !P2 ;  /* 0x0000002006207208 */ /* 0x000fe20005000000 */
[----:B------:R-:W-:Y:S01]  /*1bf0*/  @!P3 IMAD.MOV.U32 R32, RZ, RZ, RZ ;  /* 0x000000ffff20b224 */ /* 0x000fe200078e00ff */
[----:B------:R-:W-:Y:S01]  /*1c00*/  FSEL R33, R7, R29, !P2 ;  /* 0x0000001d07217208 */ /* 0x000fe20005000000 */
[----:B------:R-:W-:Y:S02]  /*1c10*/  @!P3 IMAD.MOV.U32 R33, RZ, RZ, R21 ;  /* 0x000000ffff21b224 */ /* 0x000fe400078e0015 */
        /* <DEDUP_REMOVED lines=11> */
.L_x_231:
        /* <DEDUP_REMOVED lines=14> */
[----:B------:R-:W-:Y:S02]  /*1db0*/  MOV R45, 0x40180000 ;  /* 0x40180000002d7802 */ /* 0x000fe40000000f00 */
[----:B------:R-:W-:-:S07]  /*1dc0*/  MOV R56, 0x1de0 ;  /* 0x00001de000387802 */ /* 0x000fce0000000f00 */
[----:B------:R-:W-:Y:S05]  /*1dd0*/  CALL.REL.NOINC `($__internal_4_$__cuda_sm20_div_rn_f64_full) ;  /* 0x0000006800847944 */ /* 0x000fea0003c00000 */
.L_x_233:
[----:B------:R-:W-:Y:S05]  /*1de0*/  BSYNC.RECONVERGENT B2 ;  /* 0x0000000000027941 */ /* 0x000fea0003800200 */
.L_x_232:
[----:B------:R-:W-:Y:S01]  /*1df0*/  FSEL R4, R42, 1.46601546874880000000e+13, P1 ;  /* 0x555555552a047808 */ /* 0x000fe20000800000 */
[----:B------:R-:W-:Y:S01]  /*1e00*/  DADD R28, -RZ, |R24| ;  /* 0x00000000ff1c7229 */ /* 0x000fe20000000518 */
[----:B------:R-:W-:Y:S01]  /*1e10*/  FSEL R5, R43, 1.6666666269302368164, P1 ;  /* 0x3fd555552b057808 */ /* 0x000fe20000800000 */
[----:B------:R-:W-:Y:S01]  /*1e20*/  IMAD.MOV.U32 R31, RZ, RZ, 0x40100000 ;  /* 0x40100000ff1f7424 */ /* 0x000fe200078e00ff */
[----:B------:R-:W-:-:S04]  /*1e30*/  MOV R34, 0x1e80 ;  /* 0x00001e8000227802 */ /* 0x000fc80000000f00 */
[----:B------:R-:W-:-:S03]  /*1e40*/  DADD R2, R2, R4 ;  /* 0x0000000002027229 */ /* 0x000fc60000000004 */
[----:B------:R-:W-:-:S03]  /*1e50*/  IMAD.MOV.U32 R32, RZ, RZ, R28 ;  /* 0x000000ffff207224 */ /* 0x000fc600078e001c */
[----:B------:R0:W1:Y:S05]  /*1e60*/  F2F.F32.F64 R9, R2 ;  /* 0x0000000200097310 */ /* 0x00006a0000301000 */
        /* <DEDUP_REMOVED lines=19> */
.L_x_234:
[----:B------:R-:W-:Y:S01]  /*1fa0*/  IMAD.MOV.U32 R29, RZ, RZ, R5 ;  /* 0x000000ffff1d7224 */ /* 0x000fe200078e0005 */
[----:B------:R-:W-:Y:S02]  /*1fb0*/  MOV R31, 0x40100000 ;  /* 0x40100000001f7802 */ /* 0x000fe40000000f00 */
[----:B------:R-:W-:-:S07]  /*1fc0*/  MOV R34, 0x1fe0 ;  /* 0x00001fe000227802 */ /* 0x000fce0000000f00 */
[----:B------:R-:W-:Y:S05]  /*1fd0*/  CALL.REL.NOINC `($_Z13TVD_3D_SolverifififfPfS_S_$__internal_accurate_pow) ;  /* 0x00000074001c7944 */ /* 0x000fea0003c00000 */
[----:B------:R-:W0:Y:S01]  /*1fe0*/  MUFU.RCP64H R7, 24 ;  /* 0x4038000000077908 */ /* 0x000e220000001800 */
[----:B------:R-:W-:Y:S02]  /*1ff0*/  IMAD.MOV.U32 R34, RZ, RZ, 0x0 ;  /* 0x00000000ff227424 */ /* 0x000fe400078e00ff */
        /* <DEDUP_REMOVED lines=20> */
.L_x_235:
        /* <DEDUP_REMOVED lines=16> */
[----:B------:R-:W-:Y:S05]  /*2240*/  CALL.REL.NOINC `($__internal_4_$__cuda_sm20_div_rn_f64_full) ;  /* 0x0000006400687944 */ /* 0x000fea0003c00000 */
.L_x_237:
[----:B------:R-:W-:Y:S05]  /*2250*/  BSYNC.RECONVERGENT B2 ;  /* 0x0000000000027941 */ /* 0x000fea0003800200 */
.L_x_236:
        /* <DEDUP_REMOVED lines=16> */
[----:B------:R-:W-:-:S07]  /*2360*/  FSEL R3, R43, 1.4166666269302368164, P1 ;  /* 0x3fb555552b037808 */ /* 0x000fce0000800000 */
[----:B------:R-:W-:-:S05]  /*2370*/  FFMA R0, RZ, 2.875, R5 ;  /* 0x40380000ff007823 */ /* 0x000fca0000000005 */
        /* <DEDUP_REMOVED lines=8> */
.L_x_239:
[----:B------:R-:W-:Y:S05]  /*2400*/  BSYNC.RECONVERGENT B2 ;  /* 0x0000000000027941 */ /* 0x000fea0003800200 */
.L_x_238:
[----:B------:R-:W0:Y:S01]  /*2410*/  LDC R0, c[0x0][0x384] ;  /* 0x0000e100ff007b82 */ /* 0x000e220000000800 */
[----:B------:R-:W-:Y:S01]  /*2420*/  DADD R28, -RZ, |R20| ;  /* 0x00000000ff1c7229 */ /* 0x000fe20000000514 */
[----:B------:R-:W-:Y:S01]  /*2430*/  IMAD.MOV.U32 R31, RZ, RZ, 0x40100000 ;  /* 0x40100000ff1f7424 */ /* 0x000fe200078e00ff */
[----:B------:R-:W-:-:S08]  /*2440*/  MOV R34, 0x24b0 ;  /* 0x000024b000227802 */ /* 0x000fd00000000f00 */
[----:B------:R-:W-:Y:S01]  /*2450*/  IMAD.MOV.U32 R32, RZ, RZ, R28 ;  /* 0x000000ffff207224 */ /* 0x000fe200078e001c */
[----:B0-----:R-:W-:-:S04]  /*2460*/  FSETP.NEU.AND P0, PT, R0, 1, PT ;  /* 0x3f8000000000780b */ /* 0x001fc80003f0d000 */
[----:B------:R-:W-:Y:S02]  /*2470*/  FSEL R4, R4, 1.46601546874880000000e+13, P0 ;  /* 0x5555555504047808 */ /* 0x000fe40000000000 */
[----:B------:R-:W-:-:S06]  /*2480*/  FSEL R5, R5, 1.4166666269302368164, P0 ;  /* 0x3fb5555505057808 */ /* 0x000fcc0000000000 */
[----:B------:R-:W-:-:S11]  /*2490*/  DADD R2, R4, R2 ;  /* 0x0000000004027229 */ /* 0x000fd60000000002 */
[----:B------:R-:W-:Y:S05]  /*24a0*/  CALL.REL.NOINC `($_Z13TVD_3D_SolverifififfPfS_S_$__internal_accurate_pow) ;  /* 0x0000006c00e87944 */ /* 0x000fea0003c00000 */
[----:B------:R-:W0:Y:S01]  /*24b0*/  MUFU.RCP64H R7, 24 ;  /* 0x4038000000077908 */ /* 0x000e220000001800 */
[----:B------:R-:W-:Y:S01]  /*24c0*/  MOV R26, 0x0 ;  /* 0x00000000001a7802 */ /* 0x000fe20000000f00 */
        /* <DEDUP_REMOVED lines=20> */
.L_x_240:
        /* <DEDUP_REMOVED lines=18> */
.L_x_242:
[----:B------:R-:W-:Y:S05]  /*2730*/  BSYNC.RECONVERGENT B2 ;  /* 0x0000000000027941 */ /* 0x000fea0003800200 */
.L_x_241:
[----:B------:R-:W-:Y:S01]  /*2740*/  FSEL R4, R42, 1.46601546874880000000e+13, P1 ;  /* 0x555555552a047808 */ /* 0x000fe20000800000 */
[----:B------:R-:W-:Y:S01]  /*2750*/  DADD R28, -RZ, |R24| ;  /* 0x00000000ff1c7229 */ /* 0x000fe20000000518 */
[----:B------:R-:W-:Y:S02]  /*2760*/  FSEL R5, R43, 1.4166666269302368164, P1 ;  /* 0x3fb555552b057808 */ /* 0x000fe40000800000 */
[----:B------:R-:W-:Y:S02]  /*2770*/  MOV R31, 0x40140000 ;  /* 0x40140000001f7802 */ /* 0x000fe40000000f00 */
[----:B------:R-:W-:Y:S02]  /*2780*/  MOV R34, 0x27d0 ;  /* 0x000027d000227802 */ /* 0x000fe40000000f00 */
[----:B------:R-:W-:-:S03]  /*2790*/  DADD R2, R2, R4 ;  /* 0x0000000002027229 */ /* 0x000fc60000000004 */
[----:B------:R-:W-:-:S03]  /*27a0*/  IMAD.MOV.U32 R32, RZ, RZ, R28 ;  /* 0x000000ffff207224 */ /* 0x000fc600078e001c */
[----:B------:R0:W1:Y:S05]  /*27b0*/  F2F.F32.F64 R8, R2 ;  /* 0x0000000200087310 */ /* 0x00006a0000301000 */
[----:B01----:R-:W-:Y:S05]  /*27c0*/  CALL.REL.NOINC `($_Z13TVD_3D_SolverifififfPfS_S_$__internal_accurate_pow) ;  /* 0x0000006c00207944 */ /* 0x003fea0003c00000 */
[----:B------:R-:W-:Y:S01]  /*27d0*/  DADD R2, R24, 5 ;  /* 0x4014000018027429 */ /* 0x000fe20000000000 */
[----:B------:R-:W0:Y:S01]  /*27e0*/  LDCU UR4, c[0x0][0x38c] ;  /* 0x00007180ff0477ac */ /* 0x000e220008000800 */
[----:B------:R-:W-:Y:S01]  /*27f0*/  IMAD.MOV.U32 R28, RZ, RZ, R32 ;  /* 0x000000ffff1c7224 */ /* 0x000fe200078e0020 */
        /* <DEDUP_REMOVED lines=21> */
.L_x_243:
[----:B------:R-:W-:Y:S01]  /*2950*/  IMAD.MOV.U32 R29, RZ, RZ, R7 ;  /* 0x000000ffff1d7224 */ /* 0x000fe200078e0007 */
[----:B------:R-:W-:Y:S01]  /*2960*/  MOV R34, 0x2990 ;  /* 0x0000299000227802 */ /* 0x000fe20000000f00 */
[----:B------:R-:W-:-:S07]  /*2970*/  IMAD.MOV.U32 R31, RZ, RZ, 0x40140000 ;  /* 0x40140000ff1f7424 */ /* 0x000fce00078e00ff */
[----:B------:R-:W-:Y:S05]  /*2980*/  CALL.REL.NOINC `($_Z13TVD_3D_SolverifififfPfS_S_$__internal_accurate_pow) ;  /* 0x0000006800b07944 */ /* 0x000fea0003c00000 */
[----:B------:R-:W0:Y:S01]  /*2990*/  MUFU.RCP64H R7, 120 ;  /* 0x405e000000077908 */ /* 0x000e220000001800 */
[----:B------:R-:W-:Y:S01]  /*29a0*/  MOV R34, 0x0 ;  /* 0x0000000000227802 */ /* 0x000fe20000000f00 */
[----:B------:R-:W-:Y:S02]  /*29b0*/  IMAD.MOV.U32 R35, RZ, RZ, 0x405e0000 ;  /* 0x405e0000ff237424 */ /* 0x000fe400078e00ff */
[----:B------:R-:W-:Y:S02]  /*29c0*/  IMAD.MOV.U32 R6, RZ, RZ, 0x1 ;  /* 0x00000001ff067424 */ /* 0x000fe400078e00ff */
[----:B------:R-:W-:-:S06]  /*29d0*/  IMAD.MOV.U32 R28, RZ, RZ, R32 ;  /* 0x000000ffff1c7224 */ /* 0x000fcc00078e0020 */
[----:B------:R-:W-:Y:S02]  /*29e0*/  DADD R36, -RZ, -R28 ;  /* 0x00000000ff247229 */ /* 0x000fe4000000091c */
[----:B0-----:R-:W-:-:S08]  /*29f0*/  DFMA R4, R6, -R34, 1 ;  /* 0x3ff000000604742b */ /* 0x001fd00000000822 */
[----:B------:R-:W-:Y:S01]  /*2a00*/  FSEL R32, R36, R32, !P3 ;  /* 0x0000002024207208 */ /* 0x000fe20005800000 */
[----:B------:R-:W-:Y:S01]  /*2a10*/  @!P4 IMAD.MOV.U32 R32, RZ, RZ, RZ ;  /* 0x000000ffff20c224 */ /* 0x000fe200078e00ff */
[----:B------:R-:W-:Y:S01]  /*2a20*/  FSEL R33, R37, R29, !P3 ;  /* 0x0000001d25217208 */ /* 0x000fe20005800000 */
[----:B------:R-:W-:Y:S01]  /*2a30*/  DFMA R26, R4, R4, R4 ;  /* 0x00000004041a722b */ /* 0x000fe20000000004 */
[----:B------:R-:W-:Y:S01]  /*2a40*/  @!P4 IMAD.MOV.U32 R33, RZ, RZ, R23 ;  /* 0x000000ffff21c224 */ /* 0x000fe200078e0017 */
        /* <DEDUP_REMOVED lines=16> */
.L_x_244:
        /* <DEDUP_REMOVED lines=11> */
[----:B------:R-:W-:-:S05]  /*2c00*/  FFMA R0, RZ, 3.46875, R43 ;  /* 0x405e0000ff007823 */ /* 0x000fca000000002b */
[----:B------:R-:W-:-:S13]  /*2c10*/  FSETP.GT.AND P0, PT, |R0|, 1.469367938527859385e-39, PT ;  /* 0x001000000000780b */ /* 0x000fda0003f04200 */
[----:B------:R-:W-:Y:S05]  /*2c20*/  @P0 BRA P4, `(.L_x_246) ;  /* 0x0000000000100947 */ /* 0x000fea0002000000 */
[----:B------:R-:W-:Y:S01]  /*2c30*/  IMAD.MOV.U32 R44, RZ, RZ, RZ ;  /* 0x000000ffff2c7224 */ /* 0x000fe200078e00ff */
[----:B------:R-:W-:Y:S02]  /*2c40*/  MOV R45, 0x405e0000 ;  /* 0x405e0000002d7802 */ /* 0x000fe40000000f00 */
[----:B------:R-:W-:-:S07]  /*2c50*/  MOV R56, 0x2c70 ;  /* 0x00002c7000387802 */ /* 0x000fce0000000f00 */
[----:B------:R-:W-:Y:S05]  /*2c60*/  CALL.REL.NOINC `($__internal_4_$__cuda_sm20_div_rn_f64_full) ;  /* 0x0000005800e07944 */ /* 0x000fea0003c00000 */
.L_x_246:
[----:B------:R-:W-:Y:S05]  /*2c70*/  BSYNC.RECONVERGENT B2 ;  /* 0x0000000000027941 */ /* 0x000fea0003800200 */
.L_x_245:
[----:B------:R-:W0:Y:S01]  /*2c80*/  MUFU.RCP64H R5, 120 ;  /* 0x405e000000057908 */ /* 0x000e220000001800 */
[----:B------:R-:W-:Y:S01]  /*2c90*/  IMAD.MOV.U32 R6, RZ, RZ, 0x0 ;  /* 0x00000000ff067424 */ /* 0x000fe200078e00ff */
[----:B------:R-:W-:Y:S01]  /*2ca0*/  DADD R46, R2, R2 ;  /* 0x00000000022e7229 */ /* 0x000fe20000000002 */
[----:B------:R-:W-:Y:S01]  /*2cb0*/  IMAD.MOV.U32 R7, RZ, RZ, 0x405e0000 ;  /* 0x405e0000ff077424 */ /* 0x000fe200078e00ff */
[----:B------:R-:W-:Y:S01]  /*2cc0*/  BSSY.RECONVERGENT B2, `(.L_x_247) ;  /* 0x0000016000027945 */ /* 0x000fe20003800200 */
[----:B------:R-:W-:-:S07]  /*2cd0*/  IMAD.MOV.U32 R4, RZ, RZ, 0x1 ;  /* 0x00000001ff047424 */ /* 0x000fce00078e00ff */
        /* <DEDUP_REMOVED lines=9> */
[----:B------:R-:W-:Y:S02]  /*2d70*/  FSEL R2, R42, 1.1443742118159063574e-28, P1 ;  /* 0x111111112a027808 */ /* 0x000fe40000800000 */
[----:B------:R-:W-:-:S07]  /*2d80*/  FSEL R3, R43, 1.1333333253860473633, P1 ;  /* 0x3f9111112b037808 */ /* 0x000fce0000800000 */
[----:B------:R-:W-:-:S05]  /*2d90*/  FFMA R0, RZ, 3.46875, R5 ;  /* 0x405e0000ff007823 */ /* 0x000fca0000000005 */
        /* <DEDUP_REMOVED lines=8> */
.L_x_248:
[----:B------:R-:W-:Y:S05]  /*2e20*/  BSYNC.RECONVERGENT B2 ;  /* 0x0000000000027941 */ /* 0x000fea0003800200 */
.L_x_247:
[----:B------:R-:W0:Y:S01]  /*2e30*/  LDC R0, c[0x0][0x384] ;  /* 0x0000e100ff007b82 */ /* 0x000e220000000800 */
[----:B------:R-:W-:Y:S01]  /*2e40*/  DADD R28, -RZ, |R20| ;  /* 0x00000000ff1c7229 */ /* 0x000fe20000000514 */
[----:B------:R-:W-:Y:S02]  /*2e50*/  MOV R31, 0x40140000 ;  /* 0x40140000001f7802 */ /* 0x000fe40000000f00 */
[----:B------:R-:W-:-:S07]  /*2e60*/  MOV R34, 0x2ed0 ;  /* 0x00002ed000227802 */ /* 0x000fce0000000f00 */
[----:B------:R-:W-:Y:S01]  /*2e70*/  IMAD.MOV.U32 R32, RZ, RZ, R28 ;  /* 0x000000ffff207224 */ /* 0x000fe200078e001c */
[----:B0-----:R-:W-:-:S04]  /*2e80*/  FSETP.NEU.AND P0, PT, R0, 1, PT ;  /* 0x3f8000000000780b */ /* 0x001fc80003f0d000 */
[----:B------:R-:W-:Y:S02]  /*2e90*/  FSEL R4, R4, 1.1443742118159063574e-28, P0 ;  /* 0x1111111104047808 */ /* 0x000fe40000000000 */
[----:B------:R-:W-:-:S06]  /*2ea0*/  FSEL R5, R5, 1.1333333253860473633, P0 ;  /* 0x3f91111105057808 */ /* 0x000fcc0000000000 */
[----:B------:R-:W-:-:S11]  /*2eb0*/  DADD R2, R4, R2 ;  /* 0x0000000004027229 */ /* 0x000fd60000000002 */
[----:B------:R-:W-:Y:S05]  /*2ec0*/  CALL.REL.NOINC `($_Z13TVD_3D_SolverifififfPfS_S_$__internal_accurate_pow) ;  /* 0x0000006400607944 */ /* 0x000fea0003c00000 */
[----:B------:R-:W0:Y:S01]  /*2ed0*/  MUFU.RCP64H R7, 120 ;  /* 0x405e000000077908 */ /* 0x000e220000001800 */
[----:B------:R-:W-:Y:S02]  /*2ee0*/  IMAD.MOV.U32 R26, RZ, RZ, 0x0 ;  /* 0x00000000ff1a7424 */ /* 0x000fe400078e00ff */
        /* <DEDUP_REMOVED lines=26> */
.L_x_249:
        /* <DEDUP_REMOVED lines=13> */
[----:B------:R-:W-:Y:S01]  /*3160*/  MOV R44, RZ ;  /* 0x000000ff002c7202 */ /* 0x000fe20000000f00 */
[----:B------:R-:W-:Y:S01]  /*3170*/  IMAD.MOV.U32 R45, RZ, RZ, 0x405e0000 ;  /* 0x405e0000ff2d7424 */ /* 0x000fe200078e00ff */
[----:B------:R-:W-:-:S07]  /*3180*/  MOV R56, 0x31a0 ;  /* 0x000031a000387802 */ /* 0x000fce0000000f00 */
[----:B------:R-:W-:Y:S05]  /*3190*/  CALL.REL.NOINC `($__internal_4_$__cuda_sm20_div_rn_f64_full) ;  /* 0x0000005400947944 */ /* 0x000fea0003c00000 */
.L_x_251:
[----:B------:R-:W-:Y:S05]  /*31a0*/  BSYNC.RECONVERGENT B2 ;  /* 0x0000000000027941 */ /* 0x000fea0003800200 */
.L_x_250:
[----:B------:R-:W-:Y:S01]  /*31b0*/  FSEL R4, R42, 1.1443742118159063574e-28, P1 ;  /* 0x111111112a047808 */ /* 0x000fe20000800000 */
[----:B------:R-:W-:Y:S01]  /*31c0*/  DADD R28, -RZ, |R24| ;  /* 0x00000000ff1c7229 */ /* 0x000fe20000000518 */
[----:B------:R-:W-:Y:S01]  /*31d0*/  FSEL R5, R43, 1.1333333253860473633, P1 ;  /* 0x3f9111112b057808 */ /* 0x000fe20000800000 */
        /* <DEDUP_REMOVED lines=24> */
.L_x_252:
[----:B------:R-:W-:Y:S01]  /*3360*/  MOV R29, R5 ;  /* 0x00000005001d7202 */ /* 0x000fe20000000f00 */
[----:B------:R-:W-:Y:S01]  /*3370*/  IMAD.MOV.U32 R31, RZ, RZ, 0x40180000 ;  /* 0x40180000ff1f7424 */ /* 0x000fe200078e00ff */
        /* <DEDUP_REMOVED lines=24> */
.L_x_253:
        /* <DEDUP_REMOVED lines=14> */
[----:B------:R-:W-:Y:S02]  /*35e0*/  MOV R45, 0x40868000 ;  /* 0x40868000002d7802 */ /* 0x000fe40000000f00 */
[----:B------:R-:W-:-:S07]  /*35f0*/  MOV R56, 0x3610 ;  /* 0x0000361000387802 */ /* 0x000fce0000000f00 */
[----:B------:R-:W-:Y:S05]  /*3600*/  CALL.REL.NOINC `($__internal_4_$__cuda_sm20_div_rn_f64_full) ;  /* 0x0000005000787944 */ /* 0x000fea0003c00000 */
.L_x_255:
[----:B------:R-:W-:Y:S05]  /*3610*/  BSYNC.RECONVERGENT B2 ;  /* 0x0000000000027941 */ /* 0x000fea0003800200 */
.L_x_254:
        /* <DEDUP_REMOVED lines=15> */
[----:B------:R-:W-:Y:S02]  /*3710*/  FSEL R2, R42, 3.1249045965716459206e-25, P1 ;  /* 0x16c16c172a027808 */ /* 0x000fe40000800000 */
[----:B------:R-:W-:-:S07]  /*3720*/  FSEL R3, R43, 0.90138888359069824219, P1 ;  /* 0x3f66c16c2b037808 */ /* 0x000fce0000800000 */
[----:B------:R-:W-:-:S05]  /*3730*/  FFMA R0, RZ, 4.203125, R5 ;  /* 0x40868000ff007823 */ /* 0x000fca0000000005 */
        /* <DEDUP_REMOVED lines=8> */
.L_x_257:
[----:B------:R-:W-:Y:S05]  /*37c0*/  BSYNC.RECONVERGENT B2 ;  /* 0x0000000000027941 */ /* 0x000fea0003800200 */
.L_x_256:
[----:B------:R-:W0:Y:S01]  /*37d0*/  LDC R0, c[0x0][0x384] ;  /* 0x0000e100ff007b82 */ /* 0x000e220000000800 */
[----:B------:R-:W-:Y:S01]  /*37e0*/  DADD R28, -RZ, |R20| ;  /* 0x00000000ff1c7229 */ /* 0x000fe20000000514 */
[----:B------:R-:W-:Y:S02]  /*37f0*/  MOV R31, 0x40180000 ;  /* 0x40180000001f7802 */ /* 0x000fe40000000f00 */
[----:B------:R-:W-:-:S07]  /*3800*/  MOV R34, 0x3870 ;  /* 0x0000387000227802 */ /* 0x000fce0000000f00 */
[----:B------:R-:W-:Y:S01]  /*3810*/  IMAD.MOV.U32 R32, RZ, RZ, R28 ;  /* 0x000000ffff207224 */ /* 0x000fe200078e001c */
[----:B0-----:R-:W-:-:S04]  /*3820*/  FSETP.NEU.AND P0, PT, R0, 1, PT ;  /* 0x3f8000000000780b */ /* 0x001fc80003f0d000 */
[----:B------:R-:W-:Y:S02]  /*3830*/  FSEL R4, R4, 3.1249045965716459206e-25, P0 ;  /* 0x16c16c1704047808 */ /* 0x000fe40000000000 */
[----:B------:R-:W-:-:S06]  /*3840*/  FSEL R5, R5, 0.90138888359069824219, P0 ;  /* 0x3f66c16c05057808 */ /* 0x000fcc0000000000 */
[----:B------:R-:W-:-:S11]  /*3850*/  DADD R2, R4, R2 ;  /* 0x0000000004027229 */ /* 0x000fd60000000002 */
        /* <DEDUP_REMOVED lines=23> */
.L_x_258:
        /* <DEDUP_REMOVED lines=17> */
[----:B------:R-:W-:Y:S05]  /*3ae0*/  CALL.REL.NOINC `($__internal_4_$__cuda_sm20_div_rn_f64_full) ;  /* 0x0000004c00407944 */ /* 0x000fea0003c00000 */
.L_x_260:
[----:B------:R-:W-:Y:S05]  /*3af0*/  BSYNC.RECONVERGENT B2 ;  /* 0x0000000000027941 */ /* 0x000fea0003800200 */
.L_x_259:
[----:B------:R-:W-:Y:S01]  /*3b00*/  FSEL R4, R42, 3.1249045965716459206e-25, P1 ;  /* 0x16c16c172a047808 */ /* 0x000fe20000800000 */
[----:B------:R-:W-:Y:S01]  /*3b10*/  DADD R28, -RZ, |R24| ;  /* 0x00000000ff1c7229 */ /* 0x000fe20000000518 */
[----:B------:R-:W-:Y:S01]  /*3b20*/  FSEL R5, R43, 0.90138888359069824219, P1 ;  /* 0x3f66c16c2b057808 */ /* 0x000fe20000800000 */
[----:B------:R-:W-:Y:S01]  /*3b30*/  IMAD.MOV.U32 R31, RZ, RZ, 0x401c0000 ;  /* 0x401c0000ff1f7424 */ /* 0x000fe200078e00ff */
[----:B------:R-:W-:-:S04]  /*3b40*/  MOV R34, 0x3b90 ;  /* 0x00003b9000227802 */ /* 0x000fc80000000f00 */
[----:B------:R-:W-:-:S03]  /*3b50*/  DADD R2, R2, R4 ;  /* 0x0000000002027229 */ /* 0x000fc60000000004 */
[----:B------:R-:W-:-:S03]  /*3b60*/  MOV R32, R28 ;  /* 0x0000001c00207202 */ /* 0x000fc60000000f00 */
        /* <DEDUP_REMOVED lines=26> */
.L_x_261:
        /* <DEDUP_REMOVED lines=8> */
[----:B------:R-:W-:-:S06]  /*3d90*/  IMAD.MOV.U32 R28, RZ, RZ, R32 ;  /* 0x000000ffff1c7224 */ /* 0x000fcc00078e0020 */
[----:B------:R-:W-:Y:S02]  /*3da0*/  DADD R38, -RZ, -R28 ;  /* 0x00000000ff267229 */ /* 0x000fe4000000091c */
[----:B0-----:R-:W-:-:S08]  /*3db0*/  DFMA R4, R26, -R36, 1 ;  /* 0x3ff000001a04742b */ /* 0x001fd00000000824 */
[----:B------:R-:W-:Y:S01]  /*3dc0*/  FSEL R32, R38, R32, !P3 ;  /* 0x0000002026207208 */ /* 0x000fe20005800000 */
[----:B------:R-:W-:Y:S01]  /*3dd0*/  @!P4 IMAD.MOV.U32 R32, RZ, RZ, RZ ;  /* 0x000000ffff20c224 */ /* 0x000fe200078e00ff */
[----:B------:R-:W-:Y:S01]  /*3de0*/  DFMA R34, R4, R4, R4 ;  /* 0x000000040422722b */ /* 0x000fe20000000004 */
[----:B------:R-:W-:Y:S01]  /*3df0*/  FSEL R33, R39, R29, !P3 ;  /* 0x0000001d27217208 */ /* 0x000fe20005800000 */
[----:B------:R-:W-:Y:S01]  /*3e00*/  DADD R4, R22, 7 ;  /* 0x401c000016047429 */ /* 0x000fe20000000000 */
[----:B------:R-:W-:-:S05]  /*3e10*/  @!P4 IMAD.MOV.U32 R33, RZ, RZ, R23 ;  /* 0x000000ffff21c224 */ /* 0x000fca00078e0017 */
        /* <DEDUP_REMOVED lines=15> */
.L_x_262:
        /* <DEDUP_REMOVED lines=11> */
[----:B------:R-:W-:-:S05]  /*3fc0*/  FFMA R0, RZ, 5.615234375, R43 ;  /* 0x40b3b000ff007823 */ /* 0x000fca000000002b */
[----:B------:R-:W-:-:S13]  /*3fd0*/  FSETP.GT.AND P0, PT, |R0|, 1.469367938527859385e-39, PT ;  /* 0x001000000000780b */ /* 0x000fda0003f04200 */
[----:B------:R-:W-:Y:S05]  /*3fe0*/  @P0 BRA P4, `(.L_x_264) ;  /* 0x0000000000100947 */ /* 0x000fea0002000000 */
[----:B------:R-:W-:Y:S01]  /*3ff0*/  MOV R44, RZ ;  /* 0x000000ff002c7202 */ /* 0x000fe20000000f00 */
[----:B------:R-:W-:Y:S01]  /*4000*/  IMAD.MOV.U32 R45, RZ, RZ, 0x40b3b000 ;  /* 0x40b3b000ff2d7424 */ /* 0x000fe200078e00ff */
[----:B------:R-:W-:-:S07]  /*4010*/  MOV R56, 0x4030 ;  /* 0x0000403000387802 */ /* 0x000fce0000000f00 */
[----:B------:R-:W-:Y:S05]  /*4020*/  CALL.REL.NOINC `($__internal_4_$__cuda_sm20_div_rn_f64_full) ;  /* 0x0000004400f07944 */ /* 0x000fea0003c00000 */
.L_x_264:
[----:B------:R-:W-:Y:S05]  /*4030*/  BSYNC.RECONVERGENT B2 ;  /* 0x0000000000027941 */ /* 0x000fea0003800200 */
.L_x_263:
        /* <DEDUP_REMOVED lines=15> */
[----:B------:R-:W-:Y:S02]  /*4130*/  FSEL R2, R42, 2.6805903767080696074e-23, P1 ;  /* 0x1a01a01a2a027808 */ /* 0x000fe40000800000 */
[----:B------:R-:W-:-:S07]  /*4140*/  FSEL R3, R43, 0.7265872955322265625, P1 ;  /* 0x3f3a01a02b037808 */ /* 0x000fce0000800000 */
[----:B------:R-:W-:-:S05]  /*4150*/  FFMA R0, RZ, 5.615234375, R5 ;  /* 0x40b3b000ff007823 */ /* 0x000fca0000000005 */
        /* <DEDUP_REMOVED lines=8> */
.L_x_266:
[----:B------:R-:W-:Y:S05]  /*41e0*/  BSYNC.RECONVERGENT B2 ;  /* 0x0000000000027941 */ /* 0x000fea0003800200 */
.L_x_265:
[----:B------:R-:W0:Y:S01]  /*41f0*/  LDC R0, c[0x0][0x384] ;  /* 0x0000e100ff007b82 */ /* 0x000e220000000800 */
[----:B------:R-:W-:Y:S01]  /*4200*/  DADD R28, -RZ, |R20| ;  /* 0x00000000ff1c7229 */ /* 0x000fe20000000514 */
[----:B------:R-:W-:Y:S01]  /*4210*/  IMAD.MOV.U32 R31, RZ, RZ, 0x401c0000 ;  /* 0x401c0000ff1f7424 */ /* 0x000fe200078e00ff */
[----:B------:R-:W-:-:S08]  /*4220*/  MOV R34, 0x4290 ;  /* 0x0000429000227802 */ /* 0x000fd00000000f00 */
[----:B------:R-:W-:Y:S02]  /*4230*/  MOV R32, R28 ;  /* 0x0000001c00207202 */ /* 0x000fe40000000f00 */
[----:B0-----:R-:W-:-:S04]  /*4240*/  FSETP.NEU.AND P0, PT, R0, 1, PT ;  /* 0x3f8000000000780b */ /* 0x001fc80003f0d000 */
[----:B------:R-:W-:Y:S02]  /*4250*/  FSEL R4, R4, 2.6805903767080696074e-23, P0 ;  /* 0x1a01a01a04047808 */ /* 0x000fe40000000000 */
[----:B------:R-:W-:-:S06]  /*4260*/  FSEL R5, R5, 0.7265872955322265625, P0 ;  /* 0x3f3a01a005057808 */ /* 0x000fcc0000000000 */
        /* <DEDUP_REMOVED lines=27> */
[----:B------:R-:W-:Y:S02]  /*4420*/  @!P0 ISETP.GE.AND P1, PT, R21, RZ, PT ;  /* 0x000000ff1500820c */ /* 0x000fe40003f26270 */
[----:B------:R-:W-:Y:S02]  /*4430*/  @!P0 MOV R32, RZ ;  /* 0x000000ff00208202 */ /* 0x000fe40000000f00 */
[----:B------:R-:W-:-:S09]  /*4440*/  @!P0 SEL R33, R0, 0x7ff00000, !P1 ;  /* 0x7ff0000000218807 */ /* 0x000fd20004800000 */
.L_x_267:
        /* <DEDUP_REMOVED lines=13> */
[----:B------:R-:W-:Y:S01]  /*4520*/  IMAD.MOV.U32 R44, RZ, RZ, RZ ;  /* 0x000000ffff2c7224 */ /* 0x000fe200078e00ff */
[----:B------:R-:W-:Y:S01]  /*4530*/  MOV R56, 0x4560 ;  /* 0x0000456000387802 */ /* 0x000fe20000000f00 */
[----:B------:R-:W-:-:S07]  /*4540*/  IMAD.MOV.U32 R45, RZ, RZ, 0x40b3b000 ;  /* 0x40b3b000ff2d7424 */ /* 0x000fce00078e00ff */
[----:B------:R-:W-:Y:S05]  /*4550*/  CALL.REL.NOINC `($__internal_4_$__cuda_sm20_div_rn_f64_full) ;  /* 0x0000004000a47944 */ /* 0x000fea0003c00000 */
.L_x_269:
[----:B------:R-:W-:Y:S05]  /*4560*/  BSYNC.RECONVERGENT B2 ;  /* 0x0000000000027941 */ /* 0x000fea0003800200 */
.L_x_268:
[----:B------:R-:W-:Y:S01]  /*4570*/  FSEL R4, R42, 2.6805903767080696074e-23, P1 ;  /* 0x1a01a01a2a047808 */ /* 0x000fe20000800000 */
[----:B------:R-:W-:Y:S01]  /*4580*/  DADD R28, -RZ, |R24| ;  /* 0x00000000ff1c7229 */ /* 0x000fe20000000518 */
[----:B------:R-:W-:Y:S01]  /*4590*/  FSEL R5, R43, 0.7265872955322265625, P1 ;  /* 0x3f3a01a02b057808 */ /* 0x000fe20000800000 */
        /* <DEDUP_REMOVED lines=22> */
[----:B------:R-:W-:Y:S01]  /*4700*/  @!P0 IMAD.MOV.U32 R2, RZ, RZ, 0x0 ;  /* 0x00000000ff028424 */ /* 0x000fe200078e00ff */
[----:B------:R-:W-:-:S07]  /*4710*/  @!P0 MOV R3, 0x7ff00000 ;  /* 0x7ff0000000038802 */ /* 0x000fce0000000f00 */
.L_x_270:
[----:B------:R-:W-:Y:S01]  /*4720*/  IMAD.MOV.U32 R29, RZ, RZ, R27 ;  /* 0x000000ffff1d7224 */ /* 0x000fe200078e001b */
[----:B------:R-:W-:Y:S01]  /*4730*/  MOV R34, 0x4760 ;  /* 0x0000476000227802 */ /* 0x000fe20000000f00 */
[----:B------:R-:W-:-:S07]  /*4740*/  IMAD.MOV.U32 R31, RZ, RZ, 0x40200000 ;  /* 0x40200000ff1f7424 */ /* 0x000fce00078e00ff */
        /* <DEDUP_REMOVED lines=23> */
.L_x_271:
        /* <DEDUP_REMOVED lines=16> */
[----:B------:R-:W-:Y:S05]  /*49c0*/  CALL.REL.NOINC `($__internal_4_$__cuda_sm20_div_rn_f64_full) ;  /* 0x0000003c00887944 */ /* 0x000fea0003c00000 */
.L_x_273:
[----:B------:R-:W-:Y:S05]  /*49d0*/  BSYNC.RECONVERGENT B2 ;  /* 0x0000000000027941 */ /* 0x000fea0003800200 */
.L_x_272:
        /* <DEDUP_REMOVED lines=16> */
[----:B------:R-:W-:-:S07]  /*4ae0*/  FSEL R3, R43, 0.5390872955322265625, P1 ;  /* 0x3f0a01a02b037808 */ /* 0x000fce0000800000 */
[----:B------:R-:W-:-:S05]  /*4af0*/  FFMA R0, RZ, 7.115234375, R27 ;  /* 0x40e3b000ff007823 */ /* 0x000fca000000001b */
        /* <DEDUP_REMOVED lines=8> */
.L_x_275:
[----:B------:R-:W-:Y:S05]  /*4b80*/  BSYNC.RECONVERGENT B2 ;  /* 0x0000000000027941 */ /* 0x000fea0003800200 */
.L_x_274:
[----:B------:R-:W0:Y:S01]  /*4b90*/  LDC R0, c[0x0][0x384] ;  /* 0x0000e100ff007b82 */ /* 0x000e220000000800 */
[----:B------:R-:W-:Y:S01]  /*4ba0*/  DADD R28, -RZ, |R20| ;  /* 0x00000000ff1c7229 */ /* 0x000fe20000000514 */
[----:B------:R-:W-:Y:S01]  /*4bb0*/  IMAD.MOV.U32 R31, RZ, RZ, 0x40200000 ;  /* 0x40200000ff1f7424 */ /* 0x000fe200078e00ff */
[----:B------:R-:W-:-:S08]  /*4bc0*/  MOV R34, 0x4c30 ;  /* 0x00004c3000227802 */ /* 0x000fd00000000f00 */
[----:B------:R-:W-:Y:S02]  /*4bd0*/  MOV R32, R28 ;  /* 0x0000001c00207202 */ /* 0x000fe40000000f00 */
[----:B0-----:R-:W-:-:S04]  /*4be0*/  FSETP.NEU.AND P0, PT, R0, 1, PT ;  /* 0x3f8000000000780b */ /* 0x001fc80003f0d000 */
[----:B------:R-:W-:Y:S02]  /*4bf0*/  FSEL R26, R26, 2.6805903767080696074e-23, P0 ;  /* 0x1a01a01a1a1a7808 */ /* 0x000fe40000000000 */
[----:B------:R-:W-:-:S06]  /*4c00*/  FSEL R27, R27, 0.5390872955322265625, P0 ;  /* 0x3f0a01a01b1b7808 */ /* 0x000fcc0000000000 */
        /* <DEDUP_REMOVED lines=24> */
.L_x_276:
        /* <DEDUP_REMOVED lines=14> */
[----:B------:R-:W-:Y:S01]  /*4e70*/  IMAD.MOV.U32 R44, RZ, RZ, RZ ;  /* 0x000000ffff2c7224 */ /* 0x000fe200078e00ff */
[----:B------:R-:W-:Y:S02]  /*4e80*/  MOV R45, 0x40e3b000 ;  /* 0x40e3b000002d7802 */ /* 0x000fe40000000f00 */
[----:B------:R-:W-:-:S07]  /*4e90*/  MOV R56, 0x4eb0 ;  /* 0x00004eb000387802 */ /* 0x000fce0000000f00 */
[----:B------:R-:W-:Y:S05]  /*4ea0*/  CALL.REL.NOINC `($__internal_4_$__cuda_sm20_div_rn_f64_full) ;  /* 0x0000003800507944 */ /* 0x000fea0003c00000 */
.L_x_278:
[----:B------:R-:W-:Y:S05]  /*4eb0*/  BSYNC.RECONVERGENT B2 ;  /* 0x0000000000027941 */ /* 0x000fea0003800200 */
.L_x_277:
[----:B------:R-:W-:Y:S01]  /*4ec0*/  FSEL R26, R42, 2.6805903767080696074e-23, P1 ;  /* 0x1a01a01a2a1a7808 */ /* 0x000fe20000800000 */
[----:B------:R-:W-:Y:S01]  /*4ed0*/  DADD R28, -RZ, |R24| ;  /* 0x00000000ff1c7229 */ /* 0x000fe20000000518 */
[----:B------:R-:W-:Y:S01]  /*4ee0*/  FSEL R27, R43, 0.5390872955322265625, P1 ;  /* 0x3f0a01a02b1b7808 */ /* 0x000fe20000800000 */
        /* <DEDUP_REMOVED lines=19> */
[----:B------:R-:W-:Y:S01]  /*5020*/  @!P4 IMAD.MOV.U32 R3, RZ, RZ, R25 ;  /* 0x000000ffff03c224 */ /* 0x000fe200078e0019 */
[----:B------:R-:W-:-:S03]  /*5030*/  P2R R0, PR, RZ, 0x2 ;  /* 0x00000002ff007803 */ /* 0x000fc60000000000 */
        /* <DEDUP_REMOVED lines=10> */
.L_x_279:
[----:B------:R-:W-:Y:S01]  /*50e0*/  MOV R29, R35 ;  /* 0x00000023001d7202 */ /* 0x000fe20000000f00 */
[----:B------:R-:W-:Y:S01]  /*50f0*/  IMAD.MOV.U32 R31, RZ, RZ, 0x40220000 ;  /* 0x40220000ff1f7424 */ /* 0x000fe200078e00ff */
[----:B------:R-:W-:-:S07]  /*5100*/  MOV R34, 0x5120 ;  /* 0x0000512000227802 */ /* 0x000fce0000000f00 */
[----:B------:R-:W-:Y:S05]  /*5110*/  CALL.REL.NOINC `($_Z13TVD_3D_SolverifififfPfS_S_$__internal_accurate_pow) ;  /* 0x0000004000cc7944 */ /* 0x000fea0003c00000 */
[----:B------:R-:W0:Y:S01]  /*5120*/  MUFU.RCP64H R37, 362880 ;  /* 0x4116260000257908 */ /* 0x000e220000001800 */
[----:B------:R-:W-:Y:S01]  /*5130*/  IMAD.MOV.U32 R34, RZ, RZ, 0x0 ;  /* 0x00000000ff227424 */ /* 0x000fe200078e00ff */
[----:B------:R-:W-:Y:S01]  /*5140*/  ISETP.NE.AND P1, PT, R0, RZ, PT ;  /* 0x000000ff0000720c */ /* 0x000fe20003f25270 */
        /* <DEDUP_REMOVED lines=23> */
[----:B------:R-:W-:-:S04]  /*52c0*/  @!P0 MOV R32, RZ ;  /* 0x000000ff00208202 */ /* 0x000fc80000000f00 */
[----:B------:R-:W-:-:S07]  /*52d0*/  @!P0 SEL R33, R26, 0x7ff00000, !P3 ;  /* 0x7ff000001a218807 */ /* 0x000fce0005800000 */
.L_x_280:
        /* <DEDUP_REMOVED lines=11> */
[----:B------:R-:W-:-:S05]  /*5390*/  FFMA R26, RZ, 9.38427734375, R43 ;  /* 0x41162600ff1a7823 */ /* 0x000fca000000002b */
[----:B------:R-:W-:-:S13]  /*53a0*/  FSETP.GT.AND P0, PT, |R26|, 1.469367938527859385e-39, PT ;  /* 0x001000001a00780b */ /* 0x000fda0003f04200 */
[----:B------:R-:W-:Y:S05]  /*53b0*/  @P0 BRA P1, `(.L_x_282) ;  /* 0x0000000000100947 */ /* 0x000fea0000800000 */
[----:B------:R-:W-:Y:S01]  /*53c0*/  IMAD.MOV.U32 R44, RZ, RZ, RZ ;  /* 0x000000ffff2c7224 */ /* 0x000fe200078e00ff */
[----:B------:R-:W-:Y:S01]  /*53d0*/  MOV R56, 0x5400 ;  /* 0x0000540000387802 */ /* 0x000fe20000000f00 */
[----:B------:R-:W-:-:S07]  /*53e0*/  IMAD.MOV.U32 R45, RZ, RZ, 0x41162600 ;  /* 0x41162600ff2d7424 */ /* 0x000fce00078e00ff */
[----:B------:R-:W-:Y:S05]  /*53f0*/  CALL.REL.NOINC `($__internal_4_$__cuda_sm20_div_rn_f64_full) ;  /* 0x0000003000fc7944 */ /* 0x000fea0003c00000 */
.L_x_282:
[----:B------:R-:W-:Y:S05]  /*5400*/  BSYNC.RECONVERGENT B2 ;  /* 0x0000000000027941 */ /* 0x000fea0003800200 */
.L_x_281:
        /* <DEDUP_REMOVED lines=15> */
[----:B------:R-:W-:-:S09]  /*5500*/  FSEL R27, R43, 0.42014989256858825684, P4 ;  /* 0x3ed71de32b1b7808 */ /* 0x000fd20002000000 */
[----:B------:R-:W-:-:S05]  /*5510*/  FFMA R26, RZ, 9.38427734375, R3 ;  /* 0x41162600ff1a7823 */ /* 0x000fca0000000003 */
[----:B------:R-:W-:Y:S02]  /*5520*/  FSETP.GT.AND P0, PT, |R26|, 1.469367938527859385e-39, PT ;  /* 0x001000001a00780b */ /* 0x000fe40003f04200 */
[----:B------:R-:W-:-:S11]  /*5530*/  FSEL R26, R42, -1.8629033836980242629e-16, P4 ;  /* 0xa556c7342a1a7808 */ /* 0x000fd60002000000 */
[----:B------:R-:W-:Y:S05]  /*5540*/  @P0 BRA P1, `(.L_x_284) ;  /* 0x0000000000180947 */ /* 0x000fea0000800000 */
[----:B------:R-:W-:Y:S01]  /*5550*/  IMAD.MOV.U32 R44, RZ, RZ, RZ ;  /* 0x000000ffff2c7224 */ /* 0x000fe200078e00ff */
[----:B------:R-:W-:Y:S01]  /*5560*/  MOV R56, 0x5590 ;  /* 0x0000559000387802 */ /* 0x000fe20000000f00 */
[----:B------:R-:W-:-:S07]  /*5570*/  IMAD.MOV.U32 R45, RZ, RZ, 0x41162600 ;  /* 0x41162600ff2d7424 */ /* 0x000fce00078e00ff */
[----:B------:R-:W-:Y:S05]  /*5580*/  CALL.REL.NOINC `($__internal_4_$__cuda_sm20_div_rn_f64_full) ;  /* 0x0000003000987944 */ /* 0x000fea0003c00000 */
[----:B------:R-:W-:Y:S01]  /*5590*/  IMAD.MOV.U32 R2, RZ, RZ, R42 ;  /* 0x000000ffff027224 */ /* 0x000fe200078e002a */
[----:B------:R-:W-:-:S07]  /*55a0*/  MOV R3, R43 ;  /* 0x0000002b00037202 */ /* 0x000fce0000000f00 */
.L_x_284:
[----:B------:R-:W-:Y:S05]  /*55b0*/  BSYNC.RECONVERGENT B2 ;  /* 0x0000000000027941 */ /* 0x000fea0003800200 */
.L_x_283:
[----:B------:R-:W0:Y:S01]  /*55c0*/  LDC R28, c[0x0][0x384] ;  /* 0x0000e100ff1c7b82 */ /* 0x000e220000000800 */
[----:B------:R-:W-:Y:S01]  /*55d0*/  IMAD.MOV.U32 R31, RZ, RZ, 0x40220000 ;  /* 0x40220000ff1f7424 */ /* 0x000fe200078e00ff */
[----:B------:R-:W-:Y:S02]  /*55e0*/  MOV R34, 0x5660 ;  /* 0x0000566000227802 */ /* 0x000fe40000000f00 */
[----:B0-----:R-:W-:Y:S01]  /*55f0*/  FSETP.NEU.AND P3, PT, R28, 1, PT ;  /* 0x3f8000001c00780b */ /* 0x001fe20003f6d000 */
[----:B------:R-:W-:-:S03]  /*5600*/  DADD R28, -RZ, |R20| ;  /* 0x00000000ff1c7229 */ /* 0x000fc60000000514 */
[----:B------:R-:W-:Y:S02]  /*5610*/  FSEL R2, R2, -1.8629033836980242629e-16, P3 ;  /* 0xa556c73402027808 */ /* 0x000fe40001800000 */
[----:B------:R-:W-:-:S05]  /*5620*/  FSEL R3, R3, 0.42014989256858825684, P3 ;  /* 0x3ed71de303037808 */ /* 0x000fca0001800000 */
[----:B------:R-:W-:Y:S01]  /*5630*/  IMAD.MOV.U32 R32, RZ, RZ, R28 ;  /* 0x000000ffff207224 */ /* 0x000fe200078e001c */
        /* <DEDUP_REMOVED lines=26> */
[----:B------:R-:W-:Y:S01]  /*57e0*/  @!P0 ISETP.GE.AND P1, PT, R21, RZ, PT ;  /* 0x000000ff1500820c */ /* 0x000fe20003f26270 */
[----:B------:R-:W-:Y:S01]  /*57f0*/  @!P0 IMAD.MOV.U32 R32, RZ, RZ, RZ ;  /* 0x000000ffff208224 */ /* 0x000fe200078e00ff */
[----:B------:R-:W-:-:S04]  /*5800*/  @!P0 MOV R2, 0xfff00000 ;  /* 0xfff0000000028802 */ /* 0x000fc80000000f00 */
[----:B------:R-:W-:-:S07]  /*5810*/  @!P0 SEL R33, R2, 0x7ff00000, !P1 ;  /* 0x7ff0000002218807 */ /* 0x000fce0004800000 */
.L_x_285:
        /* <DEDUP_REMOVED lines=10> */
[----:B------:R-:W-:-:S05]  /*58c0*/  FFMA R2, RZ, 9.38427734375, R43 ;  /* 0x41162600ff027823 */ /* 0x000fca000000002b */
[----:B------:R-:W-:Y:S02]  /*58d0*/  FSETP.GT.AND P0, PT, |R2|, 1.469367938527859385e-39, PT ;  /* 0x001000000200780b */ /* 0x000fe40003f04200 */
[----:B------:R-:W-:-:S11]  /*58e0*/  P2R R2, PR, RZ, 0x40 ;  /* 0x00000040ff027803 */ /* 0x000fd60000000000 */
[----:B------:R-:W-:Y:S05]  /*58f0*/  @P0 BRA P2, `(.L_x_287) ;  /* 0x0000000000100947 */ /* 0x000fea0001000000 */
[----:B------:R-:W-:Y:S01]  /*5900*/  IMAD.MOV.U32 R44, RZ, RZ, RZ ;  /* 0x000000ffff2c7224 */ /* 0x000fe200078e00ff */
[----:B------:R-:W-:Y:S01]  /*5910*/  MOV R56, 0x5940 ;  /* 0x0000594000387802 */ /* 0x000fe20000000f00 */
[----:B------:R-:W-:-:S07]  /*5920*/  IMAD.MOV.U32 R45, RZ, RZ, 0x41162600 ;  /* 0x41162600ff2d7424 */ /* 0x000fce00078e00ff */
[----:B------:R-:W-:Y:S05]  /*5930*/  CALL.REL.NOINC `($__internal_4_$__cuda_sm20_div_rn_f64_full) ;  /* 0x0000002c00ac7944 */ /* 0x000fea0003c00000 */
.L_x_287:
[----:B------:R-:W-:Y:S05]  /*5940*/  BSYNC.RECONVERGENT B2 ;  /* 0x0000000000027941 */ /* 0x000fea0003800200 */
.L_x_286:
[----:B------:R-:W-:Y:S01]  /*5950*/  FSEL R28, R42, -1.8629033836980242629e-16, P1 ;  /* 0xa556c7342a1c7808 */ /* 0x000fe20000800000 */
[----:B------:R-:W-:Y:S01]  /*5960*/  IMAD.MOV.U32 R31, RZ, RZ, 0x40240000 ;  /* 0x40240000ff1f7424 */ /* 0x000fe200078e00ff */
[----:B------:R-:W-:Y:S02]  /*5970*/  FSEL R29, R43, 0.42014989256858825684, P1 ;  /* 0x3ed71de32b1d7808 */ /* 0x000fe40000800000 */
[----:B------:R-:W-:-:S04]  /*5980*/  MOV R34, 0x59e0 ;  /* 0x000059e000227802 */ /* 0x000fc80000000f00 */
[----:B------:R-:W-:Y:S02]  /*5990*/  DADD R26, R26, R28 ;  /* 0x000000001a1a7229 */ /* 0x000fe4000000001c */
[----:B------:R-:W-:-:S04]  /*59a0*/  DADD R28, -RZ, |R24| ;  /* 0x00000000ff1c7229 */ /* 0x000fc80000000518 */
[----:B------:R0:W1:Y:S06]  /*59b0*/  F2F.F32.F64 R3, R26 ;  /* 0x0000001a00037310 */ /* 0x00006c0000301000 */
[----:B------:R-:W-:-:S07]  /*59c0*/  IMAD.MOV.U32 R32, RZ, RZ, R28 ;  /* 0x000000ffff207224 */ /* 0x000fce00078e001c */
[----:B01----:R-:W-:Y:S05]  /*59d0*/  CALL.REL.NOINC `($_Z13TVD_3D_SolverifififfPfS_S_$__internal_accurate_pow) ;  /* 0x00000038009c7944 */ /* 0x003fea0003c00000 */
[----:B------:R-:W-:Y:S01]  /*59e0*/  DADD R26, R24, 10 ;  /* 0x40240000181a7429 */ /* 0x000fe20000000000 */
[----:B------:R-:W-:Y:S01]  /*59f0*/  ISETP.NE.AND P1, PT, R2, RZ, PT ;  /* 0x000000ff0200720c */ /* 0x000fe20003f25270 */
[----:B------:R-:W-:-:S08]  /*5a00*/  DADD R34, -RZ, |R22| ;  /* 0x00000000ff227229 */ /* 0x000fd00000000516 */
[----:B------:R-:W-:Y:S01]  /*5a10*/  LOP3.LUT R26, R27, 0x7ff00000, RZ, 0xc0, !PT ;  /* 0x7ff000001b1a7812 */ /* 0x000fe200078ec0ff */
[----:B------:R-:W-:-:S03]  /*5a20*/  IMAD.MOV.U32 R27, RZ, RZ, R29 ;  /* 0x000000ffff1b7224 */ /* 0x000fc600078e001d */
[----:B------:R-:W-:Y:S01]  /*5a30*/  ISETP.NE.AND P0, PT, R26, 0x7ff00000, PT ;  /* 0x7ff000001a00780c */ /* 0x000fe20003f05270 */
[----:B------:R-:W-:Y:S01]  /*5a40*/  IMAD.MOV.U32 R26, RZ, RZ, R32 ;  /* 0x000000ffff1a7224 */ /* 0x000fe200078e0020 */
[----:B------:R-:W-:Y:S01]  /*5a50*/  @!P1 CS2R R26, SRZ ;  /* 0x00000000001a9805 */ /* 0x000fe2000001ff00 */
[----:B------:R-:W-:-:S10]  /*5a60*/  IMAD.MOV.U32 R32, RZ, RZ, R34 ;  /* 0x000000ffff207224 */ /* 0x000fd400078e0022 */
        /* <DEDUP_REMOVED lines=8> */
.L_x_288:
[----:B------:R-:W-:Y:S01]  /*5af0*/  IMAD.MOV.U32 R29, RZ, RZ, R35 ;  /* 0x000000ffff1d7224 */ /* 0x000fe200078e0023 */
[----:B------:R-:W-:Y:S01]  /*5b00*/  MOV R34, 0x5b30 ;  /* 0x00005b3000227802 */ /* 0x000fe20000000f00 */
[----:B------:R-:W-:-:S07]  /*5b10*/  IMAD.MOV.U32 R31, RZ, RZ, 0x40240000 ;  /* 0x40240000ff1f7424 */ /* 0x000fce00078e00ff */
[----:B------:R-:W-:Y:S05]  /*5b20*/  CALL.REL.NOINC `($_Z13TVD_3D_SolverifififfPfS_S_$__internal_accurate_pow) ;  /* 0x0000003800487944 */ /* 0x000fea0003c00000 */
[----:B------:R-:W0:Y:S01]  /*5b30*/  MUFU.RCP64H R37, 3628800 ;  /* 0x414baf8000257908 */ /* 0x000e220000001800 */
[----:B------:R-:W-:Y:S01]  /*5b40*/  IMAD.MOV.U32 R40, RZ, RZ, 0x0 ;  /* 0x00000000ff287424 */ /* 0x000fe200078e00ff */
[----:B------:R-:W-:Y:S01]  /*5b50*/  ISETP.NE.AND P1, PT, R0, RZ, PT ;  /* 0x000000ff0000720c */ /* 0x000fe20003f25270 */
[----:B------:R-:W-:Y:S02]  /*5b60*/  IMAD.MOV.U32 R41, RZ, RZ, 0x414baf80 ;  /* 0x414baf80ff297424 */ /* 0x000fe400078e00ff */
[----:B------:R-:W-:Y:S02]  /*5b70*/  IMAD.MOV.U32 R36, RZ, RZ, 0x1 ;  /* 0x00000001ff247424 */ /* 0x000fe400078e00ff */
[----:B------:R-:W-:-:S08]  /*5b80*/  IMAD.MOV.U32 R28, RZ, RZ, R32 ;  /* 0x000000ffff1c7224 */ /* 0x000fd000078e0020 */
[----:B------:R-:W-:Y:S01]  /*5b90*/  @!P1 CS2R R28, SRZ ;  /* 0x00000000001c9805 */ /* 0x000fe2000001ff00 */
        /* <DEDUP_REMOVED lines=16> */
.L_x_289:
        /* <DEDUP_REMOVED lines=9> */
[----:B------:R-:W-:Y:S01]  /*5d30*/  IMAD.MOV.U32 R44, RZ, RZ, RZ ;  /* 0x000000ffff2c7224 */ /* 0x000fe200078e00ff */
[----:B------:R-:W-:Y:S01]  /*5d40*/  MOV R56, 0x5d70 ;  /* 0x00005d7000387802 */ /* 0x000fe20000000f00 */
[----:B------:R-:W-:-:S07]  /*5d50*/  IMAD.MOV.U32 R45, RZ, RZ, 0x414baf80 ;  /* 0x414baf80ff2d7424 */ /* 0x000fce00078e00ff */
[----:B------:R-:W-:Y:S05]  /*5d60*/  CALL.REL.NOINC `($__internal_4_$__cuda_sm20_div_rn_f64_full) ;  /* 0x0000002800a07944 */ /* 0x000fea0003c00000 */
.L_x_291:
[----:B------:R-:W-:Y:S05]  /*5d70*/  BSYNC.RECONVERGENT B2 ;  /* 0x0000000000027941 */ /* 0x000fea0003800200 */
.L_x_290:
        /* <DEDUP_REMOVED lines=15> */
[----:B------:R-:W-:Y:S02]  /*5e70*/  FSEL R26, R42, -1.481905565015040338e-05, P4 ;  /* 0xb7789f5c2a1a7808 */ /* 0x000fe40002000000 */
[----:B------:R-:W-:-:S07]  /*5e80*/  FSEL R27, R43, 0.31736990809440612793, P4 ;  /* 0x3ea27e4f2b1b7808 */ /* 0x000fce0002000000 */
[----:B------:R-:W-:-:S05]  /*5e90*/  FFMA R0, RZ, 12.7303466796875, R29 ;  /* 0x414baf80ff007823 */ /* 0x000fca000000001d */
[----:B------:R-:W-:-:S13]  /*5ea0*/  FSETP.GT.AND P0, PT, |R0|, 1.469367938527859385e-39, PT ;  /* 0x001000000000780b */ /* 0x000fda0003f04200 */
[----:B------:R-:W-:Y:S05]  /*5eb0*/  @P0 BRA P1, `(.L_x_293) ;  /* 0x0000000000180947 */ /* 0x000fea0000800000 */
[----:B------:R-:W-:Y:S01]  /*5ec0*/  IMAD.MOV.U32 R44, RZ, RZ, RZ ;  /* 0x000000ffff2c7224 */ /* 0x000fe200078e00ff */
[----:B------:R-:W-:Y:S01]  /*5ed0*/  MOV R56, 0x5f00 ;  /* 0x00005f0000387802 */ /* 0x000fe20000000f00 */
[----:B------:R-:W-:-:S07]  /*5ee0*/  IMAD.MOV.U32 R45, RZ, RZ, 0x414baf80 ;  /* 0x414baf80ff2d7424 */ /* 0x000fce00078e00ff */
[----:B------:R-:W-:Y:S05]  /*5ef0*/  CALL.REL.NOINC `($__internal_4_$__cuda_sm20_div_rn_f64_full) ;  /* 0x00000028003c7944 */ /* 0x000fea0003c00000 */
[----:B------:R-:W-:Y:S01]  /*5f00*/  IMAD.MOV.U32 R28, RZ, RZ, R42 ;  /* 0x000000ffff1c7224 */ /* 0x000fe200078e002a */
[----:B------:R-:W-:-:S07]  /*5f10*/  MOV R29, R43 ;  /* 0x0000002b001d7202 */ /* 0x000fce0000000f00 */
.L_x_293:
[----:B------:R-:W-:Y:S05]  /*5f20*/  BSYNC.RECONVERGENT B2 ;  /* 0x0000000000027941 */ /* 0x000fea0003800200 */
.L_x_292:
[----:B------:R-:W-:Y:S01]  /*5f30*/  DADD R32, -RZ, |R20| ;  /* 0x00000000ff207229 */ /* 0x000fe20000000514 */
[----:B------:R-:W-:Y:S01]  /*5f40*/  FSEL R28, R28, -1.481905565015040338e-05, P3 ;  /* 0xb7789f5c1c1c7808 */ /* 0x000fe20001800000 */
[----:B------:R-:W-:Y:S01]  /*5f50*/  IMAD.MOV.U32 R31, RZ, RZ, 0x40240000 ;  /* 0x40240000ff1f7424 */ /* 0x000fe200078e00ff */
[----:B------:R-:W-:Y:S02]  /*5f60*/  FSEL R29, R29, 0.31736990809440612793, P3 ;  /* 0x3ea27e4f1d1d7808 */ /* 0x000fe40001800000 */
[----:B------:R-:W-:-:S04]  /*5f70*/  MOV R34, 0x5fb0 ;  /* 0x00005fb000227802 */ /* 0x000fc80000000f00 */
[----:B------:R-:W-:Y:S01]  /*5f80*/  DADD R26, R28, R26 ;  /* 0x000000001c1a7229 */ /* 0x000fe2000000001a */
[----:B------:R-:W-:-:S10]  /*5f90*/  IMAD.MOV.U32 R29, RZ, RZ, R33 ;  /* 0x000000ffff1d7224 */ /* 0x000fd400078e0021 */
        /* <DEDUP_REMOVED lines=23> */
.L_x_294:
        /* <DEDUP_REMOVED lines=10> */
[----:B0-----:R-:W-:Y:S02]  /*61b0*/  FSETP.NEU.AND P5, PT, R2, 1, PT ;  /* 0x3f8000000200780b */ /* 0x001fe40003fad000 */
[----:B------:R-:W-:-:S07]  /*61c0*/  P2R R28, PR, RZ, 0x8 ;  /* 0x00000008ff1c7803 */ /* 0x000fce0000000000 */
[----:B------:R-:W-:-:S05]  /*61d0*/  FFMA R0, RZ, 12.7303466796875, R43 ;  /* 0x414baf80ff007823 */ /* 0x000fca000000002b */
[----:B------:R-:W-:-:S13]  /*61e0*/  FSETP.GT.AND P0, PT, |R0|, 1.469367938527859385e-39, PT ;  /* 0x001000000000780b */ /* 0x000fda0003f04200 */
[----:B------:R-:W-:Y:S05]  /*61f0*/  @P0 BRA P1, `(.L_x_296) ;  /* 0x0000000000100947 */ /* 0x000fea0000800000 */
[----:B------:R-:W-:Y:S01]  /*6200*/  MOV R44, RZ ;  /* 0x000000ff002c7202 */ /* 0x000fe20000000f00 */
[----:B------:R-:W-:Y:S01]  /*6210*/  IMAD.MOV.U32 R45, RZ, RZ, 0x414baf80 ;  /* 0x414baf80ff2d7424 */ /* 0x000fe200078e00ff */
[----:B------:R-:W-:-:S07]  /*6220*/  MOV R56, 0x6240 ;  /* 0x0000624000387802 */ /* 0x000fce0000000f00 */
[----:B------:R-:W-:Y:S05]  /*6230*/  CALL.REL.NOINC `($__internal_4_$__cuda_sm20_div_rn_f64_full) ;  /* 0x00000024006c7944 */ /* 0x000fea0003c00000 */
.L_x_296:
[----:B------:R-:W-:Y:S05]  /*6240*/  BSYNC.RECONVERGENT B2 ;  /* 0x0000000000027941 */ /* 0x000fea0003800200 */
.L_x_295:
[----:B------:R-:W-:Y:S01]  /*6250*/  FSEL R32, R42, -1.481905565015040338e-05, P5 ;  /* 0xb7789f5c2a207808 */ /* 0x000fe20002800000 */
[----:B------:R-:W-:Y:S01]  /*6260*/  IMAD.MOV.U32 R31, RZ, RZ, 0x40260000 ;  /* 0x40260000ff1f7424 */ /* 0x000fe200078e00ff */
[----:B------:R-:W-:Y:S02]  /*6270*/  FSEL R33, R43, 0.31736990809440612793, P5 ;  /* 0x3ea27e4f2b217808 */ /* 0x000fe40002800000 */
[----:B------:R-:W-:-:S04]  /*6280*/  MOV R34, 0x62e0 ;  /* 0x000062e000227802 */ /* 0x000fc80000000f00 */
[----:B------:R-:W-:Y:S02]  /*6290*/  DADD R26, R26, R32 ;  /* 0x000000001a1a7229 */ /* 0x000fe40000000020 */
[----:B------:R-:W-:-:S04]  /*62a0*/  DADD R32, -RZ, |R24| ;  /* 0x00000000ff207229 */ /* 0x000fc80000000518 */
[----:B------:R0:W1:Y:S06]  /*62b0*/  F2F.F32.F64 R2, R26 ;  /* 0x0000001a00027310 */ /* 0x00006c0000301000 */
[----:B------:R-:W-:-:S07]  /*62c0*/  IMAD.MOV.U32 R29, RZ, RZ, R33 ;  /* 0x000000ffff1d7224 */ /* 0x000fce00078e0021 */
[----:B01----:R-:W-:Y:S05]  /*62d0*/  CALL.REL.NOINC `($_Z13TVD_3D_SolverifififfPfS_S_$__internal_accurate_pow) ;  /* 0x00000030005c7944 */ /* 0x003fea0003c00000 */
[----:B------:R-:W-:Y:S01]  /*62e0*/  DADD R26, R24, 11 ;  /* 0x40260000181a7429 */ /* 0x000fe20000000000 */
[----:B------:R-:W0:Y:S01]  /*62f0*/  LDCU UR4, c[0x0][0x38c] ;  /* 0x00007180ff0477ac */ /* 0x000e220008000800 */
[----:B------:R-:W-:Y:S01]  /*6300*/  IMAD.MOV.U32 R33, RZ, RZ, R29 ;  /* 0x000000ffff217224 */ /* 0x000fe200078e001d */
[----:B------:R-:W-:Y:S01]  /*6310*/  ISETP.NE.AND P1, PT, R28, RZ, PT ;  /* 0x000000ff1c00720c */ /* 0x000fe20003f25270 */
[----:B------:R-:W-:Y:S01]  /*6320*/  DADD R34, -RZ, |R22| ;  /* 0x00000000ff227229 */ /* 0x000fe20000000516 */
[----:B------:R-:W-:-:S03]  /*6330*/  ISETP.GE.AND P3, PT, R23, RZ, PT ;  /* 0x000000ff1700720c */ /* 0x000fc60003f66270 */
        /* <DEDUP_REMOVED lines=19> */
.L_x_297:
        /* <DEDUP_REMOVED lines=32> */
.L_x_298:
        /* <DEDUP_REMOVED lines=11> */
[----:B------:R-:W-:-:S05]  /*6720*/  FFMA R0, RZ, 16.3792266845703125, R43 ;  /* 0x418308a8ff007823 */ /* 0x000fca000000002b */
[----:B------:R-:W-:-:S13]  /*6730*/  FSETP.GT.AND P0, PT, |R0|, 1.469367938527859385e-39, PT ;  /* 0x001000000000780b */ /* 0x000fda0003f04200 */
[----:B------:R-:W-:Y:S05]  /*6740*/  @P0 BRA P4, `(.L_x_300) ;  /* 0x0000000000100947 */ /* 0x000fea0002000000 */
[----:B------:R-:W-:Y:S01]  /*6750*/  IMAD.MOV.U32 R44, RZ, RZ, RZ ;  /* 0x000000ffff2c7224 */ /* 0x000fe200078e00ff */
[----:B------:R-:W-:Y:S01]  /*6760*/  MOV R56, 0x6790 ;  /* 0x0000679000387802 */ /* 0x000fe20000000f00 */
[----:B------:R-:W-:-:S07]  /*6770*/  IMAD.MOV.U32 R45, RZ, RZ, 0x418308a8 ;  /* 0x418308a8ff2d7424 */ /* 0x000fce00078e00ff */
[----:B------:R-:W-:Y:S05]  /*6780*/  CALL.REL.NOINC `($__internal_4_$__cuda_sm20_div_rn_f64_full) ;  /* 0x0000002000187944 */ /* 0x000fea0003c00000 */
.L_x_300:
[----:B------:R-:W-:Y:S05]  /*6790*/  BSYNC.RECONVERGENT B2 ;  /* 0x0000000000027941 */ /* 0x000fea0003800200 */
.L_x_299:
        /* <DEDUP_REMOVED lines=15> */
[----:B------:R-:W-:Y:S02]  /*6890*/  FSEL R26, R42, 2.31650119206303194887e+24, P1 ;  /* 0x67f544e42a1a7808 */ /* 0x000fe40000800000 */
[----:B------:R-:W-:-:S07]  /*68a0*/  FSEL R27, R43, 0.22939403355121612549, P1 ;  /* 0x3e6ae6452b1b7808 */ /* 0x000fce0000800000 */
[----:B------:R-:W-:-:S05]  /*68b0*/  FFMA R0, RZ, 16.3792266845703125, R33 ;  /* 0x418308a8ff007823 */ /* 0x000fca0000000021 */
[----:B------:R-:W-:-:S13]  /*68c0*/  FSETP.GT.AND P0, PT, |R0|, 1.469367938527859385e-39, PT ;  /* 0x001000000000780b */ /* 0x000fda0003f04200 */
[----:B------:R-:W-:Y:S05]  /*68d0*/  @P0 BRA P4, `(.L_x_302) ;  /* 0x0000000000180947 */ /* 0x000fea0002000000 */
[----:B------:R-:W-:Y:S01]  /*68e0*/  IMAD.MOV.U32 R44, RZ, RZ, RZ ;  /* 0x000000ffff2c7224 */ /* 0x000fe200078e00ff */
[----:B------:R-:W-:Y:S01]  /*68f0*/  MOV R56, 0x6920 ;  /* 0x0000692000387802 */ /* 0x000fe20000000f00 */
[----:B------:R-:W-:-:S07]  /*6900*/  IMAD.MOV.U32 R45, RZ, RZ, 0x418308a8 ;  /* 0x418308a8ff2d7424 */ /* 0x000fce00078e00ff */
[----:B------:R-:W-:Y:S05]  /*6910*/  CALL.REL.NOINC `($__internal_4_$__cuda_sm20_div_rn_f64_full) ;  /* 0x0000001c00b47944 */ /* 0x000fea0003c00000 */
[----:B------:R-:W-:Y:S01]  /*6920*/  MOV R32, R42 ;  /* 0x0000002a00207202 */ /* 0x000fe20000000f00 */
[----:B------:R-:W-:-:S07]  /*6930*/  IMAD.MOV.U32 R33, RZ, RZ, R43 ;  /* 0x000000ffff217224 */ /* 0x000fce00078e002b */
.L_x_302:
[----:B------:R-:W-:Y:S05]  /*6940*/  BSYNC.RECONVERGENT B2 ;  /* 0x0000000000027941 */ /* 0x000fea0003800200 */
.L_x_301:
[----:B------:R-:W0:Y:S01]  /*6950*/  LDC R0, c[0x0][0x384] ;  /* 0x0000e100ff007b82 */ /* 0x000e220000000800 */
[----:B------:R-:W-:Y:S01]  /*6960*/  DADD R34, -RZ, |R20| ;  /* 0x00000000ff227229 */ /* 0x000fe20000000514 */
[----:B------:R-:W-:-:S09]  /*6970*/  IMAD.MOV.U32 R31, RZ, RZ, 0x40260000 ;  /* 0x40260000ff1f7424 */ /* 0x000fd200078e00ff */
[----:B------:R-:W-:Y:S01]  /*6980*/  IMAD.MOV.U32 R29, RZ, RZ, R35 ;  /* 0x000000ffff1d7224 */ /* 0x000fe200078e0023 */
[----:B0-----:R-:W-:-:S04]  /*6990*/  FSETP.NEU.AND P0, PT, R0, 1, PT ;  /* 0x3f8000000000780b */ /* 0x001fc80003f0d000 */
[----:B------:R-:W-:Y:S02]  /*69a0*/  FSEL R32, R32, 2.31650119206303194887e+24, P0 ;  /* 0x67f544e420207808 */ /* 0x000fe40000000000 */
[----:B------:R-:W-:-:S06]  /*69b0*/  FSEL R33, R33, 0.22939403355121612549, P0 ;  /* 0x3e6ae64521217808 */ /* 0x000fcc0000000000 */
[----:B------:R-:W-:Y:S01]  /*69c0*/  DADD R26, R32, R26 ;  /* 0x00000000201a7229 */ /* 0x000fe2000000001a */
[----:B------:R-:W-:Y:S01]  /*69d0*/  IMAD.MOV.U32 R32, RZ, RZ, R34 ;  /* 0x000000ffff207224 */ /* 0x000fe200078e0022 */
[----:B------:R-:W-:-:S09]  /*69e0*/  MOV R34, 0x6a00 ;  /* 0x00006a0000227802 */ /* 0x000fd20000000f00 */
        /* <DEDUP_REMOVED lines=14> */
[----:B------:R-:W-:Y:S02]  /*6ad0*/  FSEL R32, R40, R32, !P2 ;  /* 0x0000002028207208 */ /* 0x000fe40005000000 */
[----:B------:R-:W-:Y:S01]  /*6ae0*/  FSEL R33, R41, R29, !P2 ;  /* 0x0000001d29217208 */ /* 0x000fe20005000000 */
[----:B------:R-:W-:Y:S01]  /*6af0*/  @!P3 IMAD.MOV.U32 R33, RZ, RZ, R21 ;  /* 0x000000ffff21b224 */ /* 0x000fe200078e0015 */
[----:B------:R-:W-:Y:S01]  /*6b00*/  @!P3 MOV R32, RZ ;  /* 0x000000ff0020b202 */ /* 0x000fe20000000f00 */
[----:B------:R-:W-:-:S04]  /*6b10*/  DFMA R38, R34, R38, R34 ;  /* 0x000000262226722b */ /* 0x000fc80000000022 */
[----:B------:R-:W-:Y:S07]  /*6b20*/  @P0 BRA `(.L_x_303) ;  /* 0x0000000000200947 */ /* 0x000fee0003800000 */
[----:B------:R-:W0:Y:S02]  /*6b30*/  LDC R0, c[0x0][0x394] ;  /* 0x0000e500ff007b82 */ /* 0x000e240000000800 */
[----:B0-----:R-:W-:-:S13]  /*6b40*/  FSETP.NAN.AND P0, PT, R0, R0, PT ;  /* 0x000000000000720b */ /* 0x001fda0003f08000 */
[----:B------:R-:W-:Y:S01]  /*6b50*/  @P0 DADD R32, R20, 11 ;  /* 0x4026000014200429 */ /* 0x000fe20000000000 */
[----:B------:R-:W-:Y:S10]  /*6b60*/  @P0 BRA `(.L_x_303) ;  /* 0x0000000000100947 */ /* 0x000ff40003800000 */
[----:B------:R-:W-:-:S14]  /*6b70*/  DSETP.NEU.AND P0, PT, |R20|, +INF , PT ;  /* 0x7ff000001400742a */ /* 0x000fdc0003f0d200 */
[----:B------:R-:W-:Y:S02]  /*6b80*/  @!P0 IMAD.MOV.U32 R0, RZ, RZ, -0x100000 ;  /* 0xfff00000ff008424 */ /* 0x000fe400078e00ff */
[----:B------:R-:W-:-:S03]  /*6b90*/  @!P0 IMAD.MOV.U32 R32, RZ, RZ, RZ ;  /* 0x000000ffff208224 */ /* 0x000fc600078e00ff */
[----:B------:R-:W-:-:S07]  /*6ba0*/  @!P0 SEL R33, R0, 0x7ff00000, !P2 ;  /* 0x7ff0000000218807 */ /* 0x000fce0005000000 */
.L_x_303:
[----:B------:R-:W-:Y:S01]  /*6bb0*/  DADD R46, R32, R32 ;  /* 0x00000000202e7229 */ /* 0x000fe20000000020 */
[----:B------:R-:W-:Y:S07]  /*6bc0*/  BSSY.RECONVERGENT B2, `(.L_x_304) ;  /* 0x000000c000027945 */ /* 0x000fee0003800200 */
[----:B------:R-:W-:Y:S02]  /*6bd0*/  DMUL R42, R38, R46 ;  /* 0x0000002e262a7228 */ /* 0x000fe40000000000 */
[----:B------:R-:W-:-:S06]  /*6be0*/  FSETP.GEU.AND P1, PT, |R47|, 6.5827683646048100446e-37, PT ;  /* 0x036000002f00780b */ /* 0x000fcc0003f2e200 */
[----:B------:R-:W-:-:S08]  /*6bf0*/  DFMA R32, R42, -39916800, R46 ;  /* 0xc18308a82a20782b */ /* 0x000fd0000000002e */
[----:B------:R-:W-:-:S10]  /*6c00*/  DFMA R42, R38, R32, R42 ;  /* 0x00000020262a722b */ /* 0x000fd4000000002a */
[----:B------:R-:W-:-:S05]  /*6c10*/  FFMA R0, RZ, 16.3792266845703125, R43 ;  /* 0x418308a8ff007823 */ /* 0x000fca000000002b */
[----:B------:R-:W-:-:S13]  /*6c20*/  FSETP.GT.AND P0, PT, |R0|, 1.469367938527859385e-39, PT ;  /* 0x001000000000780b */ /* 0x000fda0003f04200 */
[----:B------:R-:W-:Y:S05]  /*6c30*/  @P0 BRA P1, `(.L_x_305) ;  /* 0x0000000000100947 */ /* 0x000fea0000800000 */
[----:B------:R-:W-:Y:S01]  /*6c40*/  IMAD.MOV.U32 R44, RZ, RZ, RZ ;  /* 0x000000ffff2c7224 */ /* 0x000fe200078e00ff */
[----:B------:R-:W-:Y:S01]  /*6c50*/  MOV R56, 0x6c80 ;  /* 0x00006c8000387802 */ /* 0x000fe20000000f00 */
[----:B------:R-:W-:-:S07]  /*6c60*/  IMAD.MOV.U32 R45, RZ, RZ, 0x418308a8 ;  /* 0x418308a8ff2d7424 */ /* 0x000fce00078e00ff */
[----:B------:R-:W-:Y:S05]  /*6c70*/  CALL.REL.NOINC `($__internal_4_$__cuda_sm20_div_rn_f64_full) ;  /* 0x0000001800dc7944 */ /* 0x000fea0003c00000 */
.L_x_305:
[----:B------:R-:W-:Y:S05]  /*6c80*/  BSYNC.RECONVERGENT B2 ;  /* 0x0000000000027941 */ /* 0x000fea0003800200 */
.L_x_304:
[----:B------:R-:W-:Y:S01]  /*6c90*/  FSEL R32, R42, 2.31650119206303194887e+24, P5 ;  /* 0x67f544e42a207808 */ /* 0x000fe20002800000 */
[----:B------:R-:W-:Y:S01]  /*6ca0*/  IMAD.MOV.U32 R31, RZ, RZ, 0x40280000 ;  /* 0x40280000ff1f7424 */ /* 0x000fe200078e00ff */
[----:B------:R-:W-:Y:S02]  /*6cb0*/  FSEL R33, R43, 0.22939403355121612549, P5 ;  /* 0x3e6ae6452b217808 */ /* 0x000fe40002800000 */
[----:B------:R-:W-:-:S04]  /*6cc0*/  MOV R34, 0x6d20 ;  /* 0x00006d2000227802 */ /* 0x000fc80000000f00 */
[----:B------:R-:W-:Y:S02]  /*6cd0*/  DADD R26, R26, R32 ;  /* 0x000000001a1a7229 */ /* 0x000fe40000000020 */
[----:B------:R-:W-:-:S04]  /*6ce0*/  DADD R32, -RZ, |R24| ;  /* 0x00000000ff207229 */ /* 0x000fc80000000518 */
[----:B------:R0:W1:Y:S06]  /*6cf0*/  F2F.F32.F64 R0, R26 ;  /* 0x0000001a00007310 */ /* 0x00006c0000301000 */
[----:B------:R-:W-:-:S07]  /*6d00*/  IMAD.MOV.U32 R29, RZ, RZ, R33 ;  /* 0x000000ffff1d7224 */ /* 0x000fce00078e0021 */
[----:B01----:R-:W-:Y:S05]  /*6d10*/  CALL.REL.NOINC `($_Z13TVD_3D_SolverifififfPfS_S_$__internal_accurate_pow) ;  /* 0x0000002400cc7944 */ /* 0x003fea0003c00000 */
[----:B------:R-:W0:Y:S01]  /*6d20*/  MUFU.RCP64H R35, 479001600 ;  /* 0x41bc8cfc00237908 */ /* 0x000e220000001800 */
[----:B------:R-:W-:Y:S01]  /*6d30*/  IMAD.MOV.U32 R42, RZ, RZ, 0x0 ;  /* 0x00000000ff2a7424 */ /* 0x000fe200078e00ff */
[----:B------:R-:W-:Y:S01]  /*6d40*/  MOV R43, 0x41bc8cfc ;  /* 0x41bc8cfc002b7802 */ /* 0x000fe20000000f00 */
[----:B------:R-:W-:Y:S01]  /*6d50*/  IMAD.MOV.U32 R34, RZ, RZ, 0x1 ;  /* 0x00000001ff227424 */ /* 0x000fe200078e00ff */
[----:B------:R-:W-:Y:S01]  /*6d60*/  ISETP.NE.AND P1, PT, R28, RZ, PT ;  /* 0x000000ff1c00720c */ /* 0x000fe20003f25270 */
[----:B------:R-:W-:-:S04]  /*6d70*/  IMAD.MOV.U32 R33, RZ, RZ, R29 ;  /* 0x000000ffff217224 */ /* 0x000fc800078e001d */
[----:B0-----:R-:W-:-:S08]  /*6d80*/  DFMA R26, R34, -R42, 1 ;  /* 0x3ff00000221a742b */ /* 0x001fd0000000082a */
[----:B------:R-:W-:Y:S01]  /*6d90*/  @!P1 CS2R R32, SRZ ;  /* 0x0000000000209805 */ /* 0x000fe2000001ff00 */
        /* <DEDUP_REMOVED lines=15> */
.L_x_306:
        /* <DEDUP_REMOVED lines=16> */
[----:B------:R-:W-:Y:S05]  /*6f90*/  CALL.REL.NOINC `($__internal_4_$__cuda_sm20_div_rn_f64_full) ;  /* 0x0000001800147944 */ /* 0x000fea0003c00000 */
.L_x_308:
[----:B------:R-:W-:Y:S05]  /*6fa0*/  BSYNC.RECONVERGENT B2 ;  /* 0x0000000000027941 */ /* 0x000fea0003800200 */
.L_x_307:
[----:B------:R-:W-:Y:S01]  /*6fb0*/  DADD R28, -RZ, |R22| ;  /* 0x00000000ff1c7229 */ /* 0x000fe20000000516 */
[----:B------:R-:W-:Y:S01]  /*6fc0*/  FSEL R24, R42, -1.54028256424871466263e+29, P1 ;  /* 0xeff8d8982a187808 */ /* 0x000fe20000800000 */
[----:B------:R-:W-:Y:S01]  /*6fd0*/  IMAD.MOV.U32 R31, RZ, RZ, 0x40280000 ;  /* 0x40280000ff1f7424 */ /* 0x000fe200078e00ff */
[----:B------:R-:W-:Y:S02]  /*6fe0*/  FSEL R25, R43, 0.17376267910003662109, P1 ;  /* 0x3e31eed82b197808 */ /* 0x000fe40000800000 */
[----:B------:R-:W-:-:S05]  /*6ff0*/  MOV R34, 0x7020 ;  /* 0x0000702000227802 */ /* 0x000fca0000000f00 */
[----:B------:R-:W-:-:S07]  /*7000*/  IMAD.MOV.U32 R32, RZ, RZ, R28 ;  /* 0x000000ffff207224 */ /* 0x000fce00078e001c */
        /* <DEDUP_REMOVED lines=23> */
.L_x_309:
        /* <DEDUP_REMOVED lines=17> */
.L_x_311:
[----:B------:R-:W-:Y:S05]  /*7290*/  BSYNC.RECONVERGENT B2 ;  /* 0x0000000000027941 */ /* 0x000fea0003800200 */
.L_x_310:
[----:B------:R-:W-:Y:S01]  /*72a0*/  DADD R28, -RZ, |R20| ;  /* 0x00000000ff1c7229 */ /* 0x000fe20000000514 */
[----:B------:R-:W-:Y:S02]  /*72b0*/  FSEL R22, R42, -1.54028256424871466263e+29, P1 ;  /* 0xeff8d8982a167808 */ /* 0x000fe40000800000 */
[----:B------:R-:W-:Y:S02]  /*72c0*/  FSEL R23, R43, 0.17376267910003662109, P1 ;  /* 0x3e31eed82b177808 */ /* 0x000fe40000800000 */
[----:B------:R-:W-:Y:S02]  /*72d0*/  MOV R31, 0x40280000 ;  /* 0x40280000001f7802 */ /* 0x000fe40000000f00 */
[----:B------:R-:W-:Y:S02]  /*72e0*/  MOV R34, 0x7320 ;  /* 0x0000732000227802 */ /* 0x000fe40000000f00 */
        /* <DEDUP_REMOVED lines=25> */
.L_x_312:
        /* <DEDUP_REMOVED lines=15> */
.L_x_314:
[----:B------:R-:W-:Y:S05]  /*7570*/  BSYNC.RECONVERGENT B2 ;  /* 0x0000000000027941 */ /* 0x000fea0003800200 */
.L_x_313:
[----:B------:R-:W0:Y:S01]  /*7580*/  LDCU UR4, c[0x0][0x390] ;  /* 0x00007200ff0477ac */ /* 0x000e220008000800 */
[----:B------:R-:W-:Y:S02]  /*7590*/  FSEL R42, R42, -1.54028256424871466263e+29, P1 ;  /* 0xeff8d8982a2a7808 */ /* 0x000fe40000800000 */
[----:B------:R-:W-:-:S06]  /*75a0*/  FSEL R43, R43, 0.17376267910003662109, P1 ;  /* 0x3e31eed82b2b7808 */ /* 0x000fcc0000800000 */
[----:B------:R-:W-:Y:S01]  /*75b0*/  DADD R42, R24, R42 ;  /* 0x00000000182a7229 */ /* 0x000fe2000000002a */
[----:B0-----:R-:W-:-:S09]  /*75c0*/  UISETP.GE.AND UP0, UPT, UR4, 0xd, UPT ;  /* 0x0000000d0400788c */ /* 0x001fd2000bf06270 */
[----:B------:R-:W-:Y:S05]  /*75d0*/  BRA.U !UP0, `(.L_x_218) ;  /* 0x0000001108047547 */ /* 0x000fea000b800000 */
[----:B------:R-:W0:Y:S01]  /*75e0*/  LDC R65, c[0x0][0x380] ;  /* 0x0000e000ff417b82 */ /* 0x000e220000000800 */
[----:B------:R-:W1:Y:S01]  /*75f0*/  LDCU UR4, c[0x0][0x388] ;  /* 0x00007100ff0477ac */ /* 0x000e620008000800 */
[----:B------:R-:W-:Y:S01]  /*7600*/  IADD3 R62, PT, PT, R52, 0x6, RZ ;  /* 0x00000006343e7810 */ /* 0x000fe20007ffe0ff */
[----:B------:R-:W-:Y:S01]  /*7610*/  VIADD R63, R53, 0x6 ;  /* 0x00000006353f7836 */ /* 0x000fe20000000000 */
[----:B------:R2:W3:Y:S01]  /*7620*/  F2F.F32.F64 R64, R42 ;  /* 0x0000002a00407310 */ /* 0x0004e20000301000 */
[----:B------:R-:W-:Y:S01]  /*7630*/  CS2R R46, SRZ ;  /* 0x00000000002e7805 */ /* 0x000fe2000001ff00 */
[----:B------:R-:W-:Y:S01]  /*7640*/  IMAD.MOV.U32 R44, RZ, RZ, RZ ;  /* 0x000000ffff2c7224 */ /* 0x000fe200078e00ff */
[----:B------:R-:W-:Y:S01]  /*7650*/  MOV R56, 0x77c0 ;  /* 0x000077c000387802 */ /* 0x000fe20000000f00 */
[----:B------:R-:W4:Y:S01]  /*7660*/  LDC.64 R20, c[0x0][0x3a8] ;  /* 0x0000ea00ff147b82 */ /* 0x000f220000000a00 */
[----:B------:R-:W-:-:S07]  /*7670*/  IMAD.MOV.U32 R45, RZ, RZ, 0x3ff00000 ;  /* 0x3ff00000ff2d7424 */ /* 0x000fce00078e00ff */
[----:B------:R-:W5:Y:S01]  /*7680*/  LDC R38, c[0x0][0x38c] ;  /* 0x0000e300ff267b82 */ /* 0x000f620000000800 */
[----:B0-----:R-:W-:-:S07]  /*7690*/  IMAD R23, R62, R65, R63 ;  /* 0x000000413e177224 */ /* 0x001fce00078e023f */
[----:B------:R-:W0:Y:S01]  /*76a0*/  LDC R39, c[0x0][0x384] ;  /* 0x0000e100ff277b82 */ /* 0x000e220000000800 */
[----:B-1----:R-:W-:Y:S02]  /*76b0*/  IMAD R65, R65, UR4, RZ ;  /* 0x0000000441417c24 */ /* 0x002fe4000f8e02ff */
[----:B----4-:R-:W-:-:S05]  /*76c0*/  IMAD.WIDE R20, R23, 0x4, R20 ;  /* 0x0000000417147825 */ /* 0x010fca00078e0214 */
[----:B------:R-:W1:Y:S01]  /*76d0*/  LDC R41, c[0x0][0x394] ;  /* 0x0000e500ff297b82 */ /* 0x000e620000000800 */
[----:B------:R-:W-:-:S04]  /*76e0*/  IMAD.WIDE R22, R65, 0x4, R20 ;  /* 0x0000000441167825 */ /* 0x000fc800078e0214 */
[----:B-----5:R-:W-:Y:S01]  /*76f0*/  FADD R38, R38, R38 ;  /* 0x0000002626267221 */ /* 0x020fe20000000000 */
[----:B------:R-:W-:-:S04]  /*7700*/  IMAD.WIDE R24, R65, 0x4, R22 ;  /* 0x0000000441187825 */ /* 0x000fc800078e0216 */
[----:B0-----:R-:W-:Y:S01]  /*7710*/  FFMA R66, R39, 2, R38 ;  /* 0x4000000027427823 */ /* 0x001fe20000000026 */
[----:B------:R-:W-:-:S04]  /*7720*/  IMAD.WIDE R26, R65, 0x4, R24 ;  /* 0x00000004411a7825 */ /* 0x000fc800078e0218 */
[----:B------:R-:W-:-:S04]  /*7730*/  IMAD.WIDE R28, R65, 0x4, R26 ;  /* 0x00000004411c7825 */ /* 0x000fc800078e021a */
[----:B-1----:R-:W-:Y:S01]  /*7740*/  FFMA R66, R41, 2, R66 ;  /* 0x4000000029427823 */ /* 0x002fe20000000042 */
[----:B------:R-:W-:-:S04]  /*7750*/  IMAD.WIDE R30, R65, 0x4, R28 ;  /* 0x00000004411e7825 */ /* 0x000fc800078e021c */
[----:B------:R-:W-:-:S04]  /*7760*/  IMAD.WIDE R32, R65, 0x4, R30 ;  /* 0x0000000441207825 */ /* 0x000fc800078e021e */
[----:B------:R-:W-:-:S04]  /*7770*/  IMAD.WIDE R34, R65, 0x4, R32 ;  /* 0x0000000441227825 */ /* 0x000fc800078e0220 */
[----:B------:R-:W-:-:S04]  /*7780*/  IMAD.WIDE R36, R65, 0x4, R34 ;  /* 0x0000000441247825 */ /* 0x000fc800078e0222 */
[----:B------:R-:W-:-:S04]  /*7790*/  IMAD.WIDE R38, R65, 0x4, R36 ;  /* 0x0000000441267825 */ /* 0x000fc800078e0224 */
[----:B--23--:R-:W-:-:S07]  /*77a0*/  IMAD.WIDE R40, R65, 0x4, R38 ;  /* 0x0000000441287825 */ /* 0x00cfce00078e0226 */
[----:B------:R-:W-:Y:S05]  /*77b0*/  CALL.REL.NOINC `($__internal_4_$__cuda_sm20_div_rn_f64_full) ;  /* 0x00000010000c7944 */ /* 0x000fea0003c00000 */
[----:B------:R-:W5:Y:S04]  /*77c0*/  LDG.E.CONSTANT R38, desc[UR6][R38.64] ;  /* 0x0000000626267981 */ /* 0x000f68000c1e9900 */
[----:B------:R0:W5:Y:S01]  /*77d0*/  LDG.E.CONSTANT R34, desc[UR6][R34.64] ;  /* 0x0000000622227981 */ /* 0x000162000c1e9900 */
[----:B------:R-:W-:-:S03]  /*77e0*/  FADD R48, R17, R16 ;  /* 0x0000001011307221 */ /* 0x000fc60000000000 */
[----:B------:R1:W5:Y:S01]  /*77f0*/  LDG.E.CONSTANT R32, desc[UR6][R32.64] ;  /* 0x0000000620207981 */ /* 0x000362000c1e9900 */
[----:B------:R-:W2:Y:S01]  /*7800*/  F2I.F64.TRUNC R42, R42 ;  /* 0x0000002a002a7311 */ /* 0x000ea2000030d100 */
[----:B------:R-:W3:Y:S02]  /*7810*/  LDCU UR4, c[0x0][0x390] ;  /* 0x00007200ff0477ac */ /* 0x000ee40008000800 */
[----:B------:R-:W5:Y:S01]  /*7820*/  LDG.E.CONSTANT R39, desc[UR6][R40.64] ;  /* 0x0000000628277981 */ /* 0x000f62000c1e9900 */
[----:B------:R-:W4:Y:S01]  /*7830*/  LDCU UR5, c[0x0][0x380] ;  /* 0x00007000ff0577ac */ /* 0x000f220008000800 */
[----:B0-----:R-:W0:Y:S01]  /*7840*/  S2R R35, SR_CgaCtaId ;  /* 0x0000000000237919 */ /* 0x001e220000008800 */
[----:B-1----:R-:W1:Y:S01]  /*7850*/  LDC R33, c[0x0][0x388] ;  /* 0x0000e200ff217b82 */ /* 0x002e620000000800 */
[----:B------:R2:W5:Y:S04]  /*7860*/  LDG.E.CONSTANT R47, desc[UR6][R26.64] ;  /* 0x000000061a2f7981 */ /* 0x000568000c1e9900 */
[----:B------:R3:W5:Y:S04]  /*7870*/  LDG.E.CONSTANT R51, desc[UR6][R22.64] ;  /* 0x0000000616337981 */ /* 0x000768000c1e9900 */
[----:B------:R4:W5:Y:S01]  /*7880*/  LDG.E.CONSTANT R46, desc[UR6][R20.64] ;  /* 0x00000006142e7981 */ /* 0x000962000c1e9900 */
[----:B--2---:R-:W-:-:S03]  /*7890*/  FADD R27, R15, R48 ;  /* 0x000000300f1b7221 */ /* 0x004fc60000000000 */
[----:B------:R2:W5:Y:S01]  /*78a0*/  LDG.E.CONSTANT R30, desc[UR6][R30.64] ;  /* 0x000000061e1e7981 */ /* 0x000562000c1e9900 */
[----:B---3--:R-:W-:Y:S01]  /*78b0*/  FADD R22, R27, R14 ;  /* 0x0000000e1b167221 */ /* 0x008fe20000000000 */
[----:B------:R-:W-:Y:S02]  /*78c0*/  IMAD.WIDE R44, R65, 0x4, R40 ;  /* 0x00000004412c7825 */ /* 0x000fe400078e0228 */
[----:B------:R-:W5:Y:S02]  /*78d0*/  LDG.E.CONSTANT R49, desc[UR6][R24.64] ;  /* 0x0000000618317981 */ /* 0x000f64000c1e9900 */
[----:B----4-:R-:W-:Y:S01]  /*78e0*/  FADD R21, R13, R22 ;  /* 0x000000160d157221 */ /* 0x010fe20000000000 */
[----:B------:R-:W-:Y:S01]  /*78f0*/  MOV R20, 0x400 ;  /* 0x0000040000147802 */ /* 0x000fe20000000f00 */
[----:B------:R-:W-:Y:S01]  /*7900*/  UIADD3 UR4, UPT, UPT, -UR4, URZ, URZ ;  /* 0x000000ff04047290 */ /* 0x000fe2000fffe1ff */
[----:B------:R3:W5:Y:S01]  /*7910*/  LDG.E.CONSTANT R45, desc[UR6][R44.64] ;  /* 0x000000062c2d7981 */ /* 0x000762000c1e9900 */
[----:B--2---:R-:W-:-:S03]  /*7920*/  FADD R31, R21, R12 ;  /* 0x0000000c151f7221 */ /* 0x004fc60000000000 */
[----:B------:R2:W5:Y:S01]  /*7930*/  LDG.E.CONSTANT R36, desc[UR6][R36.64] ;  /* 0x0000000624247981 */ /* 0x000562000c1e9900 */
[----:B0-----:R-:W-:Y:S01]  /*7940*/  LEA R21, R35, R20, 0x18 ;  /* 0x0000001423157211 */ /* 0x001fe200078ec0ff */
[----:B------:R-:W-:Y:S02]  /*7950*/  IMAD.IADD R20, R54, 0x1, -R42 ;  /* 0x0000000136147824 */ /* 0x000fe400078e0a2a */
[----:B------:R0:W5:Y:S01]  /*7960*/  LDG.E.CONSTANT R29, desc[UR6][R28.64] ;  /* 0x000000061c1d7981 */ /* 0x000162000c1e9900 */
[C---:B-1----:R-:W-:Y:S02]  /*7970*/  IMAD R52, R33.reuse, 0x6, R52 ;  /* 0x0000000621347824 */ /* 0x042fe400078e0234 */
[--C-:B------:R-:W-:Y:S02]  /*7980*/  IMAD R50, R20, 0xb0, R21.reuse ;  /* 0x000000b014327824 */ /* 0x100fe400078e0215 */
[----:B------:R-:W-:Y:S02]  /*7990*/  IMAD R20, R54, 0xb0, R21 ;  /* 0x000000b036147824 */ /* 0x000fe400078e0215 */
[----:B---3--:R-:W-:-:S02]  /*79a0*/  IMAD R44, R33, 0xc, R62 ;  /* 0x0000000c212c7824 */ /* 0x008fc400078e023e */
[C---:B------:R-:W-:Y:S01]  /*79b0*/  VIADD R22, R52.reuse, 0x6 ;  /* 0x0000000634167836 */ /* 0x040fe20000000000 */
[C---:B------:R-:W-:Y:S01]  /*79c0*/  LEA R35, R55.reuse, R20, 0x2 ;  /* 0x0000001437237211 */ /* 0x040fe200078e10ff */
[----:B------:R-:W-:Y:S02]  /*79d0*/  IMAD.IADD R21, R55, 0x1, -R42 ;  /* 0x0000000137157824 */ /* 0x000fe400078e0a2a */
[----:B------:R-:W-:Y:S02]  /*79e0*/  VIADD R24, R52, 0x26 ;  /* 0x0000002634187836 */ /* 0x000fe40000000000 */
[----:B------:R-:W-:Y:S01]  /*79f0*/  FMUL R31, R31, R66 ;  /* 0x000000421f1f7220 */ /* 0x000fe20000400000 */
[--C-:B------:R-:W-:Y:S02]  /*7a00*/  IMAD R44, R44, UR5, R63.reuse ;  /* 0x000000052c2c7c24 */ /* 0x100fe4000f8e023f */
[--C-:B--2---:R-:W-:Y:S02]  /*7a10*/  IMAD R37, R52, UR5, R63.reuse ;  /* 0x0000000534257c24 */ /* 0x104fe4000f8e023f */
[----:B------:R-:W-:-:S02]  /*7a20*/  IMAD R33, R22, UR5, R63 ;  /* 0x0000000516217c24 */ /* 0x000fc4000f8e023f */
[----:B0-----:R-:W-:Y:S02]  /*7a30*/  IMAD R28, R21, 0x4, R20 ;  /* 0x00000004151c7824 */ /* 0x001fe400078e0214 */
[----:B------:R-:W-:Y:S02]  /*7a40*/  IMAD R63, R24, UR5, R63 ;  /* 0x00000005183f7c24 */ /* 0x000fe4000f8e023f */
[----:B------:R-:W-:Y:S02]  /*7a50*/  IMAD.U32 R56, RZ, RZ, UR4 ;  /* 0x00000004ff387e24 */ /* 0x000fe4000f8e00ff */
[----:B------:R-:W-:Y:S02]  /*7a60*/  IMAD R50, R55, 0x4, R50 ;  /* 0x0000000437327824 */ /* 0x000fe400078e0232 */
[C-C-:B------:R-:W-:Y:S02]  /*7a70*/  IMAD R52, R42.reuse, 0xb0, R35.reuse ;  /* 0x000000b02a347824 */ /* 0x140fe400078e0223 */
[----:B------:R-:W-:-:S07]  /*7a80*/  IMAD R48, R42, 0x4, R35 ;  /* 0x000000042a307824 */ /* 0x000fce00078e0223 */
.L_x_315:
[----:B------:R-:W0:Y:S01]  /*7a90*/  LDC.64 R20, c[0x0][0x3a8] ;  /* 0x0000ea00ff147b82 */ /* 0x000e220000000a00 */
[----:B------:R-:W-:Y:S02]  /*7aa0*/  ISETP.GT.U32.AND P1, PT, R54, 0x5, PT ;  /* 0x000000053600780c */ /* 0x000fe40003f24070 */
[----:B------:R-:W-:-:S05]  /*7ab0*/  ISETP.GT.U32.AND P0, PT, R55, 0x5, PT ;  /* 0x000000053700780c */ /* 0x000fca0003f04070 */
[----:B------:R-:W1:Y:S08]  /*7ac0*/  LDC.64 R22, c[0x0][0x3b0] ;  /* 0x0000ec00ff167b82 */ /* 0x000e700000000a00 */
[----:B------:R-:W2:Y:S01]  /*7ad0*/  LDC.64 R24, c[0x0][0x3a0] ;  /* 0x0000e800ff187b82 */ /* 0x000ea20000000a00 */
[----:B0-----:R-:W-:-:S04]  /*7ae0*/  @!P1 IMAD.WIDE R40, R63, 0x4, R20 ;  /* 0x000000043f289825 */ /* 0x001fc800078e0214 */
[--C-:B------:R-:W-:Y:S02]  /*7af0*/  @!P1 IMAD.WIDE R26, R37, 0x4, R20.reuse ;  /* 0x00000004251a9825 */ /* 0x100fe400078e0214 */
[----:B------:R-:W3:Y:S02]  /*7b00*/  @!P1 LDG.E.CONSTANT R40, desc[UR6][R40.64] ;  /* 0x0000000628289981 */ /* 0x000ee4000c1e9900 */
[----:B------:R-:W-:Y:S02]  /*7b10*/  @!P0 IMAD.WIDE R42, R33, 0x4, R20 ;  /* 0x00000004212a8825 */ /* 0x000fe400078e0214 */
[----:B------:R0:W4:Y:S04]  /*7b20*/  @!P1 LDG.E.CONSTANT R58, desc[UR6][R26.64] ;  /* 0x000000061a3a9981 */ /* 0x000128000c1e9900 */
[----:B------:R-:W4:Y:S04]  /*7b30*/  @!P0 LDG.E.CONSTANT R60, desc[UR6][R42.64+-0x18] ;  /* 0xffffe8062a3c8981 */ /* 0x000f28000c1e9900 */
[----:B------:R-:W4:Y:S01]  /*7b40*/  @!P0 LDG.E.CONSTANT R62, desc[UR6][R42.64+0x80] ;  /* 0x000080062a3e8981 */ /* 0x000f22000c1e9900 */
[----:B------:R-:W-:Y:S05]  /*7b50*/  WARPSYNC.ALL ;  /* 0x0000000000007948 */ /* 0x000fea0003800000 */
[----:B------:R-:W-:Y:S01]  /*7b60*/  BAR.SYNC.DEFER_BLOCKING 0x0 ;  /* 0x0000000000007b1d */ /* 0x000fe20000010000 */
[----:B0----5:R-:W-:-:S02]  /*7b70*/  IMAD.MOV.U32 R26, RZ, RZ, R51 ;  /* 0x000000ffff1a7224 */ /* 0x021fc400078e0033 */
[----:B------:R-:W-:Y:S02]  /*7b80*/  IMAD.MOV.U32 R51, RZ, RZ, R49 ;  /* 0x000000ffff337224 */ /* 0x000fe400078e0031 */
[----:B------:R-:W-:Y:S02]  /*7b90*/  IMAD.MOV.U32 R49, RZ, RZ, R47 ;  /* 0x000000ffff317224 */ /* 0x000fe400078e002f */
[----:B------:R-:W-:Y:S02]  /*7ba0*/  IMAD.MOV.U32 R47, RZ, RZ, R29 ;  /* 0x000000ffff2f7224 */ /* 0x000fe400078e001d */
[----:B------:R-:W-:Y:S01]  /*7bb0*/  IMAD.MOV.U32 R29, RZ, RZ, R30 ;  /* 0x000000ffff1d7224 */ /* 0x000fe200078e001e */
[----:B------:R-:W-:Y:S01]  /*7bc0*/  MOV R30, R32 ;  /* 0x00000020001e7202 */ /* 0x000fe20000000f00 */
[----:B------:R-:W-:-:S06]  /*7bd0*/  IMAD.WIDE R20, R44, 0x4, R20 ;  /* 0x000000042c147825 */ /* 0x000fcc00078e0214 */
[----:B------:R-:W4:Y:S04]  /*7be0*/  LDG.E.CONSTANT R20, desc[UR6][R20.64] ;  /* 0x0000000614147981 */ /* 0x000f28000c1e9900 */
[----:B------:R-:W-:Y:S01]  /*7bf0*/  STS [R35+0x438], R30 ;  /* 0x0004381e23007388 */ /* 0x000fe20000000800 */
[----:B-1----:R-:W-:-:S04]  /*7c00*/  IMAD.WIDE R22, R33, 0x4, R22 ;  /* 0x0000000421167825 */ /* 0x002fc800078e0216 */
[----:B--2---:R-:W-:-:S06]  /*7c10*/  IMAD.WIDE R24, R33, 0x4, R24 ;  /* 0x0000000421187825 */ /* 0x004fcc00078e0218 */
[----:B------:R0:W2:Y:S04]  /*7c20*/  LDG.E.CONSTANT R24, desc[UR6][R24.64] ;  /* 0x0000000618187981 */ /* 0x0000a8000c1e9900 */
[----:B---3--:R-:W-:Y:S04]  /*7c30*/  @!P1 STS [R35+0x1a38], R40 ;  /* 0x001a382823009388 */ /* 0x008fe80000000800 */
[----:B----4-:R-:W-:Y:S04]  /*7c40*/  @!P1 STS [R35+0x18], R58 ;  /* 0x0000183a23009388 */ /* 0x010fe80000000800 */
[----:B------:R-:W-:Y:S04]  /*7c50*/  @!P0 STS [R35+0x420], R60 ;  /* 0x0004203c23008388 */ /* 0x000fe80000000800 */
[----:B------:R-:W-:Y:S01]  /*7c60*/  @!P0 STS [R35+0x4b8], R62 ;  /* 0x0004b83e23008388 */ /* 0x000fe20000000800 */
[----:B------:R-:W-:Y:S06]  /*7c70*/  BAR.SYNC.DEFER_BLOCKING 0x0 ;  /* 0x0000000000007b1d */ /* 0x000fec0000010000 */
[----:B------:R-:W3:Y:S04]  /*7c80*/  LDG.E R21, desc[UR6][R22.64] ;  /* 0x0000000616157981 */ /* 0x000ee8000c1e1900 */
[----:B------:R-:W-:Y:S04]  /*7c90*/  LDS R32, [R50+0x388] ;  /* 0x0003880032207984 */ /* 0x000fe80000000800 */
[----:B------:R-:W1:Y:S04]  /*7ca0*/  LDS R43, [R52+0x4e8] ;  /* 0x0004e800342b7984 */ /* 0x000e680000000800 */
[----:B------:R-:W-:Y:S04]  /*7cb0*/  LDS R57, [R35+0x388] ;  /* 0x0003880023397984 */ /* 0x000fe80000000800 */
[----:B------:R-:W4:Y:S04]  /*7cc0*/  LDS R58, [R35+0x4e8] ;  /* 0x0004e800233a7984 */ /* 0x000f280000000800 */
[----:B------:R-:W-:Y:S04]  /*7cd0*/  LDS R27, [R28+0x434] ;  /* 0x000434001c1b7984 */ /* 0x000fe80000000800 */
[----:B------:R-:W2:Y:S04]  /*7ce0*/  LDS R42, [R48+0x43c] ;  /* 0x00043c00302a7984 */ /* 0x000ea80000000800 */
[----:B------:R-:W-:Y:S04]  /*7cf0*/  LDS R40, [R35+0x434] ;  /* 0x0004340023287984 */ /* 0x000fe80000000800 */
[----:B------:R-:W2:Y:S04]  /*7d00*/  LDS R41, [R35+0x43c] ;  /* 0x00043c0023297984 */ /* 0x000ea80000000800 */
[----:B------:R-:W-:Y:S04]  /*7d10*/  LDS R60, [R35+0x598] ;  /* 0x00059800233c7984 */ /* 0x000fe80000000800 */
[----:B------:R-:W-:Y:S04]  /*7d20*/  LDS R59, [R35+0x430] ;  /* 0x00043000233b7984 */ /* 0x000fe80000000800 */
[----:B------:R-:W2:Y:S01]  /*7d30*/  LDS R62, [R35+0x440] ;  /* 0x00044000233e7984 */ /* 0x000ea20000000800 */
[----:B-1----:R-:W-:-:S03]  /*7d40*/  FADD R66, R32, R43 ;  /* 0x0000002b20427221 */ /* 0x002fc60000000000 */
[----:B------:R-:W-:Y:S01]  /*7d50*/  LDS R43, [R50+0x2d8] ;  /* 0x0002d800322b7984 */ /* 0x000fe20000000800 */
[----:B------:R-:W-:Y:S02]  /*7d60*/  IMAD.MOV.U32 R32, RZ, RZ, R34 ;  /* 0x000000ffff207224 */ /* 0x000fe400078e0022 */
[----:B----4-:R-:W-:Y:S02]  /*7d70*/  FADD R61, R57, R58 ;  /* 0x0000003a393d7221 */ /* 0x010fe40000000000 */
[----:B------:R-:W1:Y:S04]  /*7d80*/  LDS R58, [R52+0x598] ;  /* 0x00059800343a7984 */ /* 0x000e680000000800 */
[----:B------:R-:W4:Y:S01]  /*7d90*/  LDS R57, [R35+0x2d8] ;  /* 0x0002d80023397984 */ /* 0x000f220000000800 */
[----:B------:R-:W-:Y:S01]  /*7da0*/  FMUL R34, R15, R66 ;  /* 0x000000420f227220 */ /* 0x000fe20000400000 */
[----:B------:R-:W-:Y:S01]  /*7db0*/  FMUL R66, R61, R14 ;  /* 0x0000000e3d427220 */ /* 0x000fe20000400000 */
[----:B0-----:R-:W-:-:S04]  /*7dc0*/  FADD R25, R32, R29 ;  /* 0x0000001d20197221 */ /* 0x001fc80000000000 */
[----:B------:R-:W-:Y:S01]  /*7dd0*/  FFMA R34, R13, R25, R34 ;  /* 0x000000190d227223 */ /* 0x000fe20000000022 */
[----:B------:R-:W-:Y:S01]  /*7de0*/  FFMA R61, R25, R12, R66 ;  /* 0x0000000c193d7223 */ /* 0x000fe20000000042 */
[----:B--2---:R-:W-:Y:S02]  /*7df0*/  FADD R25, R27, R42 ;  /* 0x0000002a1b197221 */ /* 0x004fe40000000000 */
[----:B------:R-:W-:Y:S04]  /*7e00*/  LDS R42, [R28+0x430] ;  /* 0x000430001c2a7984 */ /* 0x000fe80000000800 */
[----:B------:R-:W0:Y:S01]  /*7e10*/  LDS R27, [R48+0x440] ;  /* 0x00044000301b7984 */ /* 0x000e220000000800 */
[----:B------:R-:W-:Y:S01]  /*7e20*/  FADD R66, R40, R41 ;  /* 0x0000002928427221 */ /* 0x000fe20000000000 */
[----:B------:R-:W-:Y:S01]  /*7e30*/  FFMA R40, R17, R25, R34 ;  /* 0x0000001911287223 */ /* 0x000fe20000000022 */
[----:B------:R-:W-:-:S02]  /*7e40*/  IMAD.MOV.U32 R34, RZ, RZ, R36 ;  /* 0x000000ffff227224 */ /* 0x000fc400078e0024 */
[----:B------:R-:W-:Y:S02]  /*7e50*/  LDS R36, [R50+0x228] ;  /* 0x0002280032247984 */ /* 0x000fe40000000800 */
[----:B------:R-:W-:Y:S01]  /*7e60*/  FADD R41, R34, R47 ;  /* 0x0000002f22297221 */ /* 0x000fe20000000000 */
[----:B------:R-:W-:Y:S01]  /*7e70*/  FADD R62, R59, R62 ;  /* 0x0000003e3b3e7221 */ /* 0x000fe20000000000 */
[----:B------:R-:W-:Y:S01]  /*7e80*/  FFMA R25, R66, R16, R61 ;  /* 0x0000001042197223 */ /* 0x000fe2000000003d */
[----:B------:R-:W-:Y:S04]  /*7e90*/  LDS R59, [R35+0x228] ;  /* 0x00022800233b7984 */ /* 0x000fe80000000800 */
[----:B------:R-:W-:Y:S01]  /*7ea0*/  LDS R66, [R35+0x648] ;  /* 0x0006480023427984 */ /* 0x000fe20000000800 */
[----:B-1----:R-:W-:-:S03]  /*7eb0*/  FADD R58, R43, R58 ;  /* 0x0000003a2b3a7221 */ /* 0x002fc60000000000 */
[----:B------:R-:W1:Y:S01]  /*7ec0*/  LDS R43, [R52+0x648] ;  /* 0x00064800342b7984 */ /* 0x000e620000000800 */
[----:B----4-:R-:W-:Y:S01]  /*7ed0*/  FADD R57, R57, R60 ;  /* 0x0000003c39397221 */ /* 0x010fe20000000000 */
[----:B------:R-:W-:-:S03]  /*7ee0*/  FMUL R58, R15, R58 ;  /* 0x0000003a0f3a7220 */ /* 0x000fc60000400000 */
[----:B------:R-:W-:-:S04]  /*7ef0*/  FMUL R60, R57, R14 ;  /* 0x0000000e393c7220 */ /* 0x000fc80000400000 */
[----:B------:R-:W-:Y:S01]  /*7f00*/  FFMA R57, R41, R12, R60 ;  /* 0x0000000c29397223 */ /* 0x000fe2000000003c */
[----:B------:R-:W-:Y:S02]  /*7f10*/  FFMA R60, R13, R41, R58 ;  /* 0x000000290d3c7223 */ /* 0x000fe4000000003a */
[----:B------:R-:W-:Y:S01]  /*7f20*/  LDS R58, [R28+0x42c] ;  /* 0x00042c001c3a7984 */ /* 0x000fe20000000800 */
[----:B------:R-:W-:Y:S01]  /*7f30*/  FFMA R61, R62, R16, R57 ;  /* 0x000000103e3d7223 */ /* 0x000fe20000000039 */
[----:B0-----:R-:W-:Y:S02]  /*7f40*/  FADD R41, R42, R27 ;  /* 0x0000001b2a297221 */ /* 0x001fe40000000000 */
[----:B------:R-:W-:Y:S04]  /*7f50*/  LDS R57, [R35+0x42c] ;  /* 0x00042c0023397984 */ /* 0x000fe80000000800 */
[----:B------:R-:W0:Y:S04]  /*7f60*/  LDS R27, [R48+0x444] ;  /* 0x00044400301b7984 */ /* 0x000e280000000800 */
[----:B------:R-:W2:Y:S01]  /*7f70*/  LDS R42, [R35+0x444] ;  /* 0x00044400232a7984 */ /* 0x000ea20000000800 */
[----:B------:R-:W-:Y:S01]  /*7f80*/  FFMA R62, R17, R41, R60 ;  /* 0x00000029113e7223 */ /* 0x000fe2000000003c */
[----:B------:R-:W-:Y:S01]  /*7f90*/  FMUL R60, R10, R25 ;  /* 0x000000190a3c7220 */ /* 0x000fe20000400000 */
[----:B------:R-:W-:Y:S01]  /*7fa0*/  FMUL R68, R8, R61 ;  /* 0x0000003d08447220 */ /* 0x000fe20000400000 */
[----:B------:R-:W-:Y:S02]  /*7fb0*/  LDS R25, [R28+0x428] ;  /* 0x000428001c197984 */ /* 0x000fe40000000800 */
[----:B------:R-:W-:Y:S01]  /*7fc0*/  FFMA R60, R11, R40, R60 ;  /* 0x000000280b3c7223 */ /* 0x000fe2000000003c */
[----:B------:R-:W-:-:S02]  /*7fd0*/  FFMA R41, R9, R62, R68 ;  /* 0x0000003e09297223 */ /* 0x000fc40000000044 */
[----:B------:R-:W-:Y:S01]  /*7fe0*/  LDS R62, [R50+0x178] ;  /* 0x00017800323e7984 */ /* 0x000fe20000000800 */
[----:B-1----:R-:W-:Y:S01]  /*7ff0*/  FADD R40, R36, R43 ;  /* 0x0000002b24287221 */ /* 0x002fe20000000000 */
[----:B------:R-:W-:Y:S02]  /*8000*/  IMAD.MOV.U32 R36, RZ, RZ, R38 ;  /* 0x000000ffff247224 */ /* 0x000fe400078e0026 */
[----:B------:R-:W1:Y:S01]  /*8010*/  LDS R43, [R52+0x6f8] ;  /* 0x0006f800342b7984 */ /* 0x000e620000000800 */
[----:B------:R-:W-:Y:S01]  /*8020*/  FMUL R40, R15, R40 ;  /* 0x000000280f287220 */ /* 0x000fe20000400000 */
[----:B------:R-:W-:Y:S01]  /*8030*/  FADD R68, R36, R49 ;  /* 0x0000003124447221 */ /* 0x000fe20000000000 */
[----:B------:R-:W-:Y:S01]  /*8040*/  FADD R59, R59, R66 ;  /* 0x000000423b3b7221 */ /* 0x000fe20000000000 */
[----:B------:R-:W-:Y:S02]  /*8050*/  IMAD.MOV.U32 R38, RZ, RZ, R39 ;  /* 0x000000ffff267224 */ /* 0x000fe400078e0027 */
[----:B------:R-:W-:-:S02]  /*8060*/  FFMA R68, R13, R68, R40 ;  /* 0x000000440d447223 */ /* 0x000fc40000000028 */
[----:B------:R-:W4:Y:S01]  /*8070*/  LDS R40, [R48+0x448] ;  /* 0x0004480030287984 */ /* 0x000f220000000800 */
[----:B0-----:R-:W-:Y:S01]  /*8080*/  FADD R27, R58, R27 ;  /* 0x0000001b3a1b7221 */ /* 0x001fe20000000000 */
[----:B--2---:R-:W-:Y:S01]  /*8090*/  FADD R58, R57, R42 ;  /* 0x0000002a393a7221 */ /* 0x004fe20000000000 */
[----:B------:R-:W-:Y:S01]  /*80a0*/  FMUL R42, R59, R14 ;  /* 0x0000000e3b2a7220 */ /* 0x000fe20000400000 */
[----:B------:R-:W-:Y:S01]  /*80b0*/  FADD R57, R38, R51 ;  /* 0x0000003326397221 */ /* 0x000fe20000000000 */
[----:B------:R-:W-:Y:S02]  /*80c0*/  FFMA R68, R17, R27, R68 ;  /* 0x0000001b11447223 */ /* 0x000fe40000000044 */
[----:B------:R-:W-:Y:S01]  /*80d0*/  LDS R27, [R35+0x448] ;  /* 0x00044800231b7984 */ /* 0x000fe20000000800 */
[----:B------:R-:W-:-:S03]  /*80e0*/  FFMA R39, R57, R12, R42 ;  /* 0x0000000c39277223 */ /* 0x000fc6000000002a */
[----:B------:R-:W0:Y:S01]  /*80f0*/  LDS R42, [R35+0x428] ;  /* 0x00042800232a7984 */ /* 0x000e220000000800 */
[----:B------:R-:W-:Y:S01]  /*8100*/  FFMA R59, R58, R16, R39 ;  /* 0x000000103a3b7223 */ /* 0x000fe20000000027 */
[----:B------:R-:W-:Y:S02]  /*8110*/  FFMA R60, R31, R30, R60 ;  /* 0x0000001e1f3c7223 */ /* 0x000fe4000000003c */
[----:B------:R-:W-:Y:S01]  /*8120*/  LDS R58, [R35+0x178] ;  /* 0x00017800233a7984 */ /* 0x000fe20000000800 */
[----:B------:R-:W-:-:S03]  /*8130*/  FMUL R66, R6, R59 ;  /* 0x0000003b06427220 */ /* 0x000fc60000400000 */
[----:B------:R-:W2:Y:S01]  /*8140*/  LDS R39, [R35+0x6f8] ;  /* 0x0006f80023277984 */ /* 0x000ea20000000800 */
[----:B------:R-:W-:Y:S01]  /*8150*/  FFMA R59, R7, R68, R66 ;  /* 0x00000044073b7223 */ /* 0x000fe20000000042 */
[----:B------:R-:W-:Y:S01]  /*8160*/  FADD R60, R60, R41 ;  /* 0x000000293c3c7221 */ /* 0x000fe20000000000 */
[----:B-1----:R-:W-:Y:S01]  /*8170*/  FADD R66, R62, R43 ;  /* 0x0000002b3e427221 */ /* 0x002fe20000000000 */
[----:B------:R-:W-:Y:S04]  /*8180*/  LDS R41, [R52+0x7a8] ;  /* 0x0007a80034297984 */ /* 0x000fe80000000800 */
[----:B------:R-:W1:Y:S01]  /*8190*/  LDS R62, [R50+0xc8] ;  /* 0x0000c800323e7984 */ /* 0x000e620000000800 */
[----:B------:R-:W-:Y:S01]  /*81a0*/  FMUL R66, R15, R66 ;  /* 0x000000420f427220 */ /* 0x000fe20000400000 */
[----:B------:R-:W-:Y:S01]  /*81b0*/  FADD R43, R60, R59 ;  /* 0x0000003b3c2b7221 */ /* 0x000fe20000000000 */
[----:B----4-:R-:W-:Y:S01]  /*81c0*/  FADD R59, R25, R40 ;  /* 0x00000028193b7221 */ /* 0x010fe20000000000 */
[----:B------:R-:W-:Y:S01]  /*81d0*/  LDS R68, [R35+0x858] ;  /* 0x0008580023447984 */ /* 0x000fe20000000800 */
[----:B------:R-:W-:-:S03]  /*81e0*/  FFMA R60, R13, R57, R66 ;  /* 0x000000390d3c7223 */ /* 0x000fc60000000042 */
[----:B------:R-:W-:Y:S04]  /*81f0*/  LDS R57, [R35+0xc8] ;  /* 0x0000c80023397984 */ /* 0x000fe80000000800 */
[----:B------:R-:W4:Y:S04]  /*8200*/  LDS R40, [R35+0x7a8] ;  /* 0x0007a80023287984 */ /* 0x000f280000000800 */
[----:B------:R-:W-:Y:S04]  /*8210*/  LDS R66, [R28+0x424] ;  /* 0x000424001c427984 */ /* 0x000fe80000000800 */
[----:B------:R-:W4:Y:S01]  /*8220*/  LDS R25, [R48+0x44c] ;  /* 0x00044c0030197984 */ /* 0x000f220000000800 */
[----:B0-----:R-:W-:-:S03]  /*8230*/  FADD R61, R42, R27 ;  /* 0x0000001b2a3d7221 */ /* 0x001fc60000000000 */
[----:B------:R-:W-:Y:S04]  /*8240*/  LDS R42, [R35+0x424] ;  /* 0x00042400232a7984 */ /* 0x000fe80000000800 */
[----:B------:R-:W0:Y:S01]  /*8250*/  LDS R27, [R35+0x44c] ;  /* 0x00044c00231b7984 */ /* 0x000e220000000800 */
[----:B--2---:R-:W-:Y:S01]  /*8260*/  FADD R67, R58, R39 ;  /* 0x000000273a437221 */ /* 0x004fe20000000000 */
[----:B------:R-:W-:Y:S02]  /*8270*/  IMAD.MOV.U32 R39, RZ, RZ, R45 ;  /* 0x000000ffff277224 */ /* 0x000fe400078e002d */
[----:B------:R-:W2:Y:S01]  /*8280*/  LDS R45, [R35+0x18] ;  /* 0x00001800232d7984 */ /* 0x000ea20000000800 */
[----:B------:R-:W-:Y:S01]  /*8290*/  FMUL R58, R67, R14 ;  /* 0x0000000e433a7220 */ /* 0x000fe20000400000 */
[----:B-1----:R-:W-:Y:S01]  /*82a0*/  FADD R62, R62, R41 ;  /* 0x000000293e3e7221 */ /* 0x002fe20000000000 */
[----:B------:R-:W-:-:S04]  /*82b0*/  FADD R41, R39, R26 ;  /* 0x0000001a27297221 */ /* 0x000fc80000000000 */
[----:B------:R-:W-:Y:S01]  /*82c0*/  FFMA R58, R41, R12, R58 ;  /* 0x0000000c293a7223 */ /* 0x000fe2000000003a */
[----:B------:R-:W-:-:S03]  /*82d0*/  FMUL R62, R15, R62 ;  /* 0x0000003e0f3e7220 */ /* 0x000fc60000400000 */
[----:B------:R-:W-:Y:S01]  /*82e0*/  FFMA R61, R61, R16, R58 ;  /* 0x000000103d3d7223 */ /* 0x000fe2000000003a */
[----:B----4-:R-:W-:Y:S01]  /*82f0*/  FADD R57, R57, R40 ;  /* 0x0000002839397221 */ /* 0x010fe20000000000 */
[----:B------:R-:W-:Y:S02]  /*8300*/  FFMA R60, R17, R59, R60 ;  /* 0x0000003b113c7223 */ /* 0x000fe4000000003c */
[----:B------:R-:W-:Y:S01]  /*8310*/  FMUL R40, R4, R61 ;  /* 0x0000003d04287220 */ /* 0x000fe20000400000 */
[----:B------:R-:W-:Y:S01]  /*8320*/  FFMA R62, R13, R41, R62 ;  /* 0x000000290d3e7223 */ /* 0x000fe2000000003e */
[----:B------:R-:W-:Y:S02]  /*8330*/  FMUL R58, R57, R14 ;  /* 0x0000000e393a7220 */ /* 0x000fe40000400000 */
[----:B------:R-:W-:Y:S01]  /*8340*/  LDS R57, [R50+0x18] ;  /* 0x0000180032397984 */ /* 0x000fe20000000800 */
[----:B------:R-:W-:-:S03]  /*8350*/  FADD R25, R66, R25 ;  /* 0x0000001942197221 */ /* 0x000fc60000000000 */
[----:B------:R-:W1:Y:S01]  /*8360*/  LDS R66, [R52+0x858] ;  /* 0x0008580034427984 */ /* 0x000e620000000800 */
[----:B------:R-:W-:Y:S01]  /*8370*/  FFMA R60, R5, R60, R40 ;  /* 0x0000003c053c7223 */ /* 0x000fe20000000028 */
[----:B------:R-:W-:Y:S01]  /*8380*/  FFMA R40, R17, R25, R62 ;  /* 0x0000001911287223 */ /* 0x000fe2000000003e */
[----:B------:R-:W-:Y:S01]  /*8390*/  FFMA R41, R41, R12, R58 ;  /* 0x0000000c29297223 */ /* 0x000fe2000000003a */
[----:B------:R-:W-:Y:S01]  /*83a0*/  LDS R25, [R48+0x450] ;  /* 0x0004500030197984 */ /* 0x000fe20000000800 */
[----:B0-----:R-:W-:-:S03]  /*83b0*/  FADD R62, R42, R27 ;  /* 0x0000001b2a3e7221 */ /* 0x001fc60000000000 */
[----:B------:R-:W-:Y:S04]  /*83c0*/  LDS R58, [R35+0x450] ;  /* 0x00045000233a7984 */ /* 0x000fe80000000800 */
[----:B------:R-:W0:Y:S04]  /*83d0*/  LDS R27, [R35+0x420] ;  /* 0x00042000231b7984 */ /* 0x000e280000000800 */
[----:B------:R-:W4:Y:S01]  /*83e0*/  LDS R42, [R28+0x420] ;  /* 0x000420001c2a7984 */ /* 0x000f220000000800 */
[----:B--2---:R-:W-:Y:S01]  /*83f0*/  FADD R59, R45, R68 ;  /* 0x000000442d3b7221 */ /* 0x004fe20000000000 */
[----:B------:R-:W-:-:S03]  /*8400*/  IMAD.MOV.U32 R45, RZ, RZ, R20 ;  /* 0x000000ffff2d7224 */ /* 0x000fc600078e0014 */
[----:B------:R-:W-:Y:S01]  /*8410*/  FMUL R59, R59, R14 ;  /* 0x0000000e3b3b7220 */ /* 0x000fe20000400000 */
[----:B------:R-:W-:Y:S01]  /*8420*/  FADD R20, R45, R46 ;  /* 0x0000002e2d147221 */ /* 0x000fe20000000000 */
[----:B------:R-:W-:-:S03]  /*8430*/  FFMA R41, R62, R16, R41 ;  /* 0x000000103e297223 */ /* 0x000fc60000000029 */
[----:B------:R-:W-:Y:S01]  /*8440*/  FFMA R59, R20, R12, R59 ;  /* 0x0000000c143b7223 */ /* 0x000fe2000000003b */
[----:B-1----:R-:W-:-:S04]  /*8450*/  FADD R66, R57, R66 ;  /* 0x0000004239427221 */ /* 0x002fc80000000000 */
[----:B------:R-:W-:-:S04]  /*8460*/  FMUL R66, R15, R66 ;  /* 0x000000420f427220 */ /* 0x000fc80000400000 */
[----:B------:R-:W-:Y:S01]  /*8470*/  FFMA R66, R13, R20, R66 ;  /* 0x000000140d427223 */ /* 0x000fe20000000042 */
[----:B------:R-:W-:Y:S01]  /*8480*/  FMUL R20, R2, R41 ;  /* 0x0000002902147220 */ /* 0x000fe20000400000 */
[----:B0-----:R-:W-:Y:S01]  /*8490*/  FADD R58, R27, R58 ;  /* 0x0000003a1b3a7221 */ /* 0x001fe20000000000 */
[----:B----4-:R-:W-:-:S03]  /*84a0*/  FADD R25, R42, R25 ;  /* 0x000000192a197221 */ /* 0x010fc60000000000 */
[----:B------:R-:W-:Y:S01]  /*84b0*/  FFMA R59, R58, R16, R59 ;  /* 0x000000103a3b7223 */ /* 0x000fe2000000003b */
[----:B------:R-:W-:Y:S01]  /*84c0*/  FADD R43, R43, R60 ;  /* 0x0000003c2b2b7221 */ /* 0x000fe20000000000 */
[----:B------:R-:W-:Y:S01]  /*84d0*/  FFMA R20, R3, R40, R20 ;  /* 0x0000002803147223 */ /* 0x000fe20000000014 */
[----:B------:R-:W-:Y:S01]  /*84e0*/  FFMA R25, R17, R25, R66 ;  /* 0x0000001911197223 */ /* 0x000fe20000000042 */
[----:B------:R-:W-:Y:S01]  /*84f0*/  FMUL R59, R64, R59 ;  /* 0x0000003b403b7220 */ /* 0x000fe20000400000 */
[----:B------:R-:W-:Y:S01]  /*8500*/  FADD R40, R30, R30 ;  /* 0x0000001e1e287221 */ /* 0x000fe20000000000 */
[----:B------:R-:W-:Y:S02]  /*8510*/  FADD R20, R43, R20 ;  /* 0x000000142b147221 */ /* 0x000fe40000000000 */
[----:B------:R-:W-:Y:S01]  /*8520*/  FFMA R25, R0, R25, R59 ;  /* 0x0000001900197223 */ /* 0x000fe2000000003b */
[----:B---3--:R-:W-:-:S03]  /*8530*/  FADD R40, R40, -R21 ;  /* 0x8000001528287221 */ /* 0x008fc60000000000 */
[----:B------:R-:W-:-:S04]  /*8540*/  FADD R25, R20, R25 ;  /* 0x0000001914197221 */ /* 0x000fc80000000000 */
[----:B------:R-:W-:Y:S01]  /*8550*/  FFMA R25, R25, R24, R40 ;  /* 0x0000001819197223 */ /* 0x000fe20000000028 */
[----:B------:R-:W-:-:S04]  /*8560*/  VIADD R56, R56, 0x1 ;  /* 0x0000000138387836 */ /* 0x000fc80000000000 */
[----:B------:R0:W-:Y:S01]  /*8570*/  STG.E desc[UR6][R22.64], R25 ;  /* 0x0000001916007986 */ /* 0x0001e2000c101906 */
[----:B------:R-:W-:Y:S01]  /*8580*/  ISETP.NE.AND P0, PT, R56, -0xc, PT ;  /* 0xfffffff43800780c */ /* 0x000fe20003f05270 */
[--C-:B------:R-:W-:Y:S01]  /*8590*/  IMAD.IADD R44, R44, 0x1, R65.reuse ;  /* 0x000000012c2c7824 */ /* 0x100fe200078e0241 */
[----:B------:R-:W-:Y:S01]  /*85a0*/  IADD3 R63, PT, PT, R63, R65, RZ ;  /* 0x000000413f3f7210 */ /* 0x000fe20007ffe0ff */
[--C-:B------:R-:W-:Y:S02]  /*85b0*/  IMAD.IADD R37, R37, 0x1, R65.reuse ;  /* 0x0000000125257824 */ /* 0x100fe400078e0241 */
[----:B------:R-:W-:Y:S02]  /*85c0*/  IMAD.IADD R33, R33, 0x1, R65 ;  /* 0x0000000121217824 */ /* 0x000fe400078e0241 */
[----:B------:R-:W-:-:S06]  /*85d0*/  IMAD.MOV.U32 R46, RZ, RZ, R26 ;  /* 0x000000ffff2e7224 */ /* 0x000fcc00078e001a */
[----:B0-----:R-:W-:Y:S05]  /*85e0*/  @P0 BRA `(.L_x_315) ;  /* 0xfffffff400280947 */ /* 0x001fea000383ffff */
.L_x_218:
[----:B------:R-:W-:Y:S05]  /*85f0*/  BSYNC.RECONVERGENT B0 ;  /* 0x0000000000007941 */ /* 0x000fea0003800200 */
.L_x_217:
[----:B------:R-:W-:Y:S01]  /*8600*/  CS2R R4, SR_CLOCKLO ;  /* 0x0000000000047805 */ /* 0x000fe20000015000 */
        /* <DEDUP_REMOVED lines=22> */
[----:B------:R-:W-:Y:S02]  /*8770*/  MOV R45, 0x412e8480 ;  /* 0x412e8480002d7802 */ /* 0x000fe40000000f00 */
[----:B------:R-:W-:-:S07]  /*8780*/  MOV R56, 0x87a0 ;  /* 0x000087a000387802 */ /* 0x000fce0000000f00 */
[----:B------:R-:W-:Y:S05]  /*8790*/  CALL.REL.NOINC `($__internal_4_$__cuda_sm20_div_rn_f64_full) ;  /* 0x0000000000147944 */ /* 0x000fea0003c00000 */
.L_x_316:
[----:B------:R-:W0:Y:S01]  /*87a0*/  LDC.64 R2, c[0x4][0x80] ;  /* 0x01002000ff027b82 */ /* 0x000e220000000a00 */
[----:B------:R-:W1:Y:S01]  /*87b0*/  F2F.F32.F64 R43, R42 ;  /* 0x0000002a002b7310 */ /* 0x000e620000301000 */
[----:B0-----:R-:W-:-:S05]  /*87c0*/  IMAD.WIDE R2, R53, 0x4, R2 ;  /* 0x0000000435027825 */ /* 0x001fca00078e0202 */
[----:B-1----:R-:W-:Y:S01]  /*87d0*/  STG.E desc[UR6][R2.64], R43 ;  /* 0x0000002b02007986 */ /* 0x002fe2000c101906 */
[----:B------:R-:W-:Y:S05]  /*87e0*/  EXIT ;  /* 0x000000000000794d */ /* 0x000fea0003800000 */
        .weak           $__internal_4_$__cuda_sm20_div_rn_f64_full
        .type           $__internal_4_$__cuda_sm20_div_rn_f64_full,@function
        .size           $__internal_4_$__cuda_sm20_div_rn_f64_full,($__internal_5_$__cuda_sm3x_div_rn_noftz_f32_slowpath - $__internal_4_$__cuda_sm20_div_rn_f64_full)
$__internal_4_$__cuda_sm20_div_rn_f64_full:
[C---:B------:R-:W-:Y:S01]  /*87f0*/  FSETP.GEU.AND P0, PT, |R45|.reuse, 1.469367938527859385e-39, PT ;  /* 0x001000002d00780b */ /* 0x040fe20003f0e200 */
[----:B------:R-:W-:Y:S01]  /*8800*/  IMAD.MOV.U32 R59, RZ, RZ, 0x1ca00000 ;  /* 0x1ca00000ff3b7424 */ /* 0x000fe200078e00ff */
[C---:B------:R-:W-:Y:S01]  /*8810*/  LOP3.LUT R42, R45.reuse, 0x800fffff, RZ, 0xc0, !PT ;  /* 0x800fffff2d2a7812 */ /* 0x040fe200078ec0ff */
[----:B------:R-:W-:Y:S01]  /*8820*/  IMAD.MOV.U32 R60, RZ, RZ, 0x1 ;  /* 0x00000001ff3c7424 */ /* 0x000fe200078e00ff */
[----:B------:R-:W-:Y:S01]  /*8830*/  LOP3.LUT R49, R45, 0x7ff00000, RZ, 0xc0, !PT ;  /* 0x7ff000002d317812 */ /* 0x000fe200078ec0ff */
[----:B------:R-:W-:Y:S01]  /*8840*/  BSSY.RECONVERGENT B1, `(.L_x_317) ;  /* 0x0000058000017945 */ /* 0x000fe20003800200 */
[----:B------:R-:W-:Y:S01]  /*8850*/  LOP3.LUT R43, R42, 0x3ff00000, RZ, 0xfc, !PT ;  /* 0x3ff000002a2b7812 */ /* 0x000fe200078efcff */
[----:B------:R-:W-:Y:S01]  /*8860*/  IMAD.MOV.U32 R42, RZ, RZ, R44 ;  /* 0x000000ffff2a7224 */ /* 0x000fe200078e002c */
[----:B------:R-:W-:Y:S01]  /*8870*/  LOP3.LUT R58, R47, 0x7ff00000, RZ, 0xc0, !PT ;  /* 0x7ff000002f3a7812 */ /* 0x000fe200078ec0ff */
[----:B------:R-:W-:-:S04]  /*8880*/  IMAD.MOV.U32 R57, RZ, RZ, R49 ;  /* 0x000000ffff397224 */ /* 0x000fc800078e0031 */
[----:B------:R-:W-:-:S06]  /*8890*/  @!P0 DMUL R42, R44, 8.98846567431157953865e+307 ;  /* 0x7fe000002c2a8828 */ /* 0x000fcc0000000000 */
[----:B------:R-:W0:Y:S04]  /*88a0*/  MUFU.RCP64H R61, R43 ;  /* 0x0000002b003d7308 */ /* 0x000e280000001800 */
[----:B------:R-:W-:Y:S02]  /*88b0*/  @!P0 LOP3.LUT R57, R43, 0x7ff00000, RZ, 0xc0, !PT ;  /* 0x7ff000002b398812 */ /* 0x000fe400078ec0ff */
[----:B------:R-:W-:-:S04]  /*88c0*/  ISETP.GE.U32.AND P0, PT, R58, R49, PT ;  /* 0x000000313a00720c */ /* 0x000fc80003f06070 */
[----:B------:R-:W-:Y:S02]  /*88d0*/  SEL R49, R59, 0x63400000, !P0 ;  /* 0x634000003b317807 */ /* 0x000fe40004000000 */
[----:B------:R-:W-:Y:S02]  /*88e0*/  FSETP.GEU.AND P0, PT, |R47|, 1.469367938527859385e-39, PT ;  /* 0x001000002f00780b */ /* 0x000fe40003f0e200 */
[----:B------:R-:W-:-:S11]  /*88f0*/  LOP3.LUT R49, R49, 0x800fffff, R47, 0xf8, !PT ;  /* 0x800fffff31317812 */ /* 0x000fd600078ef82f */
[----:B------:R-:W-:Y:S01]  /*8900*/  @!P0 LOP3.LUT R51, R45, 0x7ff00000, RZ, 0xc0, !PT ;  /* 0x7ff000002d338812 */ /* 0x000fe200078ec0ff */
[----:B------:R-:W-:-:S03]  /*8910*/  @!P0 IMAD.MOV.U32 R50, RZ, RZ, RZ ;  /* 0x000000ffff328224 */ /* 0x000fc600078e00ff */
[----:B------:R-:W-:-:S04]  /*8920*/  @!P0 ISETP.GE.U32.AND P6, PT, R58, R51, PT ;  /* 0x000000333a00820c */ /* 0x000fc80003fc6070 */
[----:B------:R-:W-:-:S04]  /*8930*/  @!P0 SEL R51, R59, 0x63400000, !P6 ;  /* 0x634000003b338807 */ /* 0x000fc80007000000 */
[----:B------:R-:W-:-:S04]  /*8940*/  @!P0 LOP3.LUT R48, R51, 0x80000000, R47, 0xf8, !PT ;  /* 0x8000000033308812 */ /* 0x000fc800078ef82f */
[----:B------:R-:W-:Y:S01]  /*8950*/  @!P0 LOP3.LUT R51, R48, 0x100000, RZ, 0xfc, !PT ;  /* 0x0010000030338812 */ /* 0x000fe200078efcff */
[----:B------:R-:W-:-:S06]  /*8960*/  IMAD.MOV.U32 R48, RZ, RZ, R46 ;  /* 0x000000ffff307224 */ /* 0x000fcc00078e002e */
[----:B------:R-:W-:Y:S02]  /*8970*/  @!P0 DFMA R48, R48, 2, -R50 ;  /* 0x400000003030882b */ /* 0x000fe40000000832 */
[----:B0-----:R-:W-:-:S08]  /*8980*/  DFMA R50, R60, -R42, 1 ;  /* 0x3ff000003c32742b */ /* 0x001fd0000000082a */
[----:B------:R-:W-:-:S08]  /*8990*/  DFMA R50, R50, R50, R50 ;  /* 0x000000323232722b */ /* 0x000fd00000000032 */
[----:B------:R-:W-:-:S08]  /*89a0*/  DFMA R60, R60, R50, R60 ;  /* 0x000000323c3c722b */ /* 0x000fd0000000003c */
[----:B------:R-:W-:-:S08]  /*89b0*/  DFMA R68, R60, -R42, 1 ;  /* 0x3ff000003c44742b */ /* 0x000fd0000000082a */
[----:B------:R-:W-:-:S08]  /*89c0*/  DFMA R68, R60, R68, R60 ;  /* 0x000000443c44722b */ /* 0x000fd0000000003c */
[----:B------:R-:W-:-:S08]  /*89d0*/  DMUL R60, R68, R48 ;  /* 0x00000030443c7228 */ /* 0x000fd00000000000 */
[----:B------:R-:W-:-:S08]  /*89e0*/  DFMA R50, R60, -R42, R48 ;  /* 0x8000002a3c32722b */ /* 0x000fd00000000030 */
[----:B------:R-:W-:Y:S01]  /*89f0*/  DFMA R50, R68, R50, R60 ;  /* 0x000000324432722b */ /* 0x000fe2000000003c */
[----:B------:R-:W-:Y:S01]  /*8a00*/  IMAD.MOV.U32 R60, RZ, RZ, R58 ;  /* 0x000000ffff3c7224 */ /* 0x000fe200078e003a */
[----:B------:R-:W-:-:S05]  /*8a10*/  @!P0 LOP3.LUT R60, R49, 0x7ff00000, RZ, 0xc0, !PT ;  /* 0x7ff00000313c8812 */ /* 0x000fca00078ec0ff */
[----:B------:R-:W-:-:S05]  /*8a20*/  VIADD R61, R60, 0xffffffff ;  /* 0xffffffff3c3d7836 */ /* 0x000fca0000000000 */
[----:B------:R-:W-:Y:S02]  /*8a30*/  ISETP.GT.U32.AND P0, PT, R61, 0x7feffffe, PT ;  /* 0x7feffffe3d00780c */ /* 0x000fe40003f04070 */
[----:B------:R-:W-:-:S04]  /*8a40*/  IADD3 R61, PT, PT, R57, -0x1, RZ ;  /* 0xffffffff393d7810 */ /* 0x000fc80007ffe0ff */
[----:B------:R-:W-:-:S13]  /*8a50*/  ISETP.GT.U32.OR P0, PT, R61, 0x7feffffe, P0 ;  /* 0x7feffffe3d00780c */ /* 0x000fda0000704470 */
[----:B------:R-:W-:Y:S05]  /*8a60*/  @P0 BRA `(.L_x_318) ;  /* 0x0000000000740947 */ /* 0x000fea0003800000 */
[----:B------:R-:W-:Y:S01]  /*8a70*/  LOP3.LUT R47, R45, 0x7ff00000, RZ, 0xc0, !PT ;  /* 0x7ff000002d2f7812 */ /* 0x000fe200078ec0ff */
[----:B------:R-:W-:-:S03]  /*8a80*/  IMAD.MOV.U32 R60, RZ, RZ, RZ ;  /* 0x000000ffff3c7224 */ /* 0x000fc600078e00ff */
[CC--:B------:R-:W-:Y:S02]  /*8a90*/  ISETP.GE.U32.AND P0, PT, R58.reuse, R47.reuse, PT ;  /* 0x0000002f3a00720c */ /* 0x0c0fe40003f06070 */
[----:B------:R-:W-:Y:S02]  /*8aa0*/  VIADDMNMX R46, R58, -R47, 0xb9600000, !PT ;  /* 0xb96000003a2e7446 */ /* 0x000fe4000780092f */
[----:B------:R-:W-:Y:S02]  /*8ab0*/  SEL R59, R59, 0x63400000, !P0 ;  /* 0x634000003b3b7807 */ /* 0x000fe40004000000 */
[----:B------:R-:W-:-:S05]  /*8ac0*/  VIMNMX R46, PT, PT, R46, 0x46a00000, PT ;  /* 0x46a000002e2e7848 */ /* 0x000fca0003fe0100 */
[----:B------:R-:W-:-:S04]  /*8ad0*/  IMAD.IADD R46, R46, 0x1, -R59 ;  /* 0x000000012e2e7824 */ /* 0x000fc800078e0a3b */
[----:B------:R-:W-:-:S06]  /*8ae0*/  VIADD R61, R46, 0x7fe00000 ;  /* 0x7fe000002e3d7836 */ /* 0x000fcc0000000000 */
[----:B------:R-:W-:-:S10]  /*8af0*/  DMUL R58, R50, R60 ;  /* 0x0000003c323a7228 */ /* 0x000fd40000000000 */
[----:B------:R-:W-:-:S13]  /*8b00*/  FSETP.GTU.AND P0, PT, |R59|, 1.469367938527859385e-39, PT ;  /* 0x001000003b00780b */ /* 0x000fda0003f0c200 */
[----:B------:R-:W-:Y:S05]  /*8b10*/  @P0 BRA `(.L_x_319) ;  /* 0x0000000000a80947 */ /* 0x000fea0003800000 */
[----:B------:R-:W-:-:S06]  /*8b20*/  DFMA R42, R50, -R42, R48 ;  /* 0x8000002a322a722b */ /* 0x000fcc0000000030 */
[----:B------:R-:W-:-:S04]  /*8b30*/  IMAD.MOV.U32 R42, RZ, RZ, RZ ;  /* 0x000000ffff2a7224 */ /* 0x000fc800078e00ff */
        /* <DEDUP_REMOVED lines=12> */
[----:B------:R-:W-:-:S03]  /*8c00*/  FSEL R43, R44, R59, !P0 ;  /* 0x0000003b2c2b7208 */ /* 0x000fc60004000000 */
[----:B------:R-:W-:Y:S02]  /*8c10*/  IMAD.MOV.U32 R58, RZ, RZ, R42 ;  /* 0x000000ffff3a7224 */ /* 0x000fe400078e002a */
[----:B------:R-:W-:Y:S01]  /*8c20*/  IMAD.MOV.U32 R59, RZ, RZ, R43 ;  /* 0x000000ffff3b7224 */ /* 0x000fe200078e002b */
[----:B------:R-:W-:Y:S06]  /*8c30*/  BRA `(.L_x_319) ;  /* 0x0000000000607947 */ /* 0x000fec0003800000 */
.L_x_318:
[----:B------:R-:W-:-:S14]  /*8c40*/  DSETP.NAN.AND P0, PT, R46, R46, PT ;  /* 0x0000002e2e00722a */ /* 0x000fdc0003f08000 */
[----:B------:R-:W-:Y:S05]  /*8c50*/  @P0 BRA `(.L_x_320) ;  /* 0x00000000004c0947 */ /* 0x000fea0003800000 */
[----:B------:R-:W-:-:S14]  /*8c60*/  DSETP.NAN.AND P0, PT, R44, R44, PT ;  /* 0x0000002c2c00722a */ /* 0x000fdc0003f08000 */
[----:B------:R-:W-:Y:S05]  /*8c70*/  @P0 BRA `(.L_x_321) ;  /* 0x0000000000340947 */ /* 0x000fea0003800000 */
[----:B------:R-:W-:Y:S01]  /*8c80*/  ISETP.NE.AND P0, PT, R60, R57, PT ;  /* 0x000000393c00720c */ /* 0x000fe20003f05270 */
[----:B------:R-:W-:Y:S01]  /*8c90*/  IMAD.MOV.U32 R59, RZ, RZ, -0x80000 ;  /* 0xfff80000ff3b7424 */ /* 0x000fe200078e00ff */
[----:B------:R-:W-:-:S11]  /*8ca0*/  MOV R58, 0x0 ;  /* 0x00000000003a7802 */ /* 0x000fd60000000f00 */
        /* <DEDUP_REMOVED lines=10> */
.L_x_321:
[----:B------:R-:W-:Y:S01]  /*8d50*/  LOP3.LUT R43, R45, 0x80000, RZ, 0xfc, !PT ;  /* 0x000800002d2b7812 */ /* 0x000fe200078efcff */
[----:B------:R-:W-:-:S04]  /*8d60*/  IMAD.MOV.U32 R58, RZ, RZ, R44 ;  /* 0x000000ffff3a7224 */ /* 0x000fc800078e002c */
[----:B------:R-:W-:Y:S01]  /*8d70*/  IMAD.MOV.U32 R59, RZ, RZ, R43 ;  /* 0x000000ffff3b7224 */ /* 0x000fe200078e002b */
[----:B------:R-:W-:Y:S06]  /*8d80*/  BRA `(.L_x_319) ;  /* 0x00000000000c7947 */ /* 0x000fec0003800000 */
.L_x_320:
[----:B------:R-:W-:Y:S01]  /*8d90*/  LOP3.LUT R43, R47, 0x80000, RZ, 0xfc, !PT ;  /* 0x000800002f2b7812 */ /* 0x000fe200078efcff */
[----:B------:R-:W-:-:S03]  /*8da0*/  IMAD.MOV.U32 R58, RZ, RZ, R46 ;  /* 0x000000ffff3a7224 */ /* 0x000fc600078e002e */
[----:B------:R-:W-:-:S07]  /*8db0*/  MOV R59, R43 ;  /* 0x0000002b003b7202 */ /* 0x000fce0000000f00 */
.L_x_319:
[----:B------:R-:W-:Y:S05]  /*8dc0*/  BSYNC.RECONVERGENT B1 ;  /* 0x0000000000017941 */ /* 0x000fea0003800200 */
.L_x_317:
[----:B------:R-:W-:Y:S02]  /*8dd0*/  IMAD.MOV.U32 R57, RZ, RZ, 0x0 ;  /* 0x00000000ff397424 */ /* 0x000fe400078e00ff */
[----:B------:R-:W-:Y:S02]  /*8de0*/  IMAD.MOV.U32 R42, RZ, RZ, R58 ;  /* 0x000000ffff2a7224 */ /* 0x000fe400078e003a */
[----:B------:R-:W-:Y:S01]  /*8df0*/  IMAD.MOV.U32 R43, RZ, RZ, R59 ;  /* 0x000000ffff2b7224 */ /* 0x000fe200078e003b */
[----:B------:R-:W-:Y:S06]  /*8e00*/  RET.REL.NODEC R56 `(_Z13TVD_3D_SolverifififfPfS_S_) ;  /* 0xffffff70387c7950 */ /* 0x000fec0003c3ffff */
        .weak           $__internal_5_$__cuda_sm3x_div_rn_noftz_f32_slowpath
        .type           $__internal_5_$__cuda_sm3x_div_rn_noftz_f32_slowpath,@function
        .size           $__internal_5_$__cuda_sm3x_div_rn_noftz_f32_slowpath,($_Z13TVD_3D_SolverifififfPfS_S_$__internal_accurate_pow - $__internal_5_$__cuda_sm3x_div_rn_noftz_f32_slowpath)
$__internal_5_$__cuda_sm3x_div_rn_noftz_f32_slowpath:
[----:B------:R-:W-:Y:S02]  /*8e10*/  SHF.R.U32.HI R6, RZ, 0x17, R5 ;  /* 0x00000017ff067819 */ /* 0x000fe40000011605 */
[--C-:B------:R-:W-:Y:S02]  /*8e20*/  SHF.R.U32.HI R4, RZ, 0x17, R0.reuse ;  /* 0x00000017ff047819 */ /* 0x100fe40000011600 */
[----:B------:R-:W-:Y:S01]  /*8e30*/  LOP3.LUT R26, R6, 0xff, RZ, 0xc0, !PT ;  /* 0x000000ff061a7812 */ /* 0x000fe200078ec0ff */
[----:B------:R-:W-:Y:S01]  /*8e40*/  IMAD.MOV.U32 R6, RZ, RZ, R0 ;  /* 0x000000ffff067224 */ /* 0x000fe200078e0000 */
[----:B------:R-:W-:-:S03]  /*8e50*/  LOP3.LUT R4, R4, 0xff, RZ, 0xc0, !PT ;  /* 0x000000ff04047812 */ /* 0x000fc600078ec0ff */
[----:B------:R-:W-:Y:S02]  /*8e60*/  VIADD R9, R26, 0xffffffff ;  /* 0xffffffff1a097836 */ /* 0x000fe40000000000 */
[----:B------:R-:W-:-:S03]  /*8e70*/  VIADD R8, R4, 0xffffffff ;  /* 0xffffffff04087836 */ /* 0x000fc60000000000 */
        /* <DEDUP_REMOVED lines=10> */
[C---:B------:R-:W-:Y:S02]  /*8f20*/  FSETP.NEU.FTZ.AND P0, PT, |R0|.reuse, +INF , PT ;  /* 0x7f8000000000780b */ /* 0x040fe40003f1d200 */
        /* <DEDUP_REMOVED lines=11> */
[----:B------:R-:W-:Y:S01]  /*8fe0*/  @P0 IMAD.MOV.U32 R7, RZ, RZ, RZ ;  /* 0x000000ffff070224 */ /* 0x000fe200078e00ff */
[----:B------:R-:W-:Y:S01]  /*8ff0*/  @!P0 MOV R7, 0xffffffc0 ;  /* 0xffffffc000078802 */ /* 0x000fe20000000f00 */
[----:B------:R-:W-:Y:S01]  /*9000*/  @!P1 FFMA R5, R5, 1.84467440737095516160e+19, RZ ;  /* 0x5f80000005059823 */ /* 0x000fe200000000ff */
[----:B------:R-:W-:-:S03]  /*9010*/  @!P0 FFMA R6, R0, 1.84467440737095516160e+19, RZ ;  /* 0x5f80000000068823 */ /* 0x000fc600000000ff */
[----:B------:R-:W-:-:S07]  /*9020*/  @!P1 VIADD R7, R7, 0x40 ;  /* 0x0000004007079836 */ /* 0x000fce0000000000 */
.L_x_322:
[----:B------:R-:W-:-:S05]  /*9030*/  LEA R8, R26, 0xc0800000, 0x17 ;  /* 0xc08000001a087811 */ /* 0x000fca00078eb8ff */
[----:B------:R-:W-:Y:S02]  /*9040*/  IMAD.IADD R8, R5, 0x1, -R8 ;  /* 0x0000000105087824 */ /* 0x000fe400078e0a08 */
[----:B------:R-:W-:Y:S02]  /*9050*/  VIADD R5, R4, 0xffffff81 ;  /* 0xffffff8104057836 */ /* 0x000fe40000000000 */
[----:B------:R-:W0:Y:S01]  /*9060*/  MUFU.RCP R9, R8 ;  /* 0x0000000800097308 */ /* 0x000e220000001000 */
[----:B------:R-:W-:Y:S01]  /*9070*/  FADD.FTZ R11, -R8, -RZ ;  /* 0x800000ff080b7221 */ /* 0x000fe20000010100 */
[----:B------:R-:W-:-:S03]  /*9080*/  IMAD R4, R5, -0x800000, R6 ;  /* 0xff80000005047824 */ /* 0x000fc600078e0206 */
[----:B0-----:R-:W-:-:S04]  /*9090*/  FFMA R10, R9, R11, 1 ;  /* 0x3f800000090a7423 */ /* 0x001fc8000000000b */
[----:B------:R-:W-:-:S04]  /*90a0*/  FFMA R27, R9, R10, R9 ;  /* 0x0000000a091b7223 */ /* 0x000fc80000000009 */
[----:B------:R-:W-:-:S04]  /*90b0*/  FFMA R6, R4, R27, RZ ;  /* 0x0000001b04067223 */ /* 0x000fc800000000ff */
[----:B------:R-:W-:-:S04]  /*90c0*/  FFMA R9, R11, R6, R4 ;  /* 0x000000060b097223 */ /* 0x000fc80000000004 */
[----:B------:R-:W-:Y:S01]  /*90d0*/  FFMA R10, R27, R9, R6 ;  /* 0x000000091b0a7223 */ /* 0x000fe20000000006 */
[----:B------:R-:W-:-:S03]  /*90e0*/  IADD3 R6, PT, PT, R5, 0x7f, -R26 ;  /* 0x0000007f05067810 */ /* 0x000fc60007ffe81a */
[----:B------:R-:W-:Y:S02]  /*90f0*/  FFMA R11, R11, R10, R4 ;  /* 0x0000000a0b0b7223 */ /* 0x000fe40000000004 */
[----:B------:R-:W-:Y:S02]  /*9100*/  IMAD.IADD R6, R6, 0x1, R7 ;  /* 0x0000000106067824 */ /* 0x000fe400078e0207 */
[----:B------:R-:W-:-:S05]  /*9110*/  FFMA R9, R27, R11, R10 ;  /* 0x0000000b1b097223 */ /* 0x000fca000000000a */
[----:B------:R-:W-:-:S04]  /*9120*/  SHF.R.U32.HI R4, RZ, 0x17, R9 ;  /* 0x00000017ff047819 */ /* 0x000fc80000011609 */
[----:B------:R-:W-:-:S05]  /*9130*/  LOP3.LUT R4, R4, 0xff, RZ, 0xc0, !PT ;  /* 0x000000ff04047812 */ /* 0x000fca00078ec0ff */
[----:B------:R-:W-:-:S04]  /*9140*/  IMAD.IADD R8, R4, 0x1, R6 ;  /* 0x0000000104087824 */ /* 0x000fc800078e0206 */
        /* <DEDUP_REMOVED lines=11> */
[C---:B------:R-:W-:Y:S02]  /*9200*/  VIADD R7, R8.reuse, 0x20 ;  /* 0x0000002008077836 */ /* 0x040fe40000000000 */
[CCC-:B------:R-:W-:Y:S01]  /*9210*/  FFMA.RM R5, R27.reuse, R11.reuse, R10.reuse ;  /* 0x0000000b1b057223 */ /* 0x1c0fe2000000400a */
[----:B------:R-:W-:Y:S02]  /*9220*/  ISETP.NE.AND P2, PT, R8, RZ, PT ;  /* 0x000000ff0800720c */ /* 0x000fe40003f45270 */
[----:B------:R-:W-:Y:S01]  /*9230*/  LOP3.LUT R6, R4, 0x7fffff, RZ, 0xc0, !PT ;  /* 0x007fffff04067812 */ /* 0x000fe200078ec0ff */
[----:B------:R-:W-:Y:S01]  /*9240*/  FFMA.RP R4, R27, R11, R10 ;  /* 0x0000000b1b047223 */ /* 0x000fe2000000800a */
[----:B------:R-:W-:Y:S01]  /*9250*/  ISETP.NE.AND P1, PT, R8, RZ, PT ;  /* 0x000000ff0800720c */ /* 0x000fe20003f25270 */
[----:B------:R-:W-:Y:S01]  /*9260*/  IMAD.MOV R8, RZ, RZ, -R8 ;  /* 0x000000ffff087224 */ /* 0x000fe200078e0a08 */
[----:B------:R-:W-:-:S02]  /*9270*/  LOP3.LUT R6, R6, 0x800000, RZ, 0xfc, !PT ;  /* 0x0080000006067812 */ /* 0x000fc400078efcff */
[----:B------:R-:W-:Y:S02]  /*9280*/  FSETP.NEU.FTZ.AND P0, PT, R4, R5, PT ;  /* 0x000000050400720b */ /* 0x000fe40003f1d000 */
[----:B------:R-:W-:Y:S02]  /*9290*/  SHF.L.U32 R7, R6, R7, RZ ;  /* 0x0000000706077219 */ /* 0x000fe400000006ff */
[----:B------:R-:W-:Y:S02]  /*92a0*/  SEL R5, R8, RZ, P2 ;  /* 0x000000ff08057207 */ /* 0x000fe40001000000 */
[----:B------:R-:W-:Y:S02]  /*92b0*/  ISETP.NE.AND P1, PT, R7, RZ, P1 ;  /* 0x000000ff0700720c */ /* 0x000fe40000f25270 */
[----:B------:R-:W-:Y:S02]  /*92c0*/  SHF.R.U32.HI R5, RZ, R5, R6 ;  /* 0x00000005ff057219 */ /* 0x000fe40000011606 */
[----:B------:R-:W-:-:S02]  /*92d0*/  PLOP3.LUT P0, PT, P0, P1, PT, 0xf8, 0x8f ;  /* 0x00000000008f781c */ /* 0x000fc40000703f70 */
[----:B------:R-:W-:Y:S02]  /*92e0*/  SHF.R.U32.HI R7, RZ, 0x1, R5 ;  /* 0x00000001ff077819 */ /* 0x000fe40000011605 */
[----:B------:R-:W-:-:S04]  /*92f0*/  SEL R4, RZ, 0x1, !P0 ;  /* 0x00000001ff047807 */ /* 0x000fc80004000000 */
[----:B------:R-:W-:-:S04]  /*9300*/  LOP3.LUT R4, R4, 0x1, R7, 0xf8, !PT ;  /* 0x0000000104047812 */ /* 0x000fc800078ef807 */
[----:B------:R-:W-:-:S04]  /*9310*/  LOP3.LUT R4, R4, R5, RZ, 0xc0, !PT ;  /* 0x0000000504047212 */ /* 0x000fc800078ec0ff */
[----:B------:R-:W-:-:S04]  /*9320*/  IADD3 R4, PT, PT, R7, R4, RZ ;  /* 0x0000000407047210 */ /* 0x000fc80007ffe0ff */
[----:B------:R-:W-:Y:S01]  /*9330*/  LOP3.LUT R9, R4, R9, RZ, 0xfc, !PT ;  /* 0x0000000904097212 */ /* 0x000fe200078efcff */
[----:B------:R-:W-:Y:S06]  /*9340*/  BRA `(.L_x_329) ;  /* 0x0000000000347947 */ /* 0x000fec0003800000 */
.L_x_328:
[----:B------:R-:W-:-:S04]  /*9350*/  LOP3.LUT R9, R9, 0x80000000, RZ, 0xc0, !PT ;  /* 0x8000000009097812 */ /* 0x000fc800078ec0ff */
[----:B------:R-:W-:Y:S01]  /*9360*/  LOP3.LUT R9, R9, 0x7f800000, RZ, 0xfc, !PT ;  /* 0x7f80000009097812 */ /* 0x000fe200078efcff */
[----:B------:R-:W-:Y:S06]  /*9370*/  BRA `(.L_x_329) ;  /* 0x0000000000287947 */ /* 0x000fec0003800000 */
.L_x_327:
[----:B------:R-:W-:Y:S01]  /*9380*/  IMAD R9, R6, 0x800000, R9 ;  /* 0x0080000006097824 */ /* 0x000fe200078e0209 */
[----:B------:R-:W-:Y:S06]  /*9390*/  BRA `(.L_x_329) ;  /* 0x0000000000207947 */ /* 0x000fec0003800000 */
.L_x_326:
[----:B------:R-:W-:-:S04]  /*93a0*/  LOP3.LUT R5, R5, 0x80000000, R6, 0x48, !PT ;  /* 0x8000000005057812 */ /* 0x000fc800078e4806 */
[----:B------:R-:W-:Y:S01]  /*93b0*/  LOP3.LUT R9, R5, 0x7f800000, RZ, 0xfc, !PT ;  /* 0x7f80000005097812 */ /* 0x000fe200078efcff */
[----:B------:R-:W-:Y:S06]  /*93c0*/  BRA `(.L_x_329) ;  /* 0x0000000000147947 */ /* 0x000fec0003800000 */
.L_x_325:
[----:B------:R-:W-:Y:S01]  /*93d0*/  LOP3.LUT R9, R5, 0x80000000, R6, 0x48, !PT ;  /* 0x8000000005097812 */ /* 0x000fe200078e4806 */
[----:B------:R-:W-:Y:S06]  /*93e0*/  BRA `(.L_x_329) ;  /* 0x00000000000c7947 */ /* 0x000fec0003800000 */
.L_x_324:
[----:B------:R-:W0:Y:S01]  /*93f0*/  MUFU.RSQ R9, -QNAN ;  /* 0xffc0000000097908 */ /* 0x000e220000001400 */
[----:B------:R-:W-:Y:S05]  /*9400*/  BRA `(.L_x_329) ;  /* 0x0000000000047947 */ /* 0x000fea0003800000 */
.L_x_323:
[----:B------:R-:W-:-:S07]  /*9410*/  FADD.FTZ R9, R0, R5 ;  /* 0x0000000500097221 */ /* 0x000fce0000010000 */
.L_x_329:
[----:B------:R-:W-:Y:S02]  /*9420*/  IMAD.MOV.U32 R4, RZ, RZ, R12 ;  /* 0x000000ffff047224 */ /* 0x000fe400078e000c */
[----:B------:R-:W-:-:S04]  /*9430*/  IMAD.MOV.U32 R5, RZ, RZ, 0x0 ;  /* 0x00000000ff057424 */ /* 0x000fc800078e00ff */
[----:B0-----:R-:W-:Y:S05]  /*9440*/  RET.REL.NODEC R4 `(_Z13TVD_3D_SolverifififfPfS_S_) ;  /* 0xffffff6804ec7950 */ /* 0x001fea0003c3ffff */
        .type           $_Z13TVD_3D_SolverifififfPfS_S_$__internal_accurate_pow,@function
        .size           $_Z13TVD_3D_SolverifififfPfS_S_$__internal_accurate_pow,(.L_x_1115 - $_Z13TVD_3D_SolverifififfPfS_S_$__internal_accurate_pow)
$_Z13TVD_3D_SolverifififfPfS_S_$__internal_accurate_pow:
[----:B------:R-:W-:Y:S01]  /*9450*/  ISETP.GT.U32.AND P0, PT, R29, 0xfffff, PT ;  /* 0x000fffff1d00780c */ /* 0x000fe20003f04070 */
[----:B------:R-:W-:Y:S01]  /*9460*/  IMAD.MOV.U32 R33, RZ, RZ, R29 ;  /* 0x000000ffff217224 */ /* 0x000fe200078e001d */
[----:B------:R-:W-:Y:S01]  /*9470*/  UMOV UR4, 0x7d2cafe2 ;  /* 0x7d2cafe200047882 */ /* 0x000fe20000000000 */
[----:B------:R-:W-:Y:S01]  /*9480*/  IMAD.MOV.U32 R38, RZ, RZ, RZ ;  /* 0x000000ffff267224 */ /* 0x000fe200078e00ff */
[----:B------:R-:W-:Y:S01]  /*9490*/  UMOV UR5, 0x3eb0f5ff ;  /* 0x3eb0f5ff00057882 */ /* 0x000fe20000000000 */
[----:B------:R-:W-:Y:S01]  /*94a0*/  UMOV UR8, 0x3b39803f ;  /* 0x3b39803f00087882 */ /* 0x000fe20000000000 */
[----:B------:R-:W-:-:S07]  /*94b0*/  UMOV UR9, 0x3c7abc9e ;  /* 0x3c7abc9e00097882 */ /* 0x000fce0000000000 */
[----:B------:R-:W-:-:S10]  /*94c0*/  @!P0 DMUL R36, R32, 1.80143985094819840000e+16 ;  /* 0x4350000020248828 */ /* 0x000fd40000000000 */
[----:B------:R-:W-:Y:S02]  /*94d0*/  @!P0 IMAD.MOV.U32 R33, RZ, RZ, R37 ;  /* 0x000000ffff218224 */ /* 0x000fe400078e0025 */
[----:B------:R-:W-:-:S03]  /*94e0*/  @!P0 IMAD.MOV.U32 R32, RZ, RZ, R36 ;  /* 0x000000ffff208224 */ /* 0x000fc600078e0024 */
[----:B------:R-:W-:Y:S01]  /*94f0*/  LOP3.LUT R33, R33, 0x800fffff, RZ, 0xc0, !PT ;  /* 0x800fffff21217812 */ /* 0x000fe200078ec0ff */
[----:B------:R-:W-:-:S03]  /*9500*/  IMAD.MOV.U32 R48, RZ, RZ, R32 ;  /* 0x000000ffff307224 */ /* 0x000fc600078e0020 */
[----:B------:R-:W-:-:S04]  /*9510*/  LOP3.LUT R33, R33, 0x3ff00000, RZ, 0xfc, !PT ;  /* 0x3ff0000021217812 */ /* 0x000fc800078efcff */
[----:B------:R-:W-:Y:S01]  /*9520*/  ISETP.GE.U32.AND P1, PT, R33, 0x3ff6a09f, PT ;  /* 0x3ff6a09f2100780c */ /* 0x000fe20003f26070 */
[----:B------:R-:W-:-:S12]  /*9530*/  IMAD.MOV.U32 R49, RZ, RZ, R33 ;  /* 0x000000ffff317224 */ /* 0x000fd800078e0021 */
[----:B------:R-:W-:-:S05]  /*9540*/  @P1 IADD3 R32, PT, PT, R49, -0x100000, RZ ;  /* 0xfff0000031201810 */ /* 0x000fca0007ffe0ff */
        /* <DEDUP_REMOVED lines=11> */
[CC--:B------:R-:W-:Y:S02]  /*9600*/  DMUL R44, R58.reuse, R58.reuse ;  /* 0x0000003a3a2c7228 */ /* 0x0c0fe40000000000 */
[----:B------:R-:W-:-:S06]  /*9610*/  DMUL R46, R58, R58 ;  /* 0x0000003a3a2e7228 */ /* 0x000fcc0000000000 */
[----:B------:R-:W-:Y:S01]  /*9620*/  DFMA R38, R44, UR4, R38 ;  /* 0x000000042c267c2b */ /* 0x000fe20008000026 */
[----:B------:R-:W-:Y:S01]  /*9630*/  UMOV UR4, 0x75488a3f ;  /* 0x75488a3f00047882 */ /* 0x000fe20000000000 */
[----:B------:R-:W-:-:S06]  /*9640*/  UMOV UR5, 0x3ef3b20a ;  /* 0x3ef3b20a00057882 */ /* 0x000fcc0000000000 */
[----:B------:R-:W-:Y:S01]  /*9650*/  DFMA R42, R44, R38, UR4 ;  /* 0x000000042c2a7e2b */ /* 0x000fe20008000026 */
[----:B------:R-:W-:Y:S01]  /*9660*/  UMOV UR4, 0xe4faecd5 ;  /* 0xe4faecd500047882 */ /* 0x000fe20000000000 */
[----:B------:R-:W-:Y:S01]  /*9670*/  UMOV UR5, 0x3f1745cd ;  /* 0x3f1745cd00057882 */ /* 0x000fe20000000000 */
[----:B------:R-:W-:-:S05]  /*9680*/  DADD R38, R48, -R58 ;  /* 0x0000000030267229 */ /* 0x000fca000000083a */
[----:B------:R-:W-:Y:S01]  /*9690*/  DFMA R42, R44, R42, UR4 ;  /* 0x000000042c2a7e2b */ /* 0x000fe2000800002a */
        /* <DEDUP_REMOVED lines=43> */
[----:B------:R-:W-:Y:S02]  /*9950*/  SHF.R.U32.HI R32, RZ, 0x14, R29 ;  /* 0x00000014ff207819 */ /* 0x000fe4000001161d */
[----:B------:R-:W-:Y:S01]  /*9960*/  @!P0 LEA.HI R32, R37, 0xffffffca, RZ, 0xc ;  /* 0xffffffca25208811 */ /* 0x000fe200078f60ff */
[----:B------:R-:W-:-:S04]  /*9970*/  IMAD.MOV.U32 R37, RZ, RZ, 0x43300000 ;  /* 0x43300000ff257424 */ /* 0x000fc800078e00ff */
[----:B------:R-:W-:Y:S01]  /*9980*/  DADD R42, R42, R58 ;  /* 0x000000002a2a7229 */ /* 0x000fe2000000003a */
[C---:B------:R-:W-:Y:S01]  /*9990*/  VIADD R29, R32.reuse, 0xfffffc01 ;  /* 0xfffffc01201d7836 */ /* 0x040fe20000000000 */
[----:B------:R-:W-:-:S04]  /*99a0*/  @P1 IADD3 R29, PT, PT, R32, -0x3fe, RZ ;  /* 0xfffffc02201d1810 */ /* 0x000fc80007ffe0ff */
[----:B------:R-:W-:Y:S02]  /*99b0*/  LOP3.LUT R36, R29, 0x80000000, RZ, 0x3c, !PT ;  /* 0x800000001d247812 */ /* 0x000fe400078e3cff */
[----:B------:R-:W-:-:S04]  /*99c0*/  DADD R38, R38, R42 ;  /* 0x0000000026267229 */ /* 0x000fc8000000002a */
[----:B------:R-:W-:Y:S01]  /*99d0*/  DADD R36, R36, -UR4 ;  /* 0x8000000424247e29 */ /* 0x000fe20008000000 */
[----:B------:R-:W-:Y:S01]  /*99e0*/  UMOV UR4, 0xfefa39ef ;  /* 0xfefa39ef00047882 */ /* 0x000fe20000000000 */
[----:B------:R-:W-:Y:S02]  /*99f0*/  UMOV UR5, 0x3fe62e42 ;  /* 0x3fe62e4200057882 */ /* 0x000fe40000000000 */
[----:B------:R-:W-:-:S08]  /*9a00*/  DADD R42, R40, R38 ;  /* 0x00000000282a7229 */ /* 0x000fd00000000026 */
[--C-:B------:R-:W-:Y:S02]  /*9a10*/  DFMA R32, R36, UR4, R42.reuse ;  /* 0x0000000424207c2b */ /* 0x100fe4000800002a */
[----:B------:R-:W-:-:S06]  /*9a20*/  DADD R44, R40, -R42 ;  /* 0x00000000282c7229 */ /* 0x000fcc000000082a */
[----:B------:R-:W-:Y:S02]  /*9a30*/  DFMA R40, R36, -UR4, R32 ;  /* 0x8000000424287c2b */ /* 0x000fe40008000020 */
[----:B------:R-:W-:Y:S01]  /*9a40*/  DADD R44, R38, R44 ;  /* 0x00000000262c7229 */ /* 0x000fe2000000002c */
[----:B------:R-:W-:Y:S02]  /*9a50*/  IMAD.MOV.U32 R39, RZ, RZ, R31 ;  /* 0x000000ffff277224 */ /* 0x000fe400078e001f */
[----:B------:R-:W-:-:S03]  /*9a60*/  IMAD.MOV.U32 R38, RZ, RZ, R30 ;  /* 0x000000ffff267224 */ /* 0x000fc600078e001e */
[----:B------:R-:W-:Y:S01]  /*9a70*/  DADD R40, -R42, R40 ;  /* 0x000000002a287229 */ /* 0x000fe20000000128 */
[C---:B------:R-:W-:Y:S01]  /*9a80*/  IMAD.SHL.U32 R31, R39.reuse, 0x2, RZ ;  /* 0x00000002271f7824 */ /* 0x040fe200078e00ff */
[----:B------:R-:W-:-:S04]  /*9a90*/  LOP3.LUT R29, R39, 0xff0fffff, RZ, 0xc0, !PT ;  /* 0xff0fffff271d7812 */ /* 0x000fc800078ec0ff */
[----:B------:R-:W-:Y:S02]  /*9aa0*/  ISETP.GT.U32.AND P0, PT, R31, -0x2000001, PT ;  /* 0xfdffffff1f00780c */ /* 0x000fe40003f04070 */
[----:B------:R-:W-:Y:S02]  /*9ab0*/  DADD R40, R44, -R40 ;  /* 0x000000002c287229 */ /* 0x000fe40000000828 */
[----:B------:R-:W-:-:S06]  /*9ac0*/  SEL R39, R29, R39, P0 ;  /* 0x000000271d277207 */ /* 0x000fcc0000000000 */
        /* <DEDUP_REMOVED lines=50> */
[----:B------:R-:W-:Y:S02]  /*9df0*/  IMAD R41, R38, 0x100000, R33 ;  /* 0x0010000026297824 */ /* 0x000fe400078e0221 */
[----:B------:R-:W-:Y:S01]  /*9e00*/  IMAD.MOV.U32 R40, RZ, RZ, R32 ;  /* 0x000000ffff287224 */ /* 0x000fe200078e0020 */
        /* <DEDUP_REMOVED lines=9> */
[----:B------:R-:W-:-:S05]  /*9ea0*/  SHF.R.S32.HI R31, RZ, 0x1, R31 ;  /* 0x00000001ff1f7819 */ /* 0x000fca000001141f */
[----:B------:R-:W-:Y:S02]  /*9eb0*/  IMAD.IADD R29, R38, 0x1, -R31 ;  /* 0x00000001261d7824 */ /* 0x000fe400078e0a1f */
[----:B------:R-:W-:-:S03]  /*9ec0*/  IMAD R33, R31, 0x100000, R33 ;  /* 0x001000001f217824 */ /* 0x000fc600078e0221 */
[----:B------:R-:W-:-:S06]  /*9ed0*/  LEA R41, R29, 0x3ff00000, 0x14 ;  /* 0x3ff000001d297811 */ /* 0x000fcc00078ea0ff */
[----:B------:R-:W-:-:S11]  /*9ee0*/  DMUL R40, R32, R40 ;  /* 0x0000002820287228 */ /* 0x000fd60000000000 */
.L_x_330:
[----:B------:R-:W-:Y:S01]  /*9ef0*/  DFMA R36, R36, R40, R40 ;  /* 0x000000282424722b */ /* 0x000fe20000000028 */
[----:B------:R-:W-:Y:S01]  /*9f00*/  IMAD.MOV.U32 R35, RZ, RZ, 0x0 ;  /* 0x00000000ff237424 */ /* 0x000fe200078e00ff */
[----:B------:R-:W-:-:S08]  /*9f10*/  DSETP.NEU.AND P0, PT, |R40|, +INF , PT ;  /* 0x7ff000002800742a */ /* 0x000fd00003f0d200 */
[----:B------:R-:W-:Y:S02]  /*9f20*/  FSEL R32, R40, R36, !P0 ;  /* 0x0000002428207208 */ /* 0x000fe40004000000 */
[----:B------:R-:W-:Y:S01]  /*9f30*/  FSEL R29, R41, R37, !P0 ;  /* 0x00000025291d7208 */ /* 0x000fe20004000000 */
[----:B------:R-:W-:Y:S06]  /*9f40*/  RET.REL.NODEC R34 `(_Z13TVD_3D_SolverifififfPfS_S_) ;  /* 0xffffff60222c7950 */ /* 0x000fec0003c3ffff */
.L_x_331:
        /* <DEDUP_REMOVED lines=11> */
.L_x_1115:


//--------------------- .text._Z20MacCormack_3D_SolverifififfPfS_S_ --------------------------
	.section	.text._Z20MacCormack_3D_SolverifififfPfS_S_,"ax",@progbits
	.align	128
        .global         _Z20MacCormack_3D_SolverifififfPfS_S_
        .type           _Z20MacCormack_3D_SolverifififfPfS_S_,@function
        .size           _Z20MacCormack_3D_SolverifififfPfS_S_,(.L_x_1118 - _Z20MacCormack_3D_SolverifififfPfS_S_)
        .other          _Z20MacCormack_3D_SolverifififfPfS_S_,@"STO_CUDA_ENTRY STV_DEFAULT"
_Z20MacCormack_3D_SolverifififfPfS_S_:
.text._Z20MacCormack_3D_SolverifififfPfS_S_:
[----:B------:R-:W-:Y:S01]  /*0000*/  LDC R1, c[0x0][0x37c] ;  /* 0x0000df00ff017b82 */ /* 0x000fe20000000800 */
[----:B------:R-:W0:Y:S01]  /*0010*/  LDCU.64 UR6, c[0x0][0x358] ;  /* 0x00006b00ff0677ac */ /* 0x000e220008000a00 */
[----:B------:R-:W-:Y:S01]  /*0020*/  CS2R R88, SR_CLOCKLO ;  /* 0x0000000000587805 */ /* 0x000fe20000015000 */
[----:B------:R-:W1:Y:S05]  /*0030*/  S2R R8, SR_CTAID.Y ;  /* 0x0000000000087919 */ /* 0x000e6a0000002600 */
[----:B------:R-:W2:Y:S01]  /*0040*/  LDC R35, c[0x0][0x388] ;  /* 0x0000e200ff237b82 */ /* 0x000ea20000000800 */
[----:B------:R-:W3:Y:S01]  /*0050*/  LDCU UR5, c[0x0][0x360] ;  /* 0x00006c00ff0577ac */ /* 0x000ee20008000800 */
[----:B------:R-:W1:Y:S01]  /*0060*/  S2R R9, SR_TID.Y ;  /* 0x0000000000097919 */ /* 0x000e620000002200 */
[----:B------:R-:W1:Y:S01]  /*0070*/  LDCU UR4, c[0x0][0x364] ;  /* 0x00006c80ff0477ac */ /* 0x000e620008000800 */
[----:B------:R-:W3:Y:S04]  /*0080*/  S2R R6, SR_CTAID.X ;  /* 0x0000000000067919 */ /* 0x000ee80000002500 */
[----:B------:R-:W4:Y:S01]  /*0090*/  LDC R4, c[0x0][0x390] ;  /* 0x0000e400ff047b82 */ /* 0x000f220000000800 */
[----:B------:R-:W5:Y:S01]  /*00a0*/  LDCU UR8, c[0x0][0x380] ;  /* 0x00007000ff0877ac */ /* 0x000f620008000800 */
[----:B------:R-:W3:Y:S01]  /*00b0*/  S2R R7, SR_TID.X ;  /* 0x0000000000077919 */ /* 0x000ee20000002100 */
[----:B--2---:R-:W-:-:S02]  /*00c0*/  VIADD R3, R35, 0xfffffff4 ;  /* 0xfffffff423037836 */ /* 0x004fc40000000000 */
[----:B-1----:R-:W-:Y:S01]  /*00d0*/  IMAD R0, R8, UR4, R9 ;  /* 0x0000000408007c24 */ /* 0x002fe2000f8e0209 */
[----:B-----5:R-:W-:-:S04]  /*00e0*/  UIADD3 UR4, UPT, UPT, UR8, -0xc, URZ ;  /* 0xfffffff408047890 */ /* 0x020fc8000fffe0ff */
[----:B------:R-:W-:Y:S01]  /*00f0*/  ISETP.GE.AND P0, PT, R0, R3, PT ;  /* 0x000000030000720c */ /* 0x000fe20003f06270 */
[----:B---3--:R-:W-:-:S05]  /*0100*/  IMAD R2, R6, UR5, R7 ;  /* 0x0000000506027c24 */ /* 0x008fca000f8e0207 */
[----:B------:R-:W-:-:S04]  /*0110*/  ISETP.GE.OR P0, PT, R2, UR4, P0 ;  /* 0x0000000402007c0c */ /* 0x000fc80008706670 */
[----:B----4-:R-:W-:-:S13]  /*0120*/  ISETP.LT.OR P0, PT, R4, 0xd, P0 ;  /* 0x0000000d0400780c */ /* 0x010fda0000701670 */
[----:B0-----:R-:W-:Y:S05]  /*0130*/  @P0 BRA `(.L_x_332) ;  /* 0x0000009c006c0947 */ /* 0x001fea0003800000 */
[----:B------:R-:W0:Y:S01]  /*0140*/  LDCU UR4, c[0x0][0x384] ;  /* 0x00007080ff0477ac */ /* 0x000e220008000800 */
[----:B------:R-:W-:Y:S01]  /*0150*/  IMAD.MOV.U32 R4, RZ, RZ, 0x1 ;  /* 0x00000001ff047424 */ /* 0x000fe200078e00ff */
[----:B------:R-:W1:Y:S01]  /*0160*/  LDC.64 R10, c[0x0][0x3a8] ;  /* 0x0000ea00ff0a7b82 */ /* 0x000e620000000a00 */
[----:B------:R-:W-:Y:S01]  /*0170*/  IMAD R35, R35, UR8, RZ ;  /* 0x0000000823237c24 */ /* 0x000fe2000f8e02ff */
[----:B------:R-:W2:Y:S01]  /*0180*/  LDCU UR9, c[0x0][0x398] ;  /* 0x00007300ff0977ac */ /* 0x000ea20008000800 */
[----:B0-----:R-:W0:Y:S01]  /*0190*/  F2F.F64.F32 R86, UR4 ;  /* 0x0000000400567d10 */ /* 0x001e220008201800 */
[----:B------:R-:W3:Y:S01]  /*01a0*/  LDCU UR4, c[0x0][0x360] ;  /* 0x00006c00ff0477ac */ /* 0x000ee20008000800 */
[----:B------:R-:W4:Y:S06]  /*01b0*/  LDCU UR5, c[0x0][0x364] ;  /* 0x00006c80ff0577ac */ /* 0x000f2c0008000800 */
[----:B--2---:R-:W2:Y:S08]  /*01c0*/  F2F.F64.F32 R84, UR9 ;  /* 0x0000000900547d10 */ /* 0x004eb00008201800 */
[----:B0-----:R-:W0:Y:S01]  /*01d0*/  MUFU.RCP64H R5, R87 ;  /* 0x0000005700057308 */ /* 0x001e220000001800 */
[----:B---3--:R-:W-:-:S02]  /*01e0*/  IMAD R0, R6, UR4, R7 ;  /* 0x0000000406007c24 */ /* 0x008fc4000f8e0207 */
[----:B----4-:R-:W-:Y:S01]  /*01f0*/  IMAD R7, R8, UR5, R9 ;  /* 0x0000000508077c24 */ /* 0x010fe2000f8e0209 */
[----:B--2---:R-:W-:-:S03]  /*0200*/  DMUL R28, R84, 0.5 ;  /* 0x3fe00000541c7828 */ /* 0x004fc60000000000 */
[----:B------:R-:W-:Y:S01]  /*0210*/  VIADD R6, R7, 0x6 ;  /* 0x0000000607067836 */ /* 0x000fe20000000000 */
[----:B0-----:R-:W-:-:S06]  /*0220*/  DFMA R2, -R86, R4, 1 ;  /* 0x3ff000005602742b */ /* 0x001fcc0000000104 */
[----:B------:R-:W-:Y:S02]  /*0230*/  FSETP.GEU.AND P1, PT, |R29|, 6.5827683646048100446e-37, PT ;  /* 0x036000001d00780b */ /* 0x000fe40003f2e200 */
[----:B------:R-:W-:Y:S01]  /*0240*/  DFMA R8, R2, R2, R2 ;  /* 0x000000020208722b */ /* 0x000fe20000000002 */
[----:B------:R-:W-:-:S04]  /*0250*/  VIADD R3, R0, 0x6 ;  /* 0x0000000600037836 */ /* 0x000fc80000000000 */
[----:B------:R-:W-:-:S03]  /*0260*/  IMAD R15, R6, UR8, R3 ;  /* 0x00000008060f7c24 */ /* 0x000fc6000f8e0203 */
[----:B------:R-:W-:Y:S01]  /*0270*/  DFMA R12, R4, R8, R4 ;  /* 0x00000008040c722b */ /* 0x000fe20000000004 */
[----:B-1----:R-:W-:-:S07]  /*0280*/  IMAD.WIDE R4, R15, 0x4, R10 ;  /* 0x000000040f047825 */ /* 0x002fce00078e020a */
        /* <DEDUP_REMOVED lines=23> */
[----:B------:R-:W-:Y:S05]  /*0400*/  CALL.REL.NOINC `($__internal_6_$__cuda_sm20_div_rn_f64_full) ;  /* 0x0000009c00487944 */ /* 0x000fea0003c00000 */
.L_x_333:
[----:B------:R-:W0:Y:S01]  /*0410*/  LDC R33, c[0x0][0x384] ;  /* 0x0000e100ff217b82 */ /* 0x000e220000000800 */
[----:B------:R1:W2:Y:S07]  /*0420*/  F2F.F32.F64 R68, R90 ;  /* 0x0000005a00447310 */ /* 0x0002ae0000301000 */
[----:B------:R-:W3:Y:S01]  /*0430*/  LDC R0, c[0x0][0x398] ;  /* 0x0000e600ff007b82 */ /* 0x000ee20000000800 */
[----:B0-----:R-:W-:-:S04]  /*0440*/  FMUL R33, R33, R33 ;  /* 0x0000002121217220 */ /* 0x001fc80000400000 */
[----:B------:R-:W0:Y:S01]  /*0450*/  MUFU.RCP R2, R33 ;  /* 0x0000002100027308 */ /* 0x000e220000001000 */
[----:B---3--:R-:W-:-:S07]  /*0460*/  FMUL R0, R0, R0 ;  /* 0x0000000000007220 */ /* 0x008fce0000400000 */
[----:B------:R-:W3:Y:S01]  /*0470*/  FCHK P0, R0, R33 ;  /* 0x0000002100007302 */ /* 0x000ee20000000000 */
[----:B0-----:R-:W-:-:S04]  /*0480*/  FFMA R13, -R33, R2, 1 ;  /* 0x3f800000210d7423 */ /* 0x001fc80000000102 */
[----:B------:R-:W-:-:S04]  /*0490*/  FFMA R13, R2, R13, R2 ;  /* 0x0000000d020d7223 */ /* 0x000fc80000000002 */
[----:B------:R-:W-:-:S04]  /*04a0*/  FFMA R2, R0, R13, RZ ;  /* 0x0000000d00027223 */ /* 0x000fc800000000ff */
[----:B------:R-:W-:-:S04]  /*04b0*/  FFMA R12, -R33, R2, R0 ;  /* 0x00000002210c7223 */ /* 0x000fc80000000100 */
[----:B------:R-:W-:Y:S01]  /*04c0*/  FFMA R2, R13, R12, R2 ;  /* 0x0000000c0d027223 */ /* 0x000fe20000000002 */
[----:B-123--:R-:W-:Y:S06]  /*04d0*/  @!P0 BRA `(.L_x_334) ;  /* 0x00000000000c8947 */ /* 0x00efec0003800000 */
[----:B------:R-:W-:-:S07]  /*04e0*/  MOV R40, 0x500 ;  /* 0x0000050000287802 */ /* 0x000fce0000000f00 */
[----:B------:R-:W-:Y:S05]  /*04f0*/  CALL.REL.NOINC `($__internal_7_$__cuda_sm3x_div_rn_noftz_f32_slowpath) ;  /* 0x000000a000987944 */ /* 0x000fea0003c00000 */
[----:B------:R-:W-:-:S07]  /*0500*/  IMAD.MOV.U32 R2, RZ, RZ, R37 ;  /* 0x000000ffff027224 */ /* 0x000fce00078e0025 */
.L_x_334:
        /* <DEDUP_REMOVED lines=21> */
[----:B------:R-:W-:Y:S05]  /*0660*/  CALL.REL.NOINC `($__internal_6_$__cuda_sm20_div_rn_f64_full) ;  /* 0x0000009800b07944 */ /* 0x000fea0003c00000 */
.L_x_335:
[----:B------:R-:W0:Y:S01]  /*0670*/  LDC R33, c[0x0][0x38c] ;  /* 0x0000e300ff217b82 */ /* 0x000e220000000800 */
[----:B------:R1:W2:Y:S01]  /*0680*/  F2F.F32.F64 R12, R90 ;  /* 0x0000005a000c7310 */ /* 0x0002a20000301000 */
[----:B0-----:R-:W-:-:S07]  /*0690*/  FMUL R33, R33, R33 ;  /* 0x0000002121217220 */ /* 0x001fce0000400000 */
[----:B------:R-:W0:Y:S08]  /*06a0*/  MUFU.RCP R32, R33 ;  /* 0x0000002100207308 */ /* 0x000e300000001000 */
        /* <DEDUP_REMOVED lines=10> */
.L_x_336:
        /* <DEDUP_REMOVED lines=22> */
.L_x_337:
        /* <DEDUP_REMOVED lines=14> */
.L_x_338:
[----:B------:R0:W5:Y:S01]  /*0990*/  LDG.E.CONSTANT R63, desc[UR6][R10.64] ;  /* 0x000000060a3f7981 */ /* 0x000162000c1e9900 */
[----:B------:R-:W-:Y:S01]  /*09a0*/  IMAD.WIDE R28, R35, 0x4, R30 ;  /* 0x00000004231c7825 */ /* 0x000fe200078e021e */
[----:B------:R-:W1:Y:S02]  /*09b0*/  LDCU UR4, c[0x0][0x398] ;  /* 0x00007300ff0477ac */ /* 0x000e640008000800 */
[----:B------:R2:W5:Y:S04]  /*09c0*/  LDG.E.CONSTANT R61, desc[UR6][R4.64] ;  /* 0x00000006043d7981 */ /* 0x000568000c1e9900 */
[----:B------:R3:W5:Y:S01]  /*09d0*/  LDG.E.CONSTANT R62, desc[UR6][R8.64] ;  /* 0x00000006083e7981 */ /* 0x000762000c1e9900 */
[----:B0-----:R-:W-:-:S03]  /*09e0*/  DADD R10, R86, 1 ;  /* 0x3ff00000560a7429 */ /* 0x001fc60000000000 */
[----:B------:R0:W5:Y:S01]  /*09f0*/  LDG.E.CONSTANT R64, desc[UR6][R14.64] ;  /* 0x000000060e407981 */ /* 0x000162000c1e9900 */
[----:B--2---:R-:W-:-:S03]  /*0a00*/  DADD R4, R80, 4 ;  /* 0x4010000050047429 */ /* 0x004fc60000000000 */
[----:B------:R2:W5:Y:S01]  /*0a10*/  LDG.E.CONSTANT R65, desc[UR6][R16.64] ;  /* 0x0000000610417981 */ /* 0x000562000c1e9900 */
[----:B---3--:R-:W-:Y:S02]  /*0a20*/  DADD R8, R84, 4 ;  /* 0x4010000054087429 */ /* 0x008fe40000000000 */
[----:B------:R-:W-:Y:S01]  /*0a30*/  LOP3.LUT R53, R11, 0x7ff00000, RZ, 0xc0, !PT ;  /* 0x7ff000000b357812 */ /* 0x000fe200078ec0ff */
[----:B------:R3:W5:Y:S01]  /*0a40*/  LDG.E.CONSTANT R100, desc[UR6][R18.64] ;  /* 0x0000000612647981 */ /* 0x000762000c1e9900 */
[----:B0-----:R-:W-:Y:S02]  /*0a50*/  DADD R14, R80, 3 ;  /* 0x40080000500e7429 */ /* 0x001fe40000000000 */
[C---:B------:R-:W-:Y:S01]  /*0a60*/  DADD R10, R86.reuse, 4 ;  /* 0x40100000560a7429 */ /* 0x040fe20000000000 */
[----:B------:R0:W5:Y:S01]  /*0a70*/  LDG.E.CONSTANT R101, desc[UR6][R22.64] ;  /* 0x0000000616657981 */ /* 0x000162000c1e9900 */
[C---:B--2---:R-:W-:Y:S01]  /*0a80*/  DADD R16, R86.reuse, 2 ;  /* 0x4000000056107429 */ /* 0x044fe20000000000 */
[----:B------:R-:W-:Y:S01]  /*0a90*/  LOP3.LUT R52, R5, 0x7ff00000, RZ, 0xc0, !PT ;  /* 0x7ff0000005347812 */ /* 0x000fe200078ec0ff */
[----:B------:R-:W-:Y:S01]  /*0aa0*/  DADD R4, R86, 3 ;  /* 0x4008000056047429 */ /* 0x000fe20000000000 */
[----:B------:R-:W-:Y:S01]  /*0ab0*/  LOP3.LUT R51, R9, 0x7ff00000, RZ, 0xc0, !PT ;  /* 0x7ff0000009337812 */ /* 0x000fe200078ec0ff */
[----:B------:R-:W-:Y:S01]  /*0ac0*/  DADD R8, R80, 6 ;  /* 0x4018000050087429 */ /* 0x000fe20000000000 */
[----:B------:R2:W5:Y:S01]  /*0ad0*/  LDG.E.CONSTANT R60, desc[UR6][R28.64] ;  /* 0x000000061c3c7981 */ /* 0x000562000c1e9900 */
[----:B------:R-:W-:Y:S01]  /*0ae0*/  LOP3.LUT R50, R15, 0x7ff00000, RZ, 0xc0, !PT ;  /* 0x7ff000000f327812 */ /* 0x000fe200078ec0ff */
[----:B------:R-:W-:Y:S01]  /*0af0*/  DADD R14, R84, 6 ;  /* 0x40180000540e7429 */ /* 0x000fe20000000000 */
[----:B------:R-:W-:Y:S01]  /*0b00*/  LOP3.LUT R47, R11, 0x7ff00000, RZ, 0xc0, !PT ;  /* 0x7ff000000b2f7812 */ /* 0x000fe200078ec0ff */
[----:B------:R4:W5:Y:S01]  /*0b10*/  LDG.E.CONSTANT R105, desc[UR6][R30.64] ;  /* 0x000000061e697981 */ /* 0x000962000c1e9900 */
[----:B------:R-:W-:Y:S01]  /*0b20*/  LOP3.LUT R54, R17, 0x7ff00000, RZ, 0xc0, !PT ;  /* 0x7ff0000011367812 */ /* 0x000fe200078ec0ff */
[----:B------:R-:W-:-:S02]  /*0b30*/  DADD R16, R82, 3 ;  /* 0x4008000052107429 */ /* 0x000fc40000000000 */
[----:B------:R-:W-:Y:S01]  /*0b40*/  DADD R10, R82, 5 ;  /* 0x40140000520a7429 */ /* 0x000fe20000000000 */
[----:B------:R-:W-:Y:S01]  /*0b50*/  LOP3.LUT R46, R5, 0x7ff00000, RZ, 0xc0, !PT ;  /* 0x7ff00000052e7812 */ /* 0x000fe200078ec0ff */
[C---:B------:R-:W-:Y:S01]  /*0b60*/  DADD R4, R86.reuse, 6 ;  /* 0x4018000056047429 */ /* 0x040fe20000000000 */
[----:B------:R-:W-:Y:S01]  /*0b70*/  LOP3.LUT R45, R9, 0x7ff00000, RZ, 0xc0, !PT ;  /* 0x7ff00000092d7812 */ /* 0x000fe200078ec0ff */
[----:B------:R-:W-:Y:S01]  /*0b80*/  DADD R8, R86, 5 ;  /* 0x4014000056087429 */ /* 0x000fe20000000000 */
[----:B------:R1:W5:Y:S01]  /*0b90*/  LDG.E.CONSTANT R102, desc[UR6][R20.64] ;  /* 0x0000000614667981 */ /* 0x000362000c1e9900 */
[----:B---3--:R-:W-:Y:S01]  /*0ba0*/  DADD R18, R82, 1 ;  /* 0x3ff0000052127429 */ /* 0x008fe20000000000 */
[----:B------:R-:W-:Y:S01]  /*0bb0*/  LOP3.LUT R44, R15, 0x7ff00000, RZ, 0xc0, !PT ;  /* 0x7ff000000f2c7812 */ /* 0x000fe200078ec0ff */
[----:B------:R-:W-:Y:S01]  /*0bc0*/  DADD R14, R80, 8 ;  /* 0x40200000500e7429 */ /* 0x000fe20000000000 */
[----:B------:R-:W-:Y:S01]  /*0bd0*/  LOP3.LUT R48, R17, 0x7ff00000, RZ, 0xc0, !PT ;  /* 0x7ff0000011307812 */ /* 0x000fe200078ec0ff */
[C---:B------:R-:W-:Y:S01]  /*0be0*/  DADD R16, R82.reuse, 6 ;  /* 0x4018000052107429 */ /* 0x040fe20000000000 */
[----:B------:R-:W-:Y:S01]  /*0bf0*/  LOP3.LUT R41, R11, 0x7ff00000, RZ, 0xc0, !PT ;  /* 0x7ff000000b297812 */ /* 0x000fe200078ec0ff */
[C---:B------:R-:W-:Y:S01]  /*0c00*/  DADD R10, R82.reuse, 8 ;  /* 0x40200000520a7429 */ /* 0x040fe20000000000 */
[----:B------:R-:W-:Y:S01]  /*0c10*/  LOP3.LUT R40, R5, 0x7ff00000, RZ, 0xc0, !PT ;  /* 0x7ff0000005287812 */ /* 0x000fe200078ec0ff */
[----:B------:R-:W-:Y:S01]  /*0c20*/  DADD R4, R82, 7 ;  /* 0x401c000052047429 */ /* 0x000fe20000000000 */
[----:B------:R-:W-:Y:S01]  /*0c30*/  LOP3.LUT R39, R9, 0x7ff00000, RZ, 0xc0, !PT ;  /* 0x7ff0000009277812 */ /* 0x000fe200078ec0ff */
[----:B------:R-:W-:Y:S01]  /*0c40*/  DADD R8, R86, 8 ;  /* 0x4020000056087429 */ /* 0x000fe20000000000 */
[----:B------:R-:W-:Y:S01]  /*0c50*/  LOP3.LUT R55, R19, 0x7ff00000, RZ, 0xc0, !PT ;  /* 0x7ff0000013377812 */ /* 0x000fe200078ec0ff */
[----:B------:R-:W-:Y:S01]  /*0c60*/  DADD R18, R82, 4 ;  /* 0x4010000052127429 */ /* 0x000fe20000000000 */
[----:B------:R-:W-:Y:S01]  /*0c70*/  LOP3.LUT R38, R15, 0x7ff00000, RZ, 0xc0, !PT ;  /* 0x7ff000000f267812 */ /* 0x000fe200078ec0ff */
[----:B------:R-:W-:Y:S01]  /*0c80*/  DADD R14, R86, 7 ;  /* 0x401c0000560e7429 */ /* 0x000fe20000000000 */
[----:B------:R-:W-:Y:S01]  /*0c90*/  LOP3.LUT R42, R17, 0x7ff00000, RZ, 0xc0, !PT ;  /* 0x7ff00000112a7812 */ /* 0x000fe200078ec0ff */
[C---:B------:R-:W-:Y:S01]  /*0ca0*/  DADD R16, R80.reuse, 7 ;  /* 0x401c000050107429 */ /* 0x040fe20000000000 */
[----:B------:R-:W-:Y:S01]  /*0cb0*/  LOP3.LUT R35, R11, 0x7ff00000, RZ, 0xc0, !PT ;  /* 0x7ff000000b237812 */ /* 0x000fe200078ec0ff */
[----:B------:R-:W-:Y:S01]  /*0cc0*/  DADD R10, R80, 9 ;  /* 0x40220000500a7429 */ /* 0x000fe20000000000 */
[----:B------:R-:W-:Y:S01]  /*0cd0*/  LOP3.LUT R34, R5, 0x7ff00000, RZ, 0xc0, !PT ;  /* 0x7ff0000005227812 */ /* 0x000fe200078ec0ff */
[----:B------:R-:W-:Y:S01]  /*0ce0*/  DADD R4, R82, 10 ;  /* 0x4024000052047429 */ /* 0x000fe20000000000 */
[----:B------:R-:W-:Y:S01]  /*0cf0*/  LOP3.LUT R33, R9, 0x7ff00000, RZ, 0xc0, !PT ;  /* 0x7ff0000009217812 */ /* 0x000fe200078ec0ff */
[C---:B0-----:R-:W-:Y:S01]  /*0d00*/  DADD R22, R80.reuse, 1 ;  /* 0x3ff0000050167429 */ /* 0x041fe20000000000 */
[----:B------:R-:W-:Y:S01]  /*0d10*/  LOP3.LUT R49, R19, 0x7ff00000, RZ, 0xc0, !PT ;  /* 0x7ff0000013317812 */ /* 0x000fe200078ec0ff */
[----:B------:R-:W0:Y:S01]  /*0d20*/  LDC.64 R8, c[0x0][0x388] ;  /* 0x0000e200ff087b82 */ /* 0x000e220000000a00 */
[----:B------:R-:W-:Y:S01]  /*0d30*/  DADD R18, R80, 5 ;  /* 0x4014000050127429 */ /* 0x000fe20000000000 */
[----:B------:R-:W-:Y:S01]  /*0d40*/  LOP3.LUT R32, R15, 0x7ff00000, RZ, 0xc0, !PT ;  /* 0x7ff000000f207812 */ /* 0x000fe200078ec0ff */
[----:B------:R3:W5:Y:S01]  /*0d50*/  LDG.E.CONSTANT R104, desc[UR6][R24.64] ;  /* 0x0000000618687981 */ /* 0x000762000c1e9900 */
[----:B------:R-:W-:Y:S01]  /*0d60*/  LOP3.LUT R36, R17, 0x7ff00000, RZ, 0xc0, !PT ;  /* 0x7ff0000011247812 */ /* 0x000fe200078ec0ff */
[----:B------:R-:W-:Y:S01]  /*0d70*/  DADD R16, R84, 10 ;  /* 0x4024000054107429 */ /* 0x000fe20000000000 */
[----:B--2---:R-:W-:Y:S01]  /*0d80*/  LOP3.LUT R29, R11, 0x7ff00000, RZ, 0xc0, !PT ;  /* 0x7ff000000b1d7812 */ /* 0x004fe200078ec0ff */
[----:B------:R2:W5:Y:S01]  /*0d90*/  LDG.E.CONSTANT R103, desc[UR6][R26.64] ;  /* 0x000000061a677981 */ /* 0x000562000c1e9900 */
[----:B------:R-:W2:Y:S01]  /*0da0*/  LDC.64 R14, c[0x0][0x380] ;  /* 0x0000e000ff0e7b82 */ /* 0x000ea20000000a00 */
[----:B------:R-:W-:Y:S01]  /*0db0*/  DADD R10, R80, 11 ;  /* 0x40260000500a7429 */ /* 0x000fe20000000000 */
[----:B------:R-:W-:-:S02]  /*0dc0*/  LOP3.LUT R28, R5, 0x7ff00000, RZ, 0xc0, !PT ;  /* 0x7ff00000051c7812 */ /* 0x000fc400078ec0ff */
[----:B------:R-:W-:Y:S01]  /*0dd0*/  LOP3.LUT R57, R23, 0x7ff00000, RZ, 0xc0, !PT ;  /* 0x7ff0000017397812 */ /* 0x000fe200078ec0ff */
[----:B------:R-:W-:Y:S01]  /*0de0*/  DADD R22, R86, 10 ;  /* 0x4024000056167429 */ /* 0x000fe20000000000 */
[----:B------:R-:W-:Y:S02]  /*0df0*/  LOP3.LUT R43, R19, 0x7ff00000, RZ, 0xc0, !PT ;  /* 0x7ff00000132b7812 */ /* 0x000fe400078ec0ff */
[----:B------:R-:W2:Y:S01]  /*0e00*/  LDC.64 R4, c[0x0][0x390] ;  /* 0x0000e400ff047b82 */ /* 0x000ea20000000a00 */
[----:B------:R-:W-:Y:S01]  /*0e10*/  DADD R18, R84, 8 ;  /* 0x4020000054127429 */ /* 0x000fe20000000000 */
[----:B----4-:R-:W-:Y:S01]  /*0e20*/  LOP3.LUT R30, R17, 0x7ff00000, RZ, 0xc0, !PT ;  /* 0x7ff00000111e7812 */ /* 0x010fe200078ec0ff */
[----:B-1----:R-:W-:Y:S01]  /*0e30*/  DADD R20, R82, 2 ;  /* 0x4000000052147429 */ /* 0x002fe20000000000 */
[----:B------:R-:W-:Y:S01]  /*0e40*/  ISETP.GE.AND P2, PT, R81, RZ, PT ;  /* 0x000000ff5100720c */ /* 0x000fe20003f46270 */
[----:B------:R-:W-:Y:S01]  /*0e50*/  DADD R16, R80, 12 ;  /* 0x4028000050107429 */ /* 0x000fe20000000000 */
[----:B------:R-:W-:Y:S01]  /*0e60*/  LOP3.LUT R22, R11, 0x7ff00000, RZ, 0xc0, !PT ;  /* 0x7ff000000b167812 */ /* 0x000fe200078ec0ff */
[----:B------:R-:W-:-:S02]  /*0e70*/  DADD R10, R86, 11 ;  /* 0x40260000560a7429 */ /* 0x000fc40000000000 */
[C---:B---3--:R-:W-:Y:S02]  /*0e80*/  DADD R24, R84.reuse, 2 ;  /* 0x4000000054187429 */ /* 0x048fe40000000000 */
[----:B------:R-:W-:Y:S01]  /*0e90*/  LOP3.LUT R37, R19, 0x7ff00000, RZ, 0xc0, !PT ;  /* 0x7ff0000013257812 */ /* 0x000fe200078ec0ff */
[----:B------:R-:W-:Y:S01]  /*0ea0*/  DADD R70, R84, 12 ;  /* 0x4028000054467429 */ /* 0x000fe20000000000 */
[----:B0-----:R-:W-:Y:S01]  /*0eb0*/  IMAD R10, R8, 0xc, R6 ;  /* 0x0000000c080a7824 */ /* 0x001fe200078e0206 */
[C---:B------:R-:W-:Y:S01]  /*0ec0*/  DADD R18, R80.reuse, 10 ;  /* 0x4024000050127429 */ /* 0x040fe20000000000 */
[----:B------:R-:W-:Y:S01]  /*0ed0*/  ISETP.GE.AND P1, PT, R83, RZ, PT ;  /* 0x000000ff5300720c */ /* 0x000fe20003f26270 */
[----:B--2---:R-:W-:Y:S01]  /*0ee0*/  DADD R26, R80, 2 ;  /* 0x40000000501a7429 */ /* 0x004fe20000000000 */
[----:B------:R-:W-:Y:S01]  /*0ef0*/  FADD R0, R9, UR4 ;  /* 0x0000000409007e21 */ /* 0x000fe20008000000 */
[----:B------:R-:W-:Y:S02]  /*0f00*/  LOP3.LUT R6, R6, 0xffffefff, RZ, 0xc0, !PT ;  /* 0xffffefff06067812 */ /* 0x000fe400078ec0ff */
[----:B------:R-:W-:Y:S01]  /*0f10*/  LOP3.LUT R56, R21, 0x7ff00000, RZ, 0xc0, !PT ;  /* 0x7ff0000015387812 */ /* 0x000fe200078ec0ff */
[C---:B------:R-:W-:Y:S01]  /*0f20*/  DADD R20, R82.reuse, 9 ;  /* 0x4022000052147429 */ /* 0x040fe20000000000 */
[----:B------:R-:W-:Y:S01]  /*0f30*/  LOP3.LUT R24, R17, 0x7ff00000, RZ, 0xc0, !PT ;  /* 0x7ff0000011187812 */ /* 0x000fe200078ec0ff */
[----:B------:R-:W-:Y:S01]  /*0f40*/  FMUL R17, R12, R9 ;  /* 0x000000090c117220 */ /* 0x000fe20000400000 */
[----:B------:R-:W-:Y:S01]  /*0f50*/  DADD R72, R82, 12 ;  /* 0x4028000052487429 */ /* 0x000fe20000000000 */
[----:B------:R-:W-:Y:S01]  /*0f60*/  FMUL R0, R0, R13 ;  /* 0x0000000d00007220 */ /* 0x000fe20000400000 */
[----:B------:R-:W-:Y:S01]  /*0f70*/  FADD R9, R15, UR4 ;  /* 0x000000040f097e21 */ /* 0x000fe20008000000 */
[----:B------:R-:W-:Y:S01]  /*0f80*/  @P2 LOP3.LUT R6, R6, 0x1000, RZ, 0xfc, !PT ;  /* 0x0000100006062812 */ /* 0x000fe200078efcff */
[----:B------:R-:W-:Y:S01]  /*0f90*/  FFMA R17, R68, R15, R17 ;  /* 0x0000000f44117223 */ /* 0x000fe20000000011 */
[----:B------:R-:W-:Y:S01]  /*0fa0*/  LOP3.LUT R26, R23, 0x7ff00000, RZ, 0xc0, !PT ;  /* 0x7ff00000171a7812 */ /* 0x000fe200078ec0ff */
[----:B------:R-:W0:Y:S01]  /*0fb0*/  F2F.F64.F32 R78, R90 ;  /* 0x0000005a004e7310 */ /* 0x000e220000201800 */
[----:B------:R-:W-:Y:S01]  /*0fc0*/  LOP3.LUT R23, R71, 0x7ff00000, RZ, 0xc0, !PT ;  /* 0x7ff0000047177812 */ /* 0x000fe200078ec0ff */
[----:B------:R-:W-:Y:S01]  /*0fd0*/  FFMA R9, R9, R2, R0 ;  /* 0x0000000209097223 */ /* 0x000fe20000000000 */
[----:B------:R-:W-:Y:S01]  /*0fe0*/  ISETP.GE.AND P0, PT, R87, RZ, PT ;  /* 0x000000ff5700720c */ /* 0x000fe20003f06270 */
[----:B------:R-:W-:Y:S01]  /*0ff0*/  FADD R0, R5, UR4 ;  /* 0x0000000405007e21 */ /* 0x000fe20008000000 */
[----:B------:R-:W-:Y:S01]  /*1000*/  LOP3.LUT R31, R19, 0x7ff00000, RZ, 0xc0, !PT ;  /* 0x7ff00000131f7812 */ /* 0x000fe200078ec0ff */
[----:B------:R-:W-:Y:S01]  /*1010*/  DADD R18, R86, 9 ;  /* 0x4022000056127429 */ /* 0x000fe20000000000 */
[----:B------:R-:W-:Y:S01]  /*1020*/  LOP3.LUT R6, R6, 0xfffff7ff, RZ, 0xc0, !PT ;  /* 0xfffff7ff06067812 */ /* 0x000fe200078ec0ff */
[----:B------:R-:W1:Y:S01]  /*1030*/  F2F.F64.F32 R70, R66 ;  /* 0x0000004200467310 */ /* 0x000e620000201800 */
[----:B------:R-:W-:Y:S01]  /*1040*/  DADD R92, R82, 11 ;  /* 0x40260000525c7429 */ /* 0x000fe20000000000 */
[----:B------:R-:W-:Y:S01]  /*1050*/  IMAD R7, R8, 0x6, R7 ;  /* 0x0000000608077824 */ /* 0x000fe200078e0207 */
[----:B------:R-:W-:Y:S01]  /*1060*/  DADD R94, R86, 12 ;  /* 0x40280000565e7429 */ /* 0x000fe20000000000 */
[----:B------:R-:W-:-:S04]  /*1070*/  LOP3.LUT R59, R27, 0x7ff00000, RZ, 0xc0, !PT ;  /* 0x7ff000001b3b7812 */ /* 0x000fc800078ec0ff */
[----:B------:R-:W2:Y:S01]  /*1080*/  F2F.F64.F32 R68, R68 ;  /* 0x0000004400447310 */ /* 0x000ea20000201800 */
[----:B------:R-:W-:Y:S01]  /*1090*/  @P1 LOP3.LUT R6, R6, 0x800, RZ, 0xfc, !PT ;  /* 0x0000080006061812 */ /* 0x000fe200078efcff */
[----:B------:R-:W-:Y:S01]  /*10a0*/  FFMA R0, R0, R66, R9 ;  /* 0x0000004200007223 */ /* 0x000fe20000000009 */
[----:B------:R-:W-:Y:S01]  /*10b0*/  LOP3.LUT R27, R21, 0x7ff00000, RZ, 0xc0, !PT ;  /* 0x7ff00000151b7812 */ /* 0x000fe200078ec0ff */
[----:B------:R-:W-:Y:S01]  /*10c0*/  IMAD.MOV.U32 R9, RZ, RZ, 0x7ff00000 ;  /* 0x7ff00000ff097424 */ /* 0x000fe200078e00ff */
[----:B------:R-:W-:Y:S01]  /*10d0*/  LOP3.LUT R21, R73, 0x7ff00000, RZ, 0xc0, !PT ;  /* 0x7ff0000049157812 */ /* 0x000fe200078ec0ff */
[----:B------:R-:W-:Y:S01]  /*10e0*/  VIADD R15, R7, 0x6 ;  /* 0x00000006070f7836 */ /* 0x000fe20000000000 */
[----:B------:R-:W-:Y:S01]  /*10f0*/  LOP3.LUT R6, R6, 0xfffffbff, RZ, 0xc0, !PT ;  /* 0xfffffbff06067812 */ /* 0x000fe200078ec0ff */
[----:B------:R3:W4:Y:S01]  /*1100*/  F2F.F64.F32 R76, R13 ;  /* 0x0000000d004c7310 */ /* 0x0007220000201800 */
[----:B------:R-:W-:Y:S01]  /*1110*/  LOP3.LUT R58, R25, 0x7ff00000, RZ, 0xc0, !PT ;  /* 0x7ff00000193a7812 */ /* 0x000fe200078ec0ff */
[-CC-:B------:R-:W-:Y:S01]  /*1120*/  IMAD R16, R7, R14.reuse, R3.reuse ;  /* 0x0000000e07107224 */ /* 0x180fe200078e0203 */
[----:B------:R-:W-:Y:S01]  /*1130*/  LOP3.LUT R18, R11, 0x7ff00000, RZ, 0xc0, !PT ;  /* 0x7ff000000b127812 */ /* 0x000fe200078ec0ff */
[----:B------:R-:W-:-:S04]  /*1140*/  IMAD R15, R15, R14, R3 ;  /* 0x0000000e0f0f7224 */ /* 0x000fc800078e0203 */
[----:B------:R0:W1:Y:S01]  /*1150*/  F2F.F64.F32 R72, R2 ;  /* 0x0000000200487310 */ /* 0x0000620000201800 */
[----:B---3--:R-:W-:Y:S01]  /*1160*/  FFMA R13, R90, R5, R17 ;  /* 0x000000055a0d7223 */ /* 0x008fe20000000011 */
[-C--:B------:R-:W-:Y:S01]  /*1170*/  IMAD R17, R10, R14.reuse, R3 ;  /* 0x0000000e0a117224 */ /* 0x080fe200078e0203 */
[----:B------:R-:W-:Y:S02]  /*1180*/  LOP3.LUT R25, R19, 0x7ff00000, RZ, 0xc0, !PT ;  /* 0x7ff0000013197812 */ /* 0x000fe400078ec0ff */
[----:B------:R-:W-:Y:S01]  /*1190*/  SEL R11, R9, 0xfff00000, P2 ;  /* 0xfff00000090b7807 */ /* 0x000fe20001000000 */
[----:B0-----:R-:W-:Y:S02]  /*11a0*/  VIADD R2, R7, 0x26 ;  /* 0x0000002607027836 */ /* 0x001fe40000000000 */
[----:B------:R0:W3:Y:S01]  /*11b0*/  F2F.F64.F32 R74, R12 ;  /* 0x0000000c004a7310 */ /* 0x0000e20000201800 */
[----:B------:R-:W-:Y:S01]  /*11c0*/  SEL R10, R9, 0xfff00000, P1 ;  /* 0xfff00000090a7807 */ /* 0x000fe20000800000 */
[----:B------:R-:W-:Y:S01]  /*11d0*/  FADD R13, R0, R13 ;  /* 0x0000000d000d7221 */ /* 0x000fe20000000000 */
[----:B------:R-:W-:Y:S01]  /*11e0*/  LOP3.LUT R20, R93, 0x7ff00000, RZ, 0xc0, !PT ;  /* 0x7ff000005d147812 */ /* 0x000fe200078ec0ff */
[----:B------:R-:W-:Y:S01]  /*11f0*/  IMAD R14, R2, R14, R3 ;  /* 0x0000000e020e7224 */ /* 0x000fe200078e0203 */
[----:B------:R-:W-:-:S02]  /*1200*/  LOP3.LUT R19, R95, 0x7ff00000, RZ, 0xc0, !PT ;  /* 0x7ff000005f137812 */ /* 0x000fc400078ec0ff */
[----:B------:R-:W-:Y:S01]  /*1210*/  @P0 LOP3.LUT R6, R6, 0x400, RZ, 0xfc, !PT ;  /* 0x0000040006060812 */ /* 0x000fe200078efcff */
[----:B0-----:R-:W-:Y:S01]  /*1220*/  IMAD.MOV R12, RZ, RZ, -R4 ;  /* 0x000000ffff0c7224 */ /* 0x001fe200078e0a04 */
[----:B-12-4-:R-:W-:-:S07]  /*1230*/  SEL R9, R9, 0xfff00000, P0 ;  /* 0xfff0000009097807 */ /* 0x016fce0000000000 */
.L_x_451:
[----:B0-----:R-:W0:Y:S02]  /*1240*/  LDC.64 R90, c[0x0][0x3a8] ;  /* 0x0000ea00ff5a7b82 */ /* 0x001e240000000a00 */
[----:B0-----:R-:W-:-:S06]  /*1250*/  IMAD.WIDE R2, R17, 0x4, R90 ;  /* 0x0000000411027825 */ /* 0x001fcc00078e025a */
[----:B------:R-:W2:Y:S01]  /*1260*/  LDG.E.CONSTANT R2, desc[UR6][R2.64] ;  /* 0x0000000602027981 */ /* 0x000ea2000c1e9900 */
[----:B-----5:R-:W-:Y:S01]  /*1270*/  IMAD.MOV.U32 R8, RZ, RZ, R62 ;  /* 0x000000ffff087224 */ /* 0x020fe200078e003e */
[----:B------:R-:W-:Y:S05]  /*1280*/  WARPSYNC.ALL ;  /* 0x0000000000007948 */ /* 0x000fea0003800000 */
[----:B------:R-:W0:Y:S01]  /*1290*/  S2R R110, SR_TID.Y ;  /* 0x00000000006e7919 */ /* 0x000e220000002200 */
[----:B------:R-:W-:Y:S02]  /*12a0*/  IMAD.MOV.U32 R62, RZ, RZ, R63 ;  /* 0x000000ffff3e7224 */ /* 0x000fe400078e003f */
[----:B------:R-:W-:-:S02]  /*12b0*/  IMAD.MOV.U32 R63, RZ, RZ, R64 ;  /* 0x000000ffff3f7224 */ /* 0x000fc400078e0040 */
[----:B------:R-:W-:Y:S02]  /*12c0*/  IMAD.MOV.U32 R64, RZ, RZ, R65 ;  /* 0x000000ffff407224 */ /* 0x000fe400078e0041 */
[----:B------:R-:W-:Y:S02]  /*12d0*/  IMAD.MOV.U32 R65, RZ, RZ, R100 ;  /* 0x000000ffff417224 */ /* 0x000fe400078e0064 */
[----:B------:R-:W-:Y:S02]  /*12e0*/  IMAD.MOV.U32 R100, RZ, RZ, R102 ;  /* 0x000000ffff647224 */ /* 0x000fe400078e0066 */
[----:B------:R-:W-:Y:S02]  /*12f0*/  IMAD.MOV.U32 R102, RZ, RZ, R101 ;  /* 0x000000ffff667224 */ /* 0x000fe400078e0065 */
[----:B------:R-:W-:Y:S02]  /*1300*/  IMAD.MOV.U32 R101, RZ, RZ, R104 ;  /* 0x000000ffff657224 */ /* 0x000fe400078e0068 */
[----:B------:R-:W-:-:S02]  /*1310*/  IMAD.MOV.U32 R104, RZ, RZ, R103 ;  /* 0x000000ffff687224 */ /* 0x000fc400078e0067 */
[----:B------:R-:W-:Y:S02]  /*1320*/  IMAD.MOV.U32 R103, RZ, RZ, R105 ;  /* 0x000000ffff677224 */ /* 0x000fe400078e0069 */
[----:B------:R-:W-:Y:S01]  /*1330*/  IMAD.MOV.U32 R105, RZ, RZ, R60 ;  /* 0x000000ffff697224 */ /* 0x000fe200078e003c */
[----:B0-----:R-:W-:Y:S01]  /*1340*/  ISETP.GT.U32.AND P1, PT, R110, 0x5, PT ;  /* 0x000000056e00780c */ /* 0x001fe20003f24070 */
[----:B--2---:R-:W-:Y:S01]  /*1350*/  IMAD.MOV.U32 R60, RZ, RZ, R2 ;  /* 0x000000ffff3c7224 */ /* 0x004fe200078e0002 */
[----:B------:R-:W0:Y:S11]  /*1360*/  S2R R112, SR_TID.X ;  /* 0x0000000000707919 */ /* 0x000e360000002100 */
[--C-:B------:R-:W-:Y:S01]  /*1370*/  @!P1 IMAD.WIDE R92, R16, 0x4, R90.reuse ;  /* 0x00000004105c9825 */ /* 0x100fe200078e025a */
[----:B------:R-:W1:Y:S03]  /*1380*/  LDC R2, c[0x0][0x384] ;  /* 0x0000e100ff027b82 */ /* 0x000e660000000800 */
[----:B------:R-:W-:Y:S01]  /*1390*/  @!P1 IMAD.WIDE R4, R14, 0x4, R90 ;  /* 0x000000040e049825 */ /* 0x000fe200078e025a */
[----:B------:R-:W2:Y:S01]  /*13a0*/  S2R R66, SR_CgaCtaId ;  /* 0x0000000000427919 */ /* 0x000ea20000008800 */
[----:B------:R-:W-:-:S03]  /*13b0*/  MOV R3, 0x400 ;  /* 0x0000040000037802 */ /* 0x000fc60000000f00 */
[----:B------:R4:W3:Y:S01]  /*13c0*/  @!P1 LDG.E.CONSTANT R96, desc[UR6][R4.64] ;  /* 0x0000000604609981 */ /* 0x0008e2000c1e9900 */
[----:B------:R-:W-:Y:S02]  /*13d0*/  LOP3.LUT R6, R6, 0xffefffff, RZ, 0xc0, !PT ;  /* 0xffefffff06067812 */ /* 0x000fe400078ec0ff */
[----:B------:R-:W-:Y:S01]  /*13e0*/  LOP3.LUT R0, R0, 0xffbfffff, RZ, 0xc0, !PT ;  /* 0xffbfffff00007812 */ /* 0x000fe200078ec0ff */
[----:B------:R-:W3:Y:S01]  /*13f0*/  @!P1 LDG.E.CONSTANT R94, desc[UR6][R92.64] ;  /* 0x000000065c5e9981 */ /* 0x000ee2000c1e9900 */
[----:B----4-:R-:W4:Y:S01]  /*1400*/  LDC R4, c[0x0][0x398] ;  /* 0x0000e600ff047b82 */ /* 0x010f220000000800 */
[----:B0-----:R-:W-:-:S07]  /*1410*/  ISETP.GT.U32.AND P2, PT, R112, 0x5, PT ;  /* 0x000000057000780c */ /* 0x001fce0003f44070 */
[----:B------:R-:W0:Y:S06]  /*1420*/  LDC R5, c[0x0][0x394] ;  /* 0x0000e500ff057b82 */ /* 0x000e2c0000000800 */
[----:B------:R-:W-:-:S05]  /*1430*/  @!P2 IMAD.WIDE R90, R15, 0x4, R90 ;  /* 0x000000040f5aa825 */ /* 0x000fca00078e025a */
[----:B------:R-:W3:Y:S04]  /*1440*/  @!P2 LDG.E.CONSTANT R98, desc[UR6][R90.64+-0x18] ;  /* 0xffffe8065a62a981 */ /* 0x000ee8000c1e9900 */
[----:B------:R-:W3:Y:S01]  /*1450*/  @!P2 LDG.E.CONSTANT R106, desc[UR6][R90.64+0x80] ;  /* 0x000080065a6aa981 */ /* 0x000ee2000c1e9900 */
[----:B--2---:R-:W-:Y:S02]  /*1460*/  LEA R3, R66, R3, 0x18 ;  /* 0x0000000342037211 */ /* 0x004fe400078ec0ff */
[----:B-1----:R-:W-:Y:S01]  /*1470*/  FSETP.NEU.AND P3, PT, R2, 1, PT ;  /* 0x3f8000000200780b */ /* 0x002fe20003f6d000 */
[----:B------:R-:W1:Y:S02]  /*1480*/  LDC.64 R66, c[0x0][0x3b0] ;  /* 0x0000ec00ff427b82 */ /* 0x000e640000000a00 */
[----:B------:R-:W-:-:S06]  /*1490*/  IMAD R7, R110, 0xb0, R3 ;  /* 0x000000b06e077824 */ /* 0x000fcc00078e0203 */
[----:B------:R-:W2:Y:S01]  /*14a0*/  LDC R3, c[0x0][0x38c] ;  /* 0x0000e300ff037b82 */ /* 0x000ea20000000800 */
[----:B------:R-:W-:-:S07]  /*14b0*/  IMAD R7, R112, 0x4, R7 ;  /* 0x0000000470077824 */ /* 0x000fce00078e0207 */
[----:B------:R-:W-:Y:S01]  /*14c0*/  BAR.SYNC.DEFER_BLOCKING 0x0 ;  /* 0x0000000000007b1d */ /* 0x000fe20000010000 */
[----:B------:R-:W-:-:S04]  /*14d0*/  @P3 LOP3.LUT R6, R6, 0x100000, RZ, 0xfc, !PT ;  /* 0x0010000006063812 */ /* 0x000fc800078efcff */
[----:B------:R-:W-:Y:S02]  /*14e0*/  LOP3.LUT R6, R6, 0xfff7ffff, RZ, 0xc0, !PT ;  /* 0xfff7ffff06067812 */ /* 0x000fe400078ec0ff */
[C---:B--2---:R-:W-:Y:S02]  /*14f0*/  FSETP.NEU.AND P3, PT, R3.reuse, 1, PT ;  /* 0x3f8000000300780b */ /* 0x044fe40003f6d000 */
[----:B------:R-:W-:Y:S02]  /*1500*/  FSETP.NEU.AND P5, PT, R3, RZ, PT ;  /* 0x000000ff0300720b */ /* 0x000fe40003fad000 */
[----:B----4-:R-:W-:Y:S02]  /*1510*/  FSETP.NEU.AND P4, PT, R4, 1, PT ;  /* 0x3f8000000400780b */ /* 0x010fe40003f8d000 */
[----:B0-----:R-:W-:Y:S01]  /*1520*/  FSETP.NEU.AND P6, PT, R5, RZ, PT ;  /* 0x000000ff0500720b */ /* 0x001fe20003fcd000 */
[----:B---3--:R0:W-:Y:S04]  /*1530*/  @!P2 STS [R7+0x420], R98 ;  /* 0x000420620700a388 */ /* 0x0081e80000000800 */
[----:B------:R0:W-:Y:S01]  /*1540*/  @!P2 STS [R7+0x4b8], R106 ;  /* 0x0004b86a0700a388 */ /* 0x0001e20000000800 */
[----:B------:R-:W-:-:S13]  /*1550*/  FSETP.NEU.AND P2, PT, R2, RZ, PT ;  /* 0x000000ff0200720b */ /* 0x000fda0003f4d000 */
[----:B------:R-:W-:-:S04]  /*1560*/  @P2 LOP3.LUT R6, R6, 0x80000, RZ, 0xfc, !PT ;  /* 0x0008000006062812 */ /* 0x000fc800078efcff */
[----:B------:R-:W-:-:S04]  /*1570*/  LOP3.LUT R6, R6, 0xfffbffff, RZ, 0xc0, !PT ;  /* 0xfffbffff06067812 */ /* 0x000fc800078ec0ff */
[----:B------:R-:W-:-:S04]  /*1580*/  @P3 LOP3.LUT R6, R6, 0x40000, RZ, 0xfc, !PT ;  /* 0x0004000006063812 */ /* 0x000fc800078efcff */
[----:B------:R-:W-:-:S04]  /*1590*/  LOP3.LUT R6, R6, 0xfffeffff, RZ, 0xc0, !PT ;  /* 0xfffeffff06067812 */ /* 0x000fc800078ec0ff */
[----:B------:R-:W-:Y:S02]  /*15a0*/  @P5 LOP3.LUT R6, R6, 0x10000, RZ, 0xfc, !PT ;  /* 0x0001000006065812 */ /* 0x000fe400078efcff */
[----:B------:R-:W-:Y:S02]  /*15b0*/  FSETP.NAN.AND P3, PT, R4, R4, PT ;  /* 0x000000040400720b */ /* 0x000fe40003f68000 */
[----:B------:R-:W-:-:S04]  /*15c0*/  LOP3.LUT R6, R6, 0x7fffffff, RZ, 0xc0, !PT ;  /* 0x7fffffff06067812 */ /* 0x000fc800078ec0ff */
[----:B------:R-:W-:Y:S02]  /*15d0*/  @P4 LOP3.LUT R6, R6, 0x80000000, RZ, 0xfc, !PT ;  /* 0x8000000006064812 */ /* 0x000fe400078efcff */
[----:B------:R-:W-:Y:S02]  /*15e0*/  FSETP.NEU.AND P5, PT, R4, RZ, PT ;  /* 0x000000ff0400720b */ /* 0x000fe40003fad000 */
[----:B------:R-:W-:-:S04]  /*15f0*/  LOP3.LUT R6, R6, 0xfffffeff, RZ, 0xc0, !PT ;  /* 0xfffffeff06067812 */ /* 0x000fc800078ec0ff */
[----:B------:R-:W-:Y:S02]  /*1600*/  @P3 LOP3.LUT R6, R6, 0x100, RZ, 0xfc, !PT ;  /* 0x0000010006063812 */ /* 0x000fe400078efcff */
[----:B------:R-:W-:Y:S02]  /*1610*/  FSETP.NEU.AND P4, PT, R5, 1, PT ;  /* 0x3f8000000500780b */ /* 0x000fe40003f8d000 */
[----:B------:R-:W-:-:S04]  /*1620*/  LOP3.LUT R6, R6, 0xdfffffff, RZ, 0xc0, !PT ;  /* 0xdfffffff06067812 */ /* 0x000fc800078ec0ff */
[----:B------:R-:W-:-:S04]  /*1630*/  @P5 LOP3.LUT R6, R6, 0x20000000, RZ, 0xfc, !PT ;  /* 0x2000000006065812 */ /* 0x000fc800078efcff */
[----:B------:R-:W-:-:S04]  /*1640*/  LOP3.LUT R6, R6, 0xffff7fff, RZ, 0xc0, !PT ;  /* 0xffff7fff06067812 */ /* 0x000fc800078ec0ff */
[----:B------:R-:W-:Y:S02]  /*1650*/  @P4 LOP3.LUT R6, R6, 0x8000, RZ, 0xfc, !PT ;  /* 0x0000800006064812 */ /* 0x000fe400078efcff */
[----:B------:R-:W-:Y:S02]  /*1660*/  ISETP.NE.AND P4, PT, R18, 0x7ff00000, PT ;  /* 0x7ff000001200780c */ /* 0x000fe40003f85270 */
[----:B------:R-:W-:Y:S02]  /*1670*/  ISETP.NE.AND P5, PT, R19, 0x7ff00000, PT ;  /* 0x7ff000001300780c */ /* 0x000fe40003fa5270 */
[----:B------:R-:W-:-:S04]  /*1680*/  LOP3.LUT R6, R6, 0xffffbfff, RZ, 0xc0, !PT ;  /* 0xffffbfff06067812 */ /* 0x000fc800078ec0ff */
[----:B------:R-:W-:Y:S02]  /*1690*/  @P6 LOP3.LUT R6, R6, 0x4000, RZ, 0xfc, !PT ;  /* 0x0000400006066812 */ /* 0x000fe400078efcff */
[----:B------:R-:W-:-:S03]  /*16a0*/  ISETP.NE.AND P6, PT, R20, 0x7ff00000, PT ;  /* 0x7ff000001400780c */ /* 0x000fc60003fc5270 */
[----:B------:R-:W-:-:S04]  /*16b0*/  @P4 LOP3.LUT R0, R0, 0x400000, RZ, 0xfc, !PT ;  /* 0x0040000000004812 */ /* 0x000fc800078efcff */
        /* <DEDUP_REMOVED lines=115> */
[----:B------:R0:W-:Y:S03]  /*1df0*/  @!P1 STS [R7+0x18], R94 ;  /* 0x0000185e07009388 */ /* 0x0001e60000000800 */
[----:B------:R-:W-:Y:S01]  /*1e00*/  @P5 LOP3.LUT R6, R6, 0x4, RZ, 0xfc, !PT ;  /* 0x0000000406065812 */ /* 0x000fe200078efcff */
[----:B------:R-:W-:Y:S01]  /*1e10*/  DSETP.NEU.AND P5, PT, |R84|, +INF , PT ;  /* 0x7ff000005400742a */ /* 0x000fe20003fad200 */
[----:B------:R0:W-:Y:S02]  /*1e20*/  @!P1 STS [R7+0x1a38], R96 ;  /* 0x001a386007009388 */ /* 0x0001e40000000800 */
[----:B------:R-:W-:-:S02]  /*1e30*/  LOP3.LUT R6, R6, 0xfffffffd, RZ, 0xc0, !PT ;  /* 0xfffffffd06067812 */ /* 0x000fc400078ec0ff */
[----:B------:R0:W-:Y:S02]  /*1e40*/  STS [R7+0x438], R100 ;  /* 0x0004386407007388 */ /* 0x0001e40000000800 */
[----:B------:R-:W-:Y:S02]  /*1e50*/  @P6 LOP3.LUT R6, R6, 0x2, RZ, 0xfc, !PT ;  /* 0x0000000206066812 */ /* 0x000fe400078efcff */
        /* <DEDUP_REMOVED lines=12> */
[----:B-1----:R-:W-:Y:S01]  /*1f20*/  IMAD.WIDE R66, R15, 0x4, R66 ;  /* 0x000000040f427825 */ /* 0x002fe200078e0242 */
[----:B------:R-:W-:-:S02]  /*1f30*/  FSETP.NAN.AND P2, PT, R3, R3, PT ;  /* 0x000000030300720b */ /* 0x000fc40003f48000 */
[----:B------:R-:W-:Y:S02]  /*1f40*/  FSETP.NAN.AND P3, PT, R5, R5, PT ;  /* 0x000000050500720b */ /* 0x000fe40003f68000 */
[----:B------:R-:W-:Y:S02]  /*1f50*/  ISETP.NE.AND P5, PT, R59, 0x7ff00000, PT ;  /* 0x7ff000003b00780c */ /* 0x000fe40003fa5270 */
[----:B------:R-:W-:Y:S02]  /*1f60*/  MOV R90, 0x1fa0 ;  /* 0x00001fa0005a7802 */ /* 0x000fe40000000f00 */
[----:B------:R-:W-:Y:S01]  /*1f70*/  @P6 LOP3.LUT R6, R6, 0x1, RZ, 0xfc, !PT ;  /* 0x0000000106066812 */ /* 0x000fe200078efcff */
[----:B0-----:R-:W-:-:S08]  /*1f80*/  UMOV UR4, URZ ;  /* 0x000000ff00047c82 */ /* 0x001fd00008000000 */
[----:B------:R-:W-:Y:S05]  /*1f90*/  CALL.REL.NOINC `($_Z20MacCormack_3D_SolverifififfPfS_S_$__internal_accurate_pow) ;  /* 0x0000008c00807944 */ /* 0x000fea0003c00000 */
[----:B------:R-:W-:Y:S05]  /*1fa0*/  BSYNC.RECONVERGENT B0 ;  /* 0x0000000000007941 */ /* 0x000fea0003800200 */
.L_x_339:
[----:B------:R-:W0:Y:S01]  /*1fb0*/  LDCU UR5, c[0x0][0x394] ;  /* 0x00007280ff0577ac */ /* 0x000e220008000800 */
[----:B------:R-:W-:Y:S01]  /*1fc0*/  FSETP.NEU.AND P6, PT, R5, RZ, PT ;  /* 0x000000ff0500720b */ /* 0x000fe20003fcd000 */
[----:B------:R-:W-:Y:S01]  /*1fd0*/  DADD R108, -RZ, |R84| ;  /* 0x00000000ff6c7229 */ /* 0x000fe20000000554 */
[----:B------:R-:W-:Y:S01]  /*1fe0*/  BSSY.RECONVERGENT B0, `(.L_x_340) ;  /* 0x0000012000007945 */ /* 0x000fe20003800200 */
[----:B------:R-:W-:Y:S01]  /*1ff0*/  IMAD.MOV.U32 R107, RZ, RZ, 0x40000000 ;  /* 0x40000000ff6b7424 */ /* 0x000fe200078e00ff */
[----:B------:R-:W-:Y:S02]  /*2000*/  FSEL R97, R91, RZ, P6 ;  /* 0x000000ff5b617208 */ /* 0x000fe40003000000 */
[----:B------:R-:W-:Y:S02]  /*2010*/  FSEL R90, R106, RZ, P6 ;  /* 0x000000ff6a5a7208 */ /* 0x000fe40003000000 */
[----:B------:R-:W-:Y:S02]  /*2020*/  FSEL R93, R97, +QNAN , P0 ;  /* 0x7ff00000615d7808 */ /* 0x000fe40000000000 */
[----:B------:R-:W-:-:S02]  /*2030*/  FSEL R91, R90, RZ, P0 ;  /* 0x000000ff5a5b7208 */ /* 0x000fc40000000000 */
[----:B------:R-:W-:Y:S01]  /*2040*/  FSETP.NEU.AND P6, PT, R5, 1, PT ;  /* 0x3f8000000500780b */ /* 0x000fe20003fcd000 */
[----:B0-----:R-:W0:Y:S02]  /*2050*/  F2F.F64.F32 R80, UR5 ;  /* 0x0000000500507d10 */ /* 0x001e240008201800 */
[----:B0-----:R-:W-:-:S10]  /*2060*/  DADD R94, R80, 2 ;  /* 0x40000000505e7429 */ /* 0x001fd40000000000 */
[----:B------:R-:W-:Y:S02]  /*2070*/  @!P5 FSEL R97, R95, R93, P3 ;  /* 0x0000005d5f61d208 */ /* 0x000fe40001800000 */
[----:B------:R-:W-:-:S03]  /*2080*/  @!P5 FSEL R90, R94, R91, P3 ;  /* 0x0000005b5e5ad208 */ /* 0x000fc60001800000 */
[----:B------:R-:W-:-:S06]  /*2090*/  IMAD.MOV.U32 R91, RZ, RZ, R97 ;  /* 0x000000ffff5b7224 */ /* 0x000fcc00078e0061 */
[----:B------:R-:W-:-:S08]  /*20a0*/  DADD R90, R90, R90 ;  /* 0x000000005a5a7229 */ /* 0x000fd0000000005a */
[----:B------:R-:W-:Y:S01]  /*20b0*/  DMUL R84, R90, 0.5 ;  /* 0x3fe000005a547828 */ /* 0x000fe20000000000 */
[----:B------:R-:W-:-:S09]  /*20c0*/  MOV R90, 0x2100 ;  /* 0x00002100005a7802 */ /* 0x000fd20000000f00 */
[----:B------:R-:W-:Y:S02]  /*20d0*/  FSEL R94, R84, RZ, P6 ;  /* 0x000000ff545e7208 */ /* 0x000fe40003000000 */
[----:B------:R-:W-:-:S07]  /*20e0*/  FSEL R95, R85, 1.875, P6 ;  /* 0x3ff00000555f7808 */ /* 0x000fce0003000000 */
[----:B------:R-:W-:Y:S05]  /*20f0*/  CALL.REL.NOINC `($_Z20MacCormack_3D_SolverifififfPfS_S_$__internal_accurate_pow) ;  /* 0x0000008c00287944 */ /* 0x000fea0003c00000 */
[----:B------:R-:W-:Y:S05]  /*2100*/  BSYNC.RECONVERGENT B0 ;  /* 0x0000000000007941 */ /* 0x000fea0003800200 */
.L_x_340:
[----:B------:R-:W0:Y:S01]  /*2110*/  LDCU UR5, c[0x0][0x398] ;  /* 0x00007300ff0577ac */ /* 0x000e220008000800 */
[----:B------:R-:W-:Y:S01]  /*2120*/  P2R R93, PR, RZ, 0x2 ;  /* 0x00000002ff5d7803 */ /* 0x000fe20000000000 */
[----:B------:R-:W-:Y:S01]  /*2130*/  DADD R108, -RZ, |R80| ;  /* 0x00000000ff6c7229 */ /* 0x000fe20000000550 */
[----:B------:R-:W-:Y:S01]  /*2140*/  LOP3.LUT P6, RZ, R6, 0x1, RZ, 0xc0, !PT ;  /* 0x0000000106ff7812 */ /* 0x000fe200078cc0ff */
[----:B------:R-:W-:Y:S01]  /*2150*/  BSSY.RECONVERGENT B0, `(.L_x_341) ;  /* 0x000001c000007945 */ /* 0x000fe20003800200 */
[----:B------:R-:W-:Y:S01]  /*2160*/  FSETP.NEU.AND P1, PT, R4, RZ, PT ;  /* 0x000000ff0400720b */ /* 0x000fe20003f2d000 */
[----:B------:R-:W-:Y:S01]  /*2170*/  IMAD.MOV.U32 R107, RZ, RZ, 0x3ff00000 ;  /* 0x3ff00000ff6b7424 */ /* 0x000fe200078e00ff */
[----:B------:R-:W-:Y:S02]  /*2180*/  P2R R98, PR, RZ, 0x1 ;  /* 0x00000001ff627803 */ /* 0x000fe40000000000 */
[----:B------:R-:W-:Y:S02]  /*2190*/  LOP3.LUT P0, RZ, R6, 0x200, RZ, 0xc0, !PT ;  /* 0x0000020006ff7812 */ /* 0x000fe4000780c0ff */
[----:B------:R-:W-:-:S02]  /*21a0*/  FSEL R99, R91, RZ, P1 ;  /* 0x000000ff5b637208 */ /* 0x000fc40000800000 */
[----:B------:R-:W-:Y:S02]  /*21b0*/  FSEL R90, R106, RZ, P1 ;  /* 0x000000ff6a5a7208 */ /* 0x000fe40000800000 */
[----:B------:R-:W-:Y:S02]  /*21c0*/  ISETP.NE.AND P1, PT, R93, RZ, PT ;  /* 0x000000ff5d00720c */ /* 0x000fe40003f25270 */
[----:B------:R-:W-:Y:S01]  /*21d0*/  LOP3.LUT P5, RZ, R6, 0x100, RZ, 0xc0, !PT ;  /* 0x0000010006ff7812 */ /* 0x000fe200078ac0ff */
[----:B0-----:R-:W0:Y:S01]  /*21e0*/  F2F.F64.F32 R84, UR5 ;  /* 0x0000000500547d10 */ /* 0x001e220008201800 */
[----:B------:R-:W-:Y:S02]  /*21f0*/  FSEL R93, R99, +QNAN , P0 ;  /* 0x7ff00000635d7808 */ /* 0x000fe40000000000 */
[----:B------:R-:W-:Y:S02]  /*2200*/  FSEL R91, R90, RZ, P0 ;  /* 0x000000ff5a5b7208 */ /* 0x000fe40000000000 */
[----:B------:R-:W-:Y:S01]  /*2210*/  ISETP.NE.AND P0, PT, R98, RZ, PT ;  /* 0x000000ff6200720c */ /* 0x000fe20003f05270 */
[----:B0-----:R-:W-:-:S10]  /*2220*/  DADD R96, R84, 2 ;  /* 0x4000000054607429 */ /* 0x001fd40000000000 */
[----:B------:R-:W-:Y:S02]  /*2230*/  @!P6 FSEL R99, R97, R93, P5 ;  /* 0x0000005d6163e208 */ /* 0x000fe40002800000 */
[----:B------:R-:W-:Y:S01]  /*2240*/  @!P6 FSEL R90, R96, R91, P5 ;  /* 0x0000005b605ae208 */ /* 0x000fe20002800000 */
[----:B------:R-:W-:Y:S01]  /*2250*/  FADD R96, R102, R65 ;  /* 0x0000004166607221 */ /* 0x000fe20000000000 */
[----:B------:R-:W-:Y:S01]  /*2260*/  FSETP.NEU.AND P5, PT, R4, 1, PT ;  /* 0x3f8000000400780b */ /* 0x000fe20003fad000 */
[----:B------:R-:W-:-:S04]  /*2270*/  IMAD.MOV.U32 R91, RZ, RZ, R99 ;  /* 0x000000ffff5b7224 */ /* 0x000fc800078e0063 */
[----:B------:R-:W0:Y:S02]  /*2280*/  F2F.F64.F32 R96, R96 ;  /* 0x0000006000607310 */ /* 0x000e240000201800 */
[----:B------:R-:W-:-:S08]  /*2290*/  DADD R90, R90, R90 ;  /* 0x000000005a5a7229 */ /* 0x000fd0000000005a */
[----:B------:R-:W-:-:S10]  /*22a0*/  DMUL R90, R90, 0.5 ;  /* 0x3fe000005a5a7828 */ /* 0x000fd40000000000 */
[----:B------:R-:W-:Y:S02]  /*22b0*/  FSEL R98, R90, RZ, P5 ;  /* 0x000000ff5a627208 */ /* 0x000fe40002800000 */
[----:B------:R-:W-:Y:S02]  /*22c0*/  FSEL R99, R91, 1.875, P5 ;  /* 0x3ff000005b637808 */ /* 0x000fe40002800000 */
[----:B------:R-:W-:-:S04]  /*22d0*/  MOV R90, 0x2310 ;  /* 0x00002310005a7802 */ /* 0x000fc80000000f00 */
[----:B------:R-:W-:-:S08]  /*22e0*/  DADD R94, R98, R94 ;  /* 0x00000000625e7229 */ /* 0x000fd0000000005e */
[----:B0-----:R-:W-:-:S11]  /*22f0*/  DMUL R94, R70, R94 ;  /* 0x0000005e465e7228 */ /* 0x001fd60000000000 */
[----:B------:R-:W-:Y:S05]  /*2300*/  CALL.REL.NOINC `($_Z20MacCormack_3D_SolverifififfPfS_S_$__internal_accurate_pow) ;  /* 0x0000008800a47944 */ /* 0x000fea0003c00000 */
[----:B------:R-:W-:Y:S05]  /*2310*/  BSYNC.RECONVERGENT B0 ;  /* 0x0000000000007941 */ /* 0x000fea0003800200 */
.L_x_341:
[----:B------:R-:W-:Y:S01]  /*2320*/  IMAD.MOV.U32 R90, RZ, RZ, R106 ;  /* 0x000000ffff5a7224 */ /* 0x000fe200078e006a */
[----:B------:R-:W-:Y:S01]  /*2330*/  P2R R93, PR, RZ, 0x2 ;  /* 0x00000002ff5d7803 */ /* 0x000fe20000000000 */
[----:B------:R-:W-:Y:S01]  /*2340*/  BSSY.RECONVERGENT B0, `(.L_x_342) ;  /* 0x000001c000007945 */ /* 0x000fe20003800200 */
[C---:B------:R-:W-:Y:S02]  /*2350*/  LOP3.LUT P1, RZ, R6.reuse, 0x1000, RZ, 0xc0, !PT ;  /* 0x0000100006ff7812 */ /* 0x040fe4000782c0ff */
[----:B------:R-:W-:Y:S01]  /*2360*/  LOP3.LUT P6, RZ, R6, 0x2, RZ, 0xc0, !PT ;  /* 0x0000000206ff7812 */ /* 0x000fe200078cc0ff */
[----:B------:R-:W-:Y:S01]  /*2370*/  DADD R108, -RZ, -R90 ;  /* 0x00000000ff6c7229 */ /* 0x000fe2000000095a */
[----:B------:R-:W-:-:S09]  /*2380*/  FSETP.NEU.AND P5, PT, R5, RZ, PT ;  /* 0x000000ff0500720b */ /* 0x000fd20003fad000 */
[----:B------:R-:W-:Y:S02]  /*2390*/  FSEL R106, R108, R106, !P1 ;  /* 0x0000006a6c6a7208 */ /* 0x000fe40004800000 */
[----:B------:R-:W-:Y:S01]  /*23a0*/  FSEL R109, R109, R91, !P1 ;  /* 0x0000005b6d6d7208 */ /* 0x000fe20004800000 */
[----:B------:R-:W-:Y:S01]  /*23b0*/  DADD R90, R80, 1 ;  /* 0x3ff00000505a7429 */ /* 0x000fe20000000000 */
[----:B------:R-:W-:Y:S02]  /*23c0*/  FSEL R106, R106, RZ, P5 ;  /* 0x000000ff6a6a7208 */ /* 0x000fe40002800000 */
[----:B------:R-:W-:Y:S02]  /*23d0*/  FSEL R108, R81, R109, !P5 ;  /* 0x0000006d516c7208 */ /* 0x000fe40006800000 */
[----:B------:R-:W-:Y:S02]  /*23e0*/  ISETP.NE.AND P1, PT, R93, RZ, PT ;  /* 0x000000ff5d00720c */ /* 0x000fe40003f25270 */
[----:B------:R-:W-:-:S02]  /*23f0*/  FSEL R93, R106, RZ, P0 ;  /* 0x000000ff6a5d7208 */ /* 0x000fc40000000000 */
[----:B------:R-:W-:Y:S02]  /*2400*/  FSEL R107, R108, R11, P0 ;  /* 0x0000000b6c6b7208 */ /* 0x000fe40000000000 */
[----:B------:R-:W-:Y:S02]  /*2410*/  @!P6 FSEL R106, R90, R93, P3 ;  /* 0x0000005d5a6ae208 */ /* 0x000fe40001800000 */
[----:B------:R-:W-:Y:S01]  /*2420*/  @!P6 FSEL R108, R91, R107, P3 ;  /* 0x0000006b5b6ce208 */ /* 0x000fe20001800000 */
[----:B------:R-:W-:Y:S01]  /*2430*/  IMAD.MOV.U32 R107, RZ, RZ, 0x40000000 ;  /* 0x40000000ff6b7424 */ /* 0x000fe200078e00ff */
[----:B------:R-:W-:Y:S01]  /*2440*/  FSETP.NEU.AND P5, PT, R5, 1, PT ;  /* 0x3f8000000500780b */ /* 0x000fe20003fad000 */
[----:B------:R-:W-:Y:S02]  /*2450*/  IMAD.MOV.U32 R90, RZ, RZ, R106 ;  /* 0x000000ffff5a7224 */ /* 0x000fe400078e006a */
[----:B------:R-:W-:Y:S01]  /*2460*/  IMAD.MOV.U32 R91, RZ, RZ, R108 ;  /* 0x000000ffff5b7224 */ /* 0x000fe200078e006c */
[----:B------:R-:W-:-:S05]  /*2470*/  DADD R108, -RZ, |R82| ;  /* 0x00000000ff6c7229 */ /* 0x000fca0000000552 */
[----:B------:R-:W-:-:S10]  /*2480*/  DADD R90, R90, R90 ;  /* 0x000000005a5a7229 */ /* 0x000fd4000000005a */
[----:B------:R-:W-:Y:S02]  /*2490*/  FSEL R90, R90, RZ, P5 ;  /* 0x000000ff5a5a7208 */ /* 0x000fe40002800000 */
[----:B------:R-:W-:-:S06]  /*24a0*/  FSEL R91, R91, 2, P5 ;  /* 0x400000005b5b7808 */ /* 0x000fcc0002800000 */
[----:B------:R-:W-:-:S08]  /*24b0*/  DMUL R90, R78, R90 ;  /* 0x0000005a4e5a7228 */ /* 0x000fd00000000000 */
[----:B------:R-:W-:-:S08]  /*24c0*/  DMUL R90, R96, R90 ;  /* 0x0000005a605a7228 */ /* 0x000fd00000000000 */
[----:B------:R-:W-:Y:S01]  /*24d0*/  DFMA R96, R94, R96, R90 ;  /* 0x000000605e60722b */ /* 0x000fe2000000005a */
[----:B------:R-:W-:-:S10]  /*24e0*/  MOV R90, 0x2500 ;  /* 0x00002500005a7802 */ /* 0x000fd40000000f00 */
[----:B------:R-:W-:Y:S05]  /*24f0*/  CALL.REL.NOINC `($_Z20MacCormack_3D_SolverifififfPfS_S_$__internal_accurate_pow) ;  /* 0x0000008800287944 */ /* 0x000fea0003c00000 */
[----:B------:R-:W-:Y:S05]  /*2500*/  BSYNC.RECONVERGENT B0 ;  /* 0x0000000000007941 */ /* 0x000fea0003800200 */
.L_x_342:
[----:B------:R-:W0:Y:S01]  /*2510*/  LDCU UR5, c[0x0][0x38c] ;  /* 0x00007180ff0577ac */ /* 0x000e220008000800 */
[----:B------:R-:W-:Y:S01]  /*2520*/  LOP3.LUT P5, RZ, R6, 0x4, RZ, 0xc0, !PT ;  /* 0x0000000406ff7812 */ /* 0x000fe200078ac0ff */
[----:B------:R-:W-:Y:S01]  /*2530*/  BSSY.RECONVERGENT B0, `(.L_x_343) ;  /* 0x000001a000007945 */ /* 0x000fe20003800200 */
[----:B------:R-:W-:-:S04]  /*2540*/  FSETP.NEU.AND P6, PT, R3, RZ, PT ;  /* 0x000000ff0300720b */ /* 0x000fc80003fcd000 */
[----:B------:R-:W-:Y:S02]  /*2550*/  FSEL R107, R91, RZ, P6 ;  /* 0x000000ff5b6b7208 */ /* 0x000fe40003000000 */
[----:B------:R-:W-:Y:S02]  /*2560*/  FSEL R90, R106, RZ, P6 ;  /* 0x000000ff6a5a7208 */ /* 0x000fe40003000000 */
[----:B------:R-:W-:Y:S01]  /*2570*/  FSEL R93, R107, +QNAN , P4 ;  /* 0x7ff000006b5d7808 */ /* 0x000fe20002000000 */
[----:B------:R-:W-:Y:S01]  /*2580*/  LDS R106, [R7+0x4e8] ;  /* 0x0004e800076a7984 */ /* 0x000fe20000000800 */
[----:B------:R-:W-:Y:S01]  /*2590*/  FSEL R91, R90, RZ, P4 ;  /* 0x000000ff5a5b7208 */ /* 0x000fe20002000000 */
[----:B0-----:R-:W0:Y:S02]  /*25a0*/  F2F.F64.F32 R82, UR5 ;  /* 0x0000000500527d10 */ /* 0x001e240008201800 */
[----:B0-----:R-:W-:Y:S02]  /*25b0*/  DADD R94, R82, 2 ;  /* 0x40000000525e7429 */ /* 0x001fe40000000000 */
[----:B------:R-:W-:-:S08]  /*25c0*/  DADD R108, -RZ, |R82| ;  /* 0x00000000ff6c7229 */ /* 0x000fd00000000552 */
[----:B------:R-:W-:Y:S02]  /*25d0*/  @!P5 FSEL R107, R95, R93, P2 ;  /* 0x0000005d5f6bd208 */ /* 0x000fe40001000000 */
[----:B------:R-:W0:Y:S01]  /*25e0*/  LDS R93, [R7+0x388] ;  /* 0x00038800075d7984 */ /* 0x000e220000000800 */
[----:B------:R-:W-:Y:S02]  /*25f0*/  @!P5 FSEL R90, R94, R91, P2 ;  /* 0x0000005b5e5ad208 */ /* 0x000fe40001000000 */
[----:B------:R-:W-:Y:S01]  /*2600*/  IMAD.MOV.U32 R91, RZ, RZ, R107 ;  /* 0x000000ffff5b7224 */ /* 0x000fe200078e006b */
[----:B------:R-:W-:Y:S01]  /*2610*/  FSETP.NEU.AND P5, PT, R3, 1, PT ;  /* 0x3f8000000300780b */ /* 0x000fe20003fad000 */
[----:B------:R-:W-:-:S04]  /*2620*/  IMAD.MOV.U32 R107, RZ, RZ, 0x3ff00000 ;  /* 0x3ff00000ff6b7424 */ /* 0x000fc800078e00ff */
[----:B------:R-:W-:-:S08]  /*2630*/  DADD R90, R90, R90 ;  /* 0x000000005a5a7229 */ /* 0x000fd0000000005a */
[----:B------:R-:W-:-:S10]  /*2640*/  DMUL R90, R90, 0.5 ;  /* 0x3fe000005a5a7828 */ /* 0x000fd40000000000 */
[----:B------:R-:W-:Y:S02]  /*2650*/  FSEL R94, R90, RZ, P5 ;  /* 0x000000ff5a5e7208 */ /* 0x000fe40002800000 */
[----:B------:R-:W-:Y:S02]  /*2660*/  FSEL R95, R91, 1.875, P5 ;  /* 0x3ff000005b5f7808 */ /* 0x000fe40002800000 */
[----:B------:R-:W-:-:S04]  /*2670*/  MOV R90, 0x26d0 ;  /* 0x000026d0005a7802 */ /* 0x000fc80000000f00 */
[----:B------:R-:W-:Y:S01]  /*2680*/  DADD R94, R98, R94 ;  /* 0x00000000625e7229 */ /* 0x000fe2000000005e */
[----:B0-----:R-:W-:-:S07]  /*2690*/  FADD R93, R93, R106 ;  /* 0x0000006a5d5d7221 */ /* 0x001fce0000000000 */
[----:B------:R-:W-:Y:S01]  /*26a0*/  DMUL R94, R76, R94 ;  /* 0x0000005e4c5e7228 */ /* 0x000fe20000000000 */
[----:B------:R0:W1:Y:S10]  /*26b0*/  F2F.F64.F32 R112, R93 ;  /* 0x0000005d00707310 */ /* 0x0000740000201800 */
[----:B01----:R-:W-:Y:S05]  /*26c0*/  CALL.REL.NOINC `($_Z20MacCormack_3D_SolverifififfPfS_S_$__internal_accurate_pow) ;  /* 0x0000008400b47944 */ /* 0x003fea0003c00000 */
[----:B------:R-:W-:Y:S05]  /*26d0*/  BSYNC.RECONVERGENT B0 ;  /* 0x0000000000007941 */ /* 0x000fea0003800200 */
.L_x_343:
        /* <DEDUP_REMOVED lines=27> */
[----:B------:R-:W-:-:S08]  /*2890*/  DFMA R90, R94, R112, R90 ;  /* 0x000000705e5a722b */ /* 0x000fd0000000005a */
[----:B------:R-:W-:Y:S01]  /*28a0*/  DADD R96, R96, R90 ;  /* 0x0000000060607229 */ /* 0x000fe2000000005a */
[----:B------:R-:W-:-:S10]  /*28b0*/  MOV R90, 0x28d0 ;  /* 0x000028d0005a7802 */ /* 0x000fd40000000f00 */
[----:B------:R-:W-:Y:S05]  /*28c0*/  CALL.REL.NOINC `($_Z20MacCormack_3D_SolverifififfPfS_S_$__internal_accurate_pow) ;  /* 0x0000008400347944 */ /* 0x000fea0003c00000 */
[----:B------:R-:W-:Y:S05]  /*28d0*/  BSYNC.RECONVERGENT B0 ;  /* 0x0000000000007941 */ /* 0x000fea0003800200 */
.L_x_344:
[----:B------:R-:W0:Y:S01]  /*28e0*/  LDCU UR5, c[0x0][0x384] ;  /* 0x00007080ff0577ac */ /* 0x000e220008000800 */
[----:B------:R-:W-:Y:S01]  /*28f0*/  P2R R93, PR, RZ, 0x1 ;  /* 0x00000001ff5d7803 */ /* 0x000fe20000000000 */
[----:B------:R-:W-:Y:S01]  /*2900*/  BSSY.RECONVERGENT B0, `(.L_x_345) ;  /* 0x000001d000007945 */ /* 0x000fe20003800200 */
[----:B------:R-:W-:Y:S02]  /*2910*/  LOP3.LUT P5, RZ, R6, 0x10, RZ, 0xc0, !PT ;  /* 0x0000001006ff7812 */ /* 0x000fe400078ac0ff */
[----:B------:R-:W-:Y:S02]  /*2920*/  FSETP.NEU.AND P0, PT, R2, RZ, PT ;  /* 0x000000ff0200720b */ /* 0x000fe40003f0d000 */
[----:B------:R-:W-:Y:S02]  /*2930*/  LOP3.LUT P6, RZ, R6, 0x20, RZ, 0xc0, !PT ;  /* 0x0000002006ff7812 */ /* 0x000fe400078cc0ff */
[----:B------:R-:W-:Y:S02]  /*2940*/  FSEL R107, R91, RZ, P0 ;  /* 0x000000ff5b6b7208 */ /* 0x000fe40000000000 */
[----:B------:R-:W-:-:S02]  /*2950*/  FSEL R90, R106, RZ, P0 ;  /* 0x000000ff6a5a7208 */ /* 0x000fc40000000000 */
[----:B------:R-:W-:Y:S02]  /*2960*/  ISETP.NE.AND P0, PT, R93, RZ, PT ;  /* 0x000000ff5d00720c */ /* 0x000fe40003f05270 */
[----:B------:R-:W-:Y:S02]  /*2970*/  FSEL R93, R107, +QNAN , P6 ;  /* 0x7ff000006b5d7808 */ /* 0x000fe40003000000 */
[----:B------:R-:W-:Y:S01]  /*2980*/  FSEL R91, R90, RZ, P6 ;  /* 0x000000ff5a5b7208 */ /* 0x000fe20003000000 */
[----:B0-----:R-:W0:Y:S02]  /*2990*/  F2F.F64.F32 R86, UR5 ;  /* 0x0000000500567d10 */ /* 0x001e240008201800 */
[----:B0-----:R-:W-:Y:S02]  /*29a0*/  DADD R94, R86, 2 ;  /* 0x40000000565e7429 */ /* 0x001fe40000000000 */
[----:B------:R-:W-:-:S08]  /*29b0*/  DADD R108, -RZ, |R86| ;  /* 0x00000000ff6c7229 */ /* 0x000fd00000000556 */
[----:B------:R-:W-:Y:S02]  /*29c0*/  @!P5 FSEL R90, R94, R91, P1 ;  /* 0x0000005b5e5ad208 */ /* 0x000fe40000800000 */
[----:B------:R-:W-:Y:S01]  /*29d0*/  @!P5 FSEL R107, R95, R93, P1 ;  /* 0x0000005d5f6bd208 */ /* 0x000fe20000800000 */
[----:B------:R-:W-:Y:S01]  /*29e0*/  LDS R94, [R7+0x43c] ;  /* 0x00043c00075e7984 */ /* 0x000fe20000000800 */
[----:B------:R-:W-:-:S03]  /*29f0*/  FSETP.NEU.AND P5, PT, R2, 1, PT ;  /* 0x3f8000000200780b */ /* 0x000fc60003fad000 */
[----:B------:R-:W0:Y:S01]  /*2a00*/  LDS R93, [R7+0x434] ;  /* 0x00043400075d7984 */ /* 0x000e220000000800 */
[----:B------:R-:W-:Y:S02]  /*2a10*/  IMAD.MOV.U32 R91, RZ, RZ, R107 ;  /* 0x000000ffff5b7224 */ /* 0x000fe400078e006b */
[----:B------:R-:W-:-:S04]  /*2a20*/  IMAD.MOV.U32 R107, RZ, RZ, 0x3ff00000 ;  /* 0x3ff00000ff6b7424 */ /* 0x000fc800078e00ff */
[----:B------:R-:W-:-:S08]  /*2a30*/  DADD R90, R90, R90 ;  /* 0x000000005a5a7229 */ /* 0x000fd0000000005a */
[----:B------:R-:W-:-:S10]  /*2a40*/  DMUL R90, R90, 0.5 ;  /* 0x3fe000005a5a7828 */ /* 0x000fd40000000000 */
[----:B------:R-:W-:Y:S02]  /*2a50*/  FSEL R90, R90, RZ, P5 ;  /* 0x000000ff5a5a7208 */ /* 0x000fe40002800000 */
[----:B------:R-:W-:-:S06]  /*2a60*/  FSEL R91, R91, 1.875, P5 ;  /* 0x3ff000005b5b7808 */ /* 0x000fcc0002800000 */
[----:B------:R-:W-:Y:S01]  /*2a70*/  DADD R90, R98, R90 ;  /* 0x00000000625a7229 */ /* 0x000fe2000000005a */
[----:B0-----:R-:W-:-:S07]  /*2a80*/  FADD R93, R93, R94 ;  /* 0x0000005e5d5d7221 */ /* 0x001fce0000000000 */
[----:B------:R-:W-:Y:S01]  /*2a90*/  DMUL R94, R72, R90 ;  /* 0x0000005a485e7228 */ /* 0x000fe20000000000 */
[----:B------:R-:W-:Y:S01]  /*2aa0*/  MOV R90, 0x2ad0 ;  /* 0x00002ad0005a7802 */ /* 0x000fe20000000f00 */
[----:B------:R0:W1:Y:S09]  /*2ab0*/  F2F.F64.F32 R98, R93 ;  /* 0x0000005d00627310 */ /* 0x0000720000201800 */
[----:B01----:R-:W-:Y:S05]  /*2ac0*/  CALL.REL.NOINC `($_Z20MacCormack_3D_SolverifififfPfS_S_$__internal_accurate_pow) ;  /* 0x0000008000b47944 */ /* 0x003fea0003c00000 */
[----:B------:R-:W-:Y:S05]  /*2ad0*/  BSYNC.RECONVERGENT B0 ;  /* 0x0000000000007941 */ /* 0x000fea0003800200 */
.L_x_345:
[----:B------:R-:W-:Y:S01]  /*2ae0*/  IMAD.MOV.U32 R90, RZ, RZ, R106 ;  /* 0x000000ffff5a7224 */ /* 0x000fe200078e006a */
[----:B------:R-:W-:Y:S01]  /*2af0*/  P2R R93, PR, RZ, 0x4 ;  /* 0x00000004ff5d7803 */ /* 0x000fe20000000000 */
[----:B------:R-:W-:Y:S01]  /*2b00*/  BSSY.RECONVERGENT B0, `(.L_x_346) ;  /* 0x0000023000007945 */ /* 0x000fe20003800200 */
[C---:B------:R-:W-:Y:S02]  /*2b10*/  LOP3.LUT P2, RZ, R6.reuse, 0x400, RZ, 0xc0, !PT ;  /* 0x0000040006ff7812 */ /* 0x040fe4000784c0ff */
[----:B------:R-:W-:Y:S01]  /*2b20*/  P2R R107, PR, RZ, 0x1 ;  /* 0x00000001ff6b7803 */ /* 0x000fe20000000000 */
[----:B------:R-:W-:Y:S01]  /*2b30*/  DADD R108, -RZ, -R90 ;  /* 0x00000000ff6c7229 */ /* 0x000fe2000000095a */
[----:B------:R-:W-:Y:S02]  /*2b40*/  LOP3.LUT P6, RZ, R6, 0x40, RZ, 0xc0, !PT ;  /* 0x0000004006ff7812 */ /* 0x000fe400078cc0ff */
[----:B------:R-:W-:Y:S02]  /*2b50*/  FSETP.NEU.AND P0, PT, R2, RZ, PT ;  /* 0x000000ff0200720b */ /* 0x000fe40003f0d000 */
[----:B------:R-:W-:-:S05]  /*2b60*/  LOP3.LUT P5, RZ, R6, 0x20, RZ, 0xc0, !PT ;  /* 0x0000002006ff7812 */ /* 0x000fca00078ac0ff */
[----:B------:R-:W-:Y:S02]  /*2b70*/  FSEL R106, R108, R106, !P2 ;  /* 0x0000006a6c6a7208 */ /* 0x000fe40005000000 */
[----:B------:R-:W-:Y:S01]  /*2b80*/  FSEL R109, R109, R91, !P2 ;  /* 0x0000005b6d6d7208 */ /* 0x000fe20005000000 */
[----:B------:R-:W-:Y:S01]  /*2b90*/  DADD R90, R86, 1 ;  /* 0x3ff00000565a7429 */ /* 0x000fe20000000000 */
[----:B------:R-:W-:Y:S02]  /*2ba0*/  FSEL R106, R106, RZ, P0 ;  /* 0x000000ff6a6a7208 */ /* 0x000fe40000000000 */
[----:B------:R-:W-:Y:S02]  /*2bb0*/  FSEL R108, R87, R109, !P0 ;  /* 0x0000006d576c7208 */ /* 0x000fe40004000000 */
[----:B------:R-:W-:Y:S02]  /*2bc0*/  ISETP.NE.AND P2, PT, R93, RZ, PT ;  /* 0x000000ff5d00720c */ /* 0x000fe40003f45270 */
[----:B------:R-:W-:-:S02]  /*2bd0*/  ISETP.NE.AND P0, PT, R107, RZ, PT ;  /* 0x000000ff6b00720c */ /* 0x000fc40003f05270 */
[----:B------:R-:W-:Y:S02]  /*2be0*/  FSEL R93, R106, RZ, P5 ;  /* 0x000000ff6a5d7208 */ /* 0x000fe40002800000 */
[----:B------:R-:W-:Y:S02]  /*2bf0*/  FSEL R107, R108, R9, P5 ;  /* 0x000000096c6b7208 */ /* 0x000fe40002800000 */
[----:B------:R-:W-:Y:S02]  /*2c00*/  @!P6 FSEL R106, R90, R93, P1 ;  /* 0x0000005d5a6ae208 */ /* 0x000fe40000800000 */
[----:B------:R-:W-:Y:S01]  /*2c10*/  @!P6 FSEL R108, R91, R107, P1 ;  /* 0x0000006b5b6ce208 */ /* 0x000fe20000800000 */
[----:B------:R-:W0:Y:S01]  /*2c20*/  F2F.F64.F32 R92, R92 ;  /* 0x0000005c005c7310 */ /* 0x000e220000201800 */
[----:B------:R-:W-:Y:S01]  /*2c30*/  FSETP.NEU.AND P5, PT, R2, 1, PT ;  /* 0x3f8000000200780b */ /* 0x000fe20003fad000 */
[----:B------:R-:W-:Y:S02]  /*2c40*/  IMAD.MOV.U32 R90, RZ, RZ, R106 ;  /* 0x000000ffff5a7224 */ /* 0x000fe400078e006a */
[----:B------:R-:W-:Y:S01]  /*2c50*/  IMAD.MOV.U32 R91, RZ, RZ, R108 ;  /* 0x000000ffff5b7224 */ /* 0x000fe200078e006c */
[----:B------:R-:W-:Y:S01]  /*2c60*/  DADD R108, -RZ, |R80| ;  /* 0x00000000ff6c7229 */ /* 0x000fe20000000550 */
[----:B------:R-:W-:-:S04]  /*2c70*/  IMAD.MOV.U32 R107, RZ, RZ, 0x40100000 ;  /* 0x40100000ff6b7424 */ /* 0x000fc800078e00ff */
[----:B------:R-:W-:-:S10]  /*2c80*/  DADD R90, R90, R90 ;  /* 0x000000005a5a7229 */ /* 0x000fd4000000005a */
[----:B------:R-:W-:Y:S02]  /*2c90*/  FSEL R90, R90, RZ, P5 ;  /* 0x000000ff5a5a7208 */ /* 0x000fe40002800000 */
[----:B------:R-:W-:-:S06]  /*2ca0*/  FSEL R91, R91, 2, P5 ;  /* 0x400000005b5b7808 */ /* 0x000fcc0002800000 */
[----:B------:R-:W-:-:S08]  /*2cb0*/  DMUL R90, R68, R90 ;  /* 0x0000005a445a7228 */ /* 0x000fd00000000000 */
[----:B------:R-:W-:-:S08]  /*2cc0*/  DMUL R90, R98, R90 ;  /* 0x0000005a625a7228 */ /* 0x000fd00000000000 */
[----:B------:R-:W-:-:S08]  /*2cd0*/  DFMA R90, R94, R98, R90 ;  /* 0x000000625e5a722b */ /* 0x000fd0000000005a */
[----:B------:R-:W-:-:S08]  /*2ce0*/  DADD R90, R96, R90 ;  /* 0x00000000605a7229 */ /* 0x000fd0000000005a */
[----:B0-----:R-:W-:Y:S01]  /*2cf0*/  DADD R114, R90, R92 ;  /* 0x000000005a727229 */ /* 0x001fe2000000005c */
[----:B------:R-:W-:-:S09]  /*2d00*/  MOV R90, 0x2d30 ;  /* 0x00002d30005a7802 */ /* 0x000fd20000000f00 */
[----:B------:R0:W1:Y:S02]  /*2d10*/  F2F.F32.F64 R114, R114 ;  /* 0x0000007200727310 */ /* 0x0000640000301000 */
[----:B01----:R-:W-:Y:S05]  /*2d20*/  CALL.REL.NOINC `($_Z20MacCormack_3D_SolverifififfPfS_S_$__internal_accurate_pow) ;  /* 0x00000080001c7944 */ /* 0x003fea0003c00000 */
[----:B------:R-:W-:Y:S05]  /*2d30*/  BSYNC.RECONVERGENT B0 ;  /* 0x0000000000007941 */ /* 0x000fea0003800200 */
.L_x_346:
[----:B------:R-:W-:Y:S01]  /*2d40*/  LOP3.LUT P5, RZ, R6, 0x80, RZ, 0xc0, !PT ;  /* 0x0000008006ff7812 */ /* 0x000fe200078ac0ff */
[----:B------:R-:W-:Y:S01]  /*2d50*/  DADD R92, R80, 4 ;  /* 0x40100000505c7429 */ /* 0x000fe20000000000 */
[----:B------:R-:W-:Y:S01]  /*2d60*/  FSETP.NEU.AND P6, PT, R5, RZ, PT ;  /* 0x000000ff0500720b */ /* 0x000fe20003fcd000 */
[----:B------:R-:W-:Y:S01]  /*2d70*/  IMAD.MOV.U32 R94, RZ, RZ, 0x0 ;  /* 0x00000000ff5e7424 */ /* 0x000fe200078e00ff */
[----:B------:R-:W-:Y:S02]  /*2d80*/  BSSY.RECONVERGENT B1, `(.L_x_347) ;  /* 0x000001c000017945 */ /* 0x000fe40003800200 */
[----:B------:R-:W-:Y:S02]  /*2d90*/  FSEL R107, R91, RZ, P6 ;  /* 0x000000ff5b6b7208 */ /* 0x000fe40003000000 */
[----:B------:R-:W-:Y:S02]  /*2da0*/  FSEL R106, R106, RZ, P6 ;  /* 0x000000ff6a6a7208 */ /* 0x000fe40003000000 */
[----:B------:R-:W-:-:S02]  /*2db0*/  FSEL R95, R107, +QNAN , P0 ;  /* 0x7ff000006b5f7808 */ /* 0x000fc40000000000 */
[----:B------:R-:W-:Y:S02]  /*2dc0*/  FSEL R91, R106, RZ, P0 ;  /* 0x000000ff6a5b7208 */ /* 0x000fe40000000000 */
        /* <DEDUP_REMOVED lines=22> */
[----:B------:R-:W-:Y:S05]  /*2f30*/  CALL.REL.NOINC `($__internal_6_$__cuda_sm20_div_rn_f64_full) ;  /* 0x00000070007c7944 */ /* 0x000fea0003c00000 */
.L_x_348:
[----:B------:R-:W-:Y:S05]  /*2f40*/  BSYNC.RECONVERGENT B1 ;  /* 0x0000000000017941 */ /* 0x000fea0003800200 */
.L_x_347:
[----:B------:R-:W-:Y:S01]  /*2f50*/  FSETP.NEU.AND P5, PT, R5, 1, PT ;  /* 0x3f8000000500780b */ /* 0x000fe20003fad000 */
[----:B------:R-:W-:Y:S01]  /*2f60*/  DADD R108, -RZ, |R84| ;  /* 0x00000000ff6c7229 */ /* 0x000fe20000000554 */
[----:B------:R-:W-:Y:S01]  /*2f70*/  BSSY.RECONVERGENT B0, `(.L_x_349) ;  /* 0x0000006000007945 */ /* 0x000fe20003800200 */
[----:B------:R-:W-:Y:S01]  /*2f80*/  IMAD.MOV.U32 R107, RZ, RZ, 0x40100000 ;  /* 0x40100000ff6b7424 */ /* 0x000fe200078e00ff */
[----:B------:R-:W-:Y:S02]  /*2f90*/  FSEL R94, R90, 1.46601546874880000000e+13, P5 ;  /* 0x555555555a5e7808 */ /* 0x000fe40002800000 */
[----:B------:R-:W-:Y:S02]  /*2fa0*/  FSEL R95, R91, 1.4166666269302368164, P5 ;  /* 0x3fb555555b5f7808 */ /* 0x000fe40002800000 */
[----:B------:R-:W-:-:S07]  /*2fb0*/  MOV R90, 0x2fd0 ;  /* 0x00002fd0005a7802 */ /* 0x000fce0000000f00 */
[----:B------:R-:W-:Y:S05]  /*2fc0*/  CALL.REL.NOINC `($_Z20MacCormack_3D_SolverifififfPfS_S_$__internal_accurate_pow) ;  /* 0x0000007c00747944 */ /* 0x000fea0003c00000 */
[----:B------:R-:W-:Y:S05]  /*2fd0*/  BSYNC.RECONVERGENT B0 ;  /* 0x0000000000007941 */ /* 0x000fea0003800200 */
.L_x_349:
[----:B------:R-:W-:Y:S01]  /*2fe0*/  P2R R90, PR, RZ, 0x2 ;  /* 0x00000002ff5a7803 */ /* 0x000fe20000000000 */
[----:B------:R-:W-:Y:S01]  /*2ff0*/  DADD R92, R84, 4 ;  /* 0x40100000545c7429 */ /* 0x000fe20000000000 */
[----:B------:R-:W-:Y:S01]  /*3000*/  FSETP.NEU.AND P1, PT, R4, RZ, PT ;  /* 0x000000ff0400720b */ /* 0x000fe20003f2d000 */
[----:B------:R-:W-:Y:S01]  /*3010*/  BSSY.RECONVERGENT B1, `(.L_x_350) ;  /* 0x0000023000017945 */ /* 0x000fe20003800200 */
[C---:B------:R-:W-:Y:S02]  /*3020*/  LOP3.LUT P6, RZ, R6.reuse, 0x2000, RZ, 0xc0, !PT ;  /* 0x0000200006ff7812 */ /* 0x040fe400078cc0ff */
[----:B------:R-:W-:Y:S02]  /*3030*/  P2R R96, PR, RZ, 0x1 ;  /* 0x00000001ff607803 */ /* 0x000fe40000000000 */
[----:B------:R-:W-:Y:S02]  /*3040*/  LOP3.LUT P0, RZ, R6, 0x200, RZ, 0xc0, !PT ;  /* 0x0000020006ff7812 */ /* 0x000fe4000780c0ff */
[----:B------:R-:W-:-:S02]  /*3050*/  FSEL R107, R91, RZ, P1 ;  /* 0x000000ff5b6b7208 */ /* 0x000fc40000800000 */
[----:B------:R-:W-:Y:S02]  /*3060*/  LOP3.LUT P5, RZ, R6, 0x100, RZ, 0xc0, !PT ;  /* 0x0000010006ff7812 */ /* 0x000fe400078ac0ff */
[----:B------:R-:W-:Y:S02]  /*3070*/  FSEL R97, R107, +QNAN , P0 ;  /* 0x7ff000006b617808 */ /* 0x000fe40000000000 */
[----:B------:R-:W-:Y:S02]  /*3080*/  FSEL R106, R106, RZ, P1 ;  /* 0x000000ff6a6a7208 */ /* 0x000fe40000800000 */
[----:B------:R-:W-:Y:S02]  /*3090*/  @!P6 FSEL R107, R93, R97, P5 ;  /* 0x000000615d6be208 */ /* 0x000fe40002800000 */
[----:B------:R-:W0:Y:S01]  /*30a0*/  MUFU.RCP64H R97, 24 ;  /* 0x4038000000617908 */ /* 0x000e220000001800 */
[----:B------:R-:W-:Y:S02]  /*30b0*/  FSEL R91, R106, RZ, P0 ;  /* 0x000000ff6a5b7208 */ /* 0x000fe40000000000 */
[----:B------:R-:W-:Y:S01]  /*30c0*/  ISETP.NE.AND P1, PT, R90, RZ, PT ;  /* 0x000000ff5a00720c */ /* 0x000fe20003f25270 */
[----:B------:R-:W-:Y:S01]  /*30d0*/  IMAD.MOV.U32 R90, RZ, RZ, 0x0 ;  /* 0x00000000ff5a7424 */ /* 0x000fe200078e00ff */
        /* <DEDUP_REMOVED lines=22> */
.L_x_351:
[----:B------:R-:W-:Y:S05]  /*3240*/  BSYNC.RECONVERGENT B1 ;  /* 0x0000000000017941 */ /* 0x000fea0003800200 */
.L_x_350:
[----:B------:R-:W-:Y:S01]  /*3250*/  FSETP.NEU.AND P5, PT, R4, 1, PT ;  /* 0x3f8000000400780b */ /* 0x000fe20003fad000 */
[----:B------:R-:W-:Y:S01]  /*3260*/  DADD R108, -RZ, |R80| ;  /* 0x00000000ff6c7229 */ /* 0x000fe20000000550 */
[----:B------:R-:W-:Y:S01]  /*3270*/  BSSY.RECONVERGENT B0, `(.L_x_352) ;  /* 0x000000a000007945 */ /* 0x000fe20003800200 */
[----:B------:R-:W-:Y:S01]  /*3280*/  IMAD.MOV.U32 R107, RZ, RZ, 0x40080000 ;  /* 0x40080000ff6b7424 */ /* 0x000fe200078e00ff */
[----:B------:R-:W-:Y:S02]  /*3290*/  FSEL R92, R90, 1.46601546874880000000e+13, P5 ;  /* 0x555555555a5c7808 */ /* 0x000fe40002800000 */
[----:B------:R-:W-:Y:S01]  /*32a0*/  FSEL R93, R91, 1.4166666269302368164, P5 ;  /* 0x3fb555555b5d7808 */ /* 0x000fe20002800000 */
[----:B------:R-:W-:Y:S01]  /*32b0*/  FADD R91, R101, R64 ;  /* 0x00000040655b7221 */ /* 0x000fe20000000000 */
[----:B------:R-:W-:-:S04]  /*32c0*/  MOV R90, 0x3310 ;  /* 0x00003310005a7802 */ /* 0x000fc80000000f00 */
[----:B------:R-:W-:Y:S01]  /*32d0*/  DADD R96, R92, R94 ;  /* 0x000000005c607229 */ /* 0x000fe2000000005e */
[----:B------:R0:W1:Y:S07]  /*32e0*/  F2F.F64.F32 R94, R91 ;  /* 0x0000005b005e7310 */ /* 0x00006e0000201800 */
[----:B------:R-:W-:-:S11]  /*32f0*/  DMUL R96, R70, R96 ;  /* 0x0000006046607228 */ /* 0x000fd60000000000 */
[----:B01----:R-:W-:Y:S05]  /*3300*/  CALL.REL.NOINC `($_Z20MacCormack_3D_SolverifififfPfS_S_$__internal_accurate_pow) ;  /* 0x0000007800a47944 */ /* 0x003fea0003c00000 */
[----:B------:R-:W-:Y:S05]  /*3310*/  BSYNC.RECONVERGENT B0 ;  /* 0x0000000000007941 */ /* 0x000fea0003800200 */
.L_x_352:
[----:B------:R-:W-:Y:S01]  /*3320*/  IMAD.MOV.U32 R90, RZ, RZ, R106 ;  /* 0x000000ffff5a7224 */ /* 0x000fe200078e006a */
[----:B------:R-:W-:Y:S01]  /*3330*/  P2R R107, PR, RZ, 0x2 ;  /* 0x00000002ff6b7803 */ /* 0x000fe20000000000 */
[----:B------:R-:W-:Y:S01]  /*3340*/  BSSY.RECONVERGENT B1, `(.L_x_353) ;  /* 0x0000027000017945 */ /* 0x000fe20003800200 */
[C---:B------:R-:W-:Y:S02]  /*3350*/  LOP3.LUT P1, RZ, R6.reuse, 0x1000, RZ, 0xc0, !PT ;  /* 0x0000100006ff7812 */ /* 0x040fe4000782c0ff */
[----:B------:R-:W-:Y:S01]  /*3360*/  LOP3.LUT P5, RZ, R6, 0x20000, RZ, 0xc0, !PT ;  /* 0x0002000006ff7812 */ /* 0x000fe200078ac0ff */
[----:B------:R-:W-:Y:S01]  /*3370*/  DADD R98, -RZ, -R90 ;  /* 0x00000000ff627229 */ /* 0x000fe2000000095a */
[----:B------:R-:W-:-:S09]  /*3380*/  FSETP.NEU.AND P6, PT, R5, RZ, PT ;  /* 0x000000ff0500720b */ /* 0x000fd20003fcd000 */
[----:B------:R-:W-:Y:S01]  /*3390*/  FSEL R99, R99, R91, !P1 ;  /* 0x0000005b63637208 */ /* 0x000fe20004800000 */
[----:B------:R-:W-:Y:S01]  /*33a0*/  DADD R90, R80, 3 ;  /* 0x40080000505a7429 */ /* 0x000fe20000000000 */
[----:B------:R-:W-:Y:S02]  /*33b0*/  FSEL R106, R98, R106, !P1 ;  /* 0x0000006a626a7208 */ /* 0x000fe40004800000 */
[----:B------:R-:W-:Y:S02]  /*33c0*/  FSEL R111, R81, R99, !P6 ;  /* 0x00000063516f7208 */ /* 0x000fe40007000000 */
[----:B------:R-:W-:Y:S02]  /*33d0*/  ISETP.NE.AND P1, PT, R107, RZ, PT ;  /* 0x000000ff6b00720c */ /* 0x000fe40003f25270 */
[----:B------:R-:W-:Y:S02]  /*33e0*/  FSEL R107, R111, R11, P0 ;  /* 0x0000000b6f6b7208 */ /* 0x000fe40000000000 */
[----:B------:R-:W-:Y:S01]  /*33f0*/  FSEL R110, R106, RZ, P6 ;  /* 0x000000ff6a6e7208 */ /* 0x000fe20003000000 */
[----:B------:R-:W-:Y:S01]  /*3400*/  IMAD.MOV.U32 R106, RZ, RZ, 0x1 ;  /* 0x00000001ff6a7424 */ /* 0x000fe200078e00ff */
        /* <DEDUP_REMOVED lines=25> */
[----:B------:R-:W-:Y:S05]  /*35a0*/  CALL.REL.NOINC `($__internal_6_$__cuda_sm20_div_rn_f64_full) ;  /* 0x0000006800e07944 */ /* 0x000fea0003c00000 */
.L_x_354:
[----:B------:R-:W-:Y:S05]  /*35b0*/  BSYNC.RECONVERGENT B1 ;  /* 0x0000000000017941 */ /* 0x000fea0003800200 */
.L_x_353:
[----:B------:R-:W-:Y:S01]  /*35c0*/  FSETP.NEU.AND P5, PT, R5, 1, PT ;  /* 0x3f8000000500780b */ /* 0x000fe20003fad000 */
[----:B------:R-:W-:Y:S01]  /*35d0*/  DADD R108, -RZ, |R82| ;  /* 0x00000000ff6c7229 */ /* 0x000fe20000000552 */
[----:B------:R-:W-:Y:S01]  /*35e0*/  BSSY.RECONVERGENT B0, `(.L_x_355) ;  /* 0x0000009000007945 */ /* 0x000fe20003800200 */
[----:B------:R-:W-:Y:S01]  /*35f0*/  IMAD.MOV.U32 R107, RZ, RZ, 0x40100000 ;  /* 0x40100000ff6b7424 */ /* 0x000fe200078e00ff */
[----:B------:R-:W-:Y:S02]  /*3600*/  FSEL R90, R90, 1.46601546874880000000e+13, P5 ;  /* 0x555555555a5a7808 */ /* 0x000fe40002800000 */
[----:B------:R-:W-:-:S06]  /*3610*/  FSEL R91, R91, 1.6666666269302368164, P5 ;  /* 0x3fd555555b5b7808 */ /* 0x000fcc0002800000 */
[----:B------:R-:W-:-:S08]  /*3620*/  DMUL R90, R78, R90 ;  /* 0x0000005a4e5a7228 */ /* 0x000fd00000000000 */
[----:B------:R-:W-:-:S08]  /*3630*/  DMUL R90, R94, R90 ;  /* 0x0000005a5e5a7228 */ /* 0x000fd00000000000 */
[----:B------:R-:W-:Y:S01]  /*3640*/  DFMA R94, R96, R94, R90 ;  /* 0x0000005e605e722b */ /* 0x000fe2000000005a */
[----:B------:R-:W-:-:S10]  /*3650*/  MOV R90, 0x3670 ;  /* 0x00003670005a7802 */ /* 0x000fd40000000f00 */
[----:B------:R-:W-:Y:S05]  /*3660*/  CALL.REL.NOINC `($_Z20MacCormack_3D_SolverifififfPfS_S_$__internal_accurate_pow) ;  /* 0x0000007400cc7944 */ /* 0x000fea0003c00000 */
[----:B------:R-:W-:Y:S05]  /*3670*/  BSYNC.RECONVERGENT B0 ;  /* 0x0000000000007941 */ /* 0x000fea0003800200 */
.L_x_355:
        /* <DEDUP_REMOVED lines=8> */
[----:B------:R-:W-:Y:S02]  /*3700*/  FSEL R99, R107, +QNAN , P4 ;  /* 0x7ff000006b637808 */ /* 0x000fe40002000000 */
[----:B------:R-:W-:-:S05]  /*3710*/  FSEL R91, R106, RZ, P4 ;  /* 0x000000ff6a5b7208 */ /* 0x000fca0002000000 */
        /* <DEDUP_REMOVED lines=22> */
.L_x_357:
[----:B------:R-:W-:Y:S05]  /*3880*/  BSYNC.RECONVERGENT B1 ;  /* 0x0000000000017941 */ /* 0x000fea0003800200 */
.L_x_356:
[----:B------:R-:W-:Y:S01]  /*3890*/  LDS R96, [R7+0x2d8] ;  /* 0x0002d80007607984 */ /* 0x000fe20000000800 */
[----:B------:R-:W-:Y:S01]  /*38a0*/  FSETP.NEU.AND P5, PT, R3, 1, PT ;  /* 0x3f8000000300780b */ /* 0x000fe20003fad000 */
[----:B------:R-:W-:Y:S01]  /*38b0*/  DADD R108, -RZ, |R82| ;  /* 0x00000000ff6c7229 */ /* 0x000fe20000000552 */
[----:B------:R-:W-:Y:S01]  /*38c0*/  BSSY.RECONVERGENT B0, `(.L_x_358) ;  /* 0x000000b000007945 */ /* 0x000fe20003800200 */
[----:B------:R-:W0:Y:S01]  /*38d0*/  LDS R97, [R7+0x598] ;  /* 0x0005980007617984 */ /* 0x000e220000000800 */
[----:B------:R-:W-:Y:S01]  /*38e0*/  FSEL R98, R90, 1.46601546874880000000e+13, P5 ;  /* 0x555555555a627808 */ /* 0x000fe20002800000 */
[----:B------:R-:W-:Y:S01]  /*38f0*/  IMAD.MOV.U32 R107, RZ, RZ, 0x40080000 ;  /* 0x40080000ff6b7424 */ /* 0x000fe200078e00ff */
[----:B------:R-:W-:Y:S02]  /*3900*/  FSEL R99, R91, 1.4166666269302368164, P5 ;  /* 0x3fb555555b637808 */ /* 0x000fe40002800000 */
[----:B------:R-:W-:-:S04]  /*3910*/  MOV R90, 0x3970 ;  /* 0x00003970005a7802 */ /* 0x000fc80000000f00 */
[----:B------:R-:W-:-:S08]  /*3920*/  DADD R98, R92, R98 ;  /* 0x000000005c627229 */ /* 0x000fd00000000062 */
[----:B------:R-:W-:Y:S01]  /*3930*/  DMUL R98, R76, R98 ;  /* 0x000000624c627228 */ /* 0x000fe20000000000 */
[----:B0-----:R-:W-:-:S06]  /*3940*/  FADD R96, R96, R97 ;  /* 0x0000006160607221 */ /* 0x001fcc0000000000 */
[----:B------:R-:W0:Y:S04]  /*3950*/  F2F.F64.F32 R96, R96 ;  /* 0x0000006000607310 */ /* 0x000e280000201800 */
[----:B0-----:R-:W-:Y:S05]  /*3960*/  CALL.REL.NOINC `($_Z20MacCormack_3D_SolverifififfPfS_S_$__internal_accurate_pow) ;  /* 0x00000074000c7944 */ /* 0x001fea0003c00000 */
[----:B------:R-:W-:Y:S05]  /*3970*/  BSYNC.RECONVERGENT B0 ;  /* 0x0000000000007941 */ /* 0x000fea0003800200 */
.L_x_358:
        /* <DEDUP_REMOVED lines=9> */
[----:B------:R-:W-:Y:S01]  /*3a10*/  FSEL R106, R108, R106, !P0 ;  /* 0x0000006a6c6a7208 */ /* 0x000fe20004000000 */
[----:B------:R-:W-:Y:S01]  /*3a20*/  IMAD.MOV.U32 R108, RZ, RZ, 0x1 ;  /* 0x00000001ff6c7424 */ /* 0x000fe200078e00ff */
[----:B------:R-:W-:Y:S02]  /*3a30*/  FSEL R111, R83, R109, !P6 ;  /* 0x0000006d536f7208 */ /* 0x000fe40007000000 */
[----:B------:R-:W-:Y:S01]  /*3a40*/  FSEL R110, R106, RZ, P6 ;  /* 0x000000ff6a6e7208 */ /* 0x000fe20003000000 */
[----:B------:R-:W-:Y:S01]  /*3a50*/  IMAD.MOV.U32 R106, RZ, RZ, 0x0 ;  /* 0x00000000ff6a7424 */ /* 0x000fe200078e00ff */
[----:B------:R-:W-:Y:S02]  /*3a60*/  FSEL R109, R111, R10, P4 ;  /* 0x0000000a6f6d7208 */ /* 0x000fe40002000000 */
[----:B------:R-:W-:-:S02]  /*3a70*/  ISETP.NE.AND P0, PT, R107, RZ, PT ;  /* 0x000000ff6b00720c */ /* 0x000fc40003f05270 */
        /* <DEDUP_REMOVED lines=25> */
.L_x_360:
[----:B------:R-:W-:Y:S05]  /*3c10*/  BSYNC.RECONVERGENT B1 ;  /* 0x0000000000017941 */ /* 0x000fea0003800200 */
.L_x_359:
        /* <DEDUP_REMOVED lines=8> */
[----:B------:R-:W-:-:S08]  /*3ca0*/  DFMA R90, R98, R96, R90 ;  /* 0x00000060625a722b */ /* 0x000fd0000000005a */
[----:B------:R-:W-:Y:S01]  /*3cb0*/  DADD R94, R94, R90 ;  /* 0x000000005e5e7229 */ /* 0x000fe2000000005a */
[----:B------:R-:W-:-:S10]  /*3cc0*/  MOV R90, 0x3ce0 ;  /* 0x00003ce0005a7802 */ /* 0x000fd40000000f00 */
[----:B------:R-:W-:Y:S05]  /*3cd0*/  CALL.REL.NOINC `($_Z20MacCormack_3D_SolverifififfPfS_S_$__internal_accurate_pow) ;  /* 0x0000007000307944 */ /* 0x000fea0003c00000 */
[----:B------:R-:W-:Y:S05]  /*3ce0*/  BSYNC.RECONVERGENT B0 ;  /* 0x0000000000007941 */ /* 0x000fea0003800200 */
.L_x_361:
[----:B------:R-:W-:Y:S01]  /*3cf0*/  P2R R90, PR, RZ, 0x1 ;  /* 0x00000001ff5a7803 */ /* 0x000fe20000000000 */
[----:B------:R-:W-:Y:S01]  /*3d00*/  DADD R96, R86, 4 ;  /* 0x4010000056607429 */ /* 0x000fe20000000000 */
[----:B------:R-:W-:Y:S01]  /*3d10*/  FSETP.NEU.AND P0, PT, R2, RZ, PT ;  /* 0x000000ff0200720b */ /* 0x000fe20003f0d000 */
[----:B------:R-:W-:Y:S01]  /*3d20*/  IMAD.MOV.U32 R98, RZ, RZ, 0x1 ;  /* 0x00000001ff627424 */ /* 0x000fe200078e00ff */
[C---:B------:R-:W-:Y:S01]  /*3d30*/  LOP3.LUT P5, RZ, R6.reuse, 0x800000, RZ, 0xc0, !PT ;  /* 0x0080000006ff7812 */ /* 0x040fe200078ac0ff */
[----:B------:R-:W-:Y:S01]  /*3d40*/  BSSY.RECONVERGENT B1, `(.L_x_362) ;  /* 0x000001e000017945 */ /* 0x000fe20003800200 */
[----:B------:R-:W-:Y:S02]  /*3d50*/  LOP3.LUT P6, RZ, R6, 0x20, RZ, 0xc0, !PT ;  /* 0x0000002006ff7812 */ /* 0x000fe400078cc0ff */
[----:B------:R-:W-:Y:S02]  /*3d60*/  FSEL R107, R91, RZ, P0 ;  /* 0x000000ff5b6b7208 */ /* 0x000fe40000000000 */
[----:B------:R-:W-:-:S02]  /*3d70*/  FSEL R106, R106, RZ, P0 ;  /* 0x000000ff6a6a7208 */ /* 0x000fc40000000000 */
[----:B------:R-:W-:Y:S02]  /*3d80*/  FSEL R99, R107, +QNAN , P6 ;  /* 0x7ff000006b637808 */ /* 0x000fe40003000000 */
[----:B------:R-:W-:Y:S02]  /*3d90*/  FSEL R91, R106, RZ, P6 ;  /* 0x000000ff6a5b7208 */ /* 0x000fe40003000000 */
        /* <DEDUP_REMOVED lines=24> */
.L_x_363:
[----:B------:R-:W-:Y:S05]  /*3f20*/  BSYNC.RECONVERGENT B1 ;  /* 0x0000000000017941 */ /* 0x000fea0003800200 */
.L_x_362:
[----:B------:R-:W-:Y:S01]  /*3f30*/  LDS R96, [R7+0x430] ;  /* 0x0004300007607984 */ /* 0x000fe20000000800 */
[----:B------:R-:W-:Y:S01]  /*3f40*/  FSETP.NEU.AND P5, PT, R2, 1, PT ;  /* 0x3f8000000200780b */ /* 0x000fe20003fad000 */
[----:B------:R-:W-:Y:S01]  /*3f50*/  DADD R108, -RZ, |R86| ;  /* 0x00000000ff6c7229 */ /* 0x000fe20000000556 */
[----:B------:R-:W-:Y:S01]  /*3f60*/  BSSY.RECONVERGENT B0, `(.L_x_364) ;  /* 0x000000b000007945 */ /* 0x000fe20003800200 */
[----:B------:R-:W0:Y:S01]  /*3f70*/  LDS R97, [R7+0x440] ;  /* 0x0004400007617984 */ /* 0x000e220000000800 */
[----:B------:R-:W-:Y:S01]  /*3f80*/  FSEL R90, R90, 1.46601546874880000000e+13, P5 ;  /* 0x555555555a5a7808 */ /* 0x000fe20002800000 */
[----:B------:R-:W-:Y:S01]  /*3f90*/  IMAD.MOV.U32 R107, RZ, RZ, 0x40080000 ;  /* 0x40080000ff6b7424 */ /* 0x000fe200078e00ff */
[----:B------:R-:W-:-:S06]  /*3fa0*/  FSEL R91, R91, 1.4166666269302368164, P5 ;  /* 0x3fb555555b5b7808 */ /* 0x000fcc0002800000 */
[----:B------:R-:W-:Y:S01]  /*3fb0*/  DADD R92, R92, R90 ;  /* 0x000000005c5c7229 */ /* 0x000fe2000000005a */
[----:B------:R-:W-:-:S07]  /*3fc0*/  MOV R90, 0x4010 ;  /* 0x00004010005a7802 */ /* 0x000fce0000000f00 */
[----:B------:R-:W-:Y:S01]  /*3fd0*/  DMUL R92, R72, R92 ;  /* 0x0000005c485c7228 */ /* 0x000fe20000000000 */
[----:B0-----:R-:W-:-:S06]  /*3fe0*/  FADD R96, R96, R97 ;  /* 0x0000006160607221 */ /* 0x001fcc0000000000 */
[----:B------:R-:W0:Y:S04]  /*3ff0*/  F2F.F64.F32 R96, R96 ;  /* 0x0000006000607310 */ /* 0x000e280000201800 */
[----:B0-----:R-:W-:Y:S05]  /*4000*/  CALL.REL.NOINC `($_Z20MacCormack_3D_SolverifififfPfS_S_$__internal_accurate_pow) ;  /* 0x0000006c00647944 */ /* 0x001fea0003c00000 */
[----:B------:R-:W-:Y:S05]  /*4010*/  BSYNC.RECONVERGENT B0 ;  /* 0x0000000000007941 */ /* 0x000fea0003800200 */
.L_x_364:
        /* <DEDUP_REMOVED lines=9> */
[----:B------:R-:W-:Y:S01]  /*40b0*/  FSEL R99, R99, R91, !P2 ;  /* 0x0000005b63637208 */ /* 0x000fe20005000000 */
[----:B------:R-:W-:Y:S01]  /*40c0*/  DADD R90, R86, 3 ;  /* 0x40080000565a7429 */ /* 0x000fe20000000000 */
[----:B------:R-:W-:Y:S01]  /*40d0*/  FSEL R106, R98, R106, !P2 ;  /* 0x0000006a626a7208 */ /* 0x000fe20005000000 */
[----:B------:R-:W-:Y:S01]  /*40e0*/  IMAD.MOV.U32 R98, RZ, RZ, 0x0 ;  /* 0x00000000ff627424 */ /* 0x000fe200078e00ff */
[----:B------:R-:W-:Y:S02]  /*40f0*/  FSEL R109, R87, R99, !P0 ;  /* 0x00000063576d7208 */ /* 0x000fe40004000000 */
[----:B------:R-:W-:Y:S02]  /*4100*/  ISETP.NE.AND P2, PT, R107, RZ, PT ;  /* 0x000000ff6b00720c */ /* 0x000fe40003f45270 */
[----:B------:R-:W-:Y:S02]  /*4110*/  FSEL R107, R109, R9, P6 ;  /* 0x000000096d6b7208 */ /* 0x000fe40003000000 */
[----:B------:R-:W-:Y:S01]  /*4120*/  FSEL R108, R106, RZ, P0 ;  /* 0x000000ff6a6c7208 */ /* 0x000fe20000000000 */
[----:B------:R-:W-:Y:S01]  /*4130*/  IMAD.MOV.U32 R106, RZ, RZ, 0x1 ;  /* 0x00000001ff6a7424 */ /* 0x000fe200078e00ff */
[----:B------:R-:W-:-:S02]  /*4140*/  @!P5 FSEL R109, R91, R107, P1 ;  /* 0x0000006b5b6dd208 */ /* 0x000fc40000800000 */
[----:B------:R-:W0:Y:S01]  /*4150*/  MUFU.RCP64H R107, 6 ;  /* 0x40180000006b7908 */ /* 0x000e220000001800 */
[----:B------:R-:W-:Y:S02]  /*4160*/  FSEL R99, R108, RZ, P6 ;  /* 0x000000ff6c637208 */ /* 0x000fe40003000000 */
[----:B------:R-:W-:Y:S02]  /*4170*/  ISETP.NE.AND P0, PT, R110, RZ, PT ;  /* 0x000000ff6e00720c */ /* 0x000fe40003f05270 */
        /* <DEDUP_REMOVED lines=22> */
.L_x_366:
[----:B------:R-:W-:Y:S05]  /*42e0*/  BSYNC.RECONVERGENT B1 ;  /* 0x0000000000017941 */ /* 0x000fea0003800200 */
.L_x_365:
[----:B------:R-:W-:Y:S01]  /*42f0*/  FSETP.NEU.AND P5, PT, R2, 1, PT ;  /* 0x3f8000000200780b */ /* 0x000fe20003fad000 */
[----:B------:R-:W0:Y:S01]  /*4300*/  F2F.F64.F32 R114, R114 ;  /* 0x0000007200727310 */ /* 0x000e220000201800 */
[----:B------:R-:W-:Y:S01]  /*4310*/  DADD R108, -RZ, |R80| ;  /* 0x00000000ff6c7229 */ /* 0x000fe20000000550 */
[----:B------:R-:W-:Y:S01]  /*4320*/  BSSY.RECONVERGENT B0, `(.L_x_367) ;  /* 0x000000c000007945 */ /* 0x000fe20003800200 */
[----:B------:R-:W-:Y:S01]  /*4330*/  FSEL R90, R90, 1.46601546874880000000e+13, P5 ;  /* 0x555555555a5a7808 */ /* 0x000fe20002800000 */
[----:B------:R-:W-:Y:S01]  /*4340*/  IMAD.MOV.U32 R107, RZ, RZ, 0x40180000 ;  /* 0x40180000ff6b7424 */ /* 0x000fe200078e00ff */
[----:B------:R-:W-:-:S06]  /*4350*/  FSEL R91, R91, 1.6666666269302368164, P5 ;  /* 0x3fd555555b5b7808 */ /* 0x000fcc0002800000 */
[----:B------:R-:W-:-:S08]  /*4360*/  DMUL R90, R68, R90 ;  /* 0x0000005a445a7228 */ /* 0x000fd00000000000 */
[----:B------:R-:W-:-:S08]  /*4370*/  DMUL R90, R96, R90 ;  /* 0x0000005a605a7228 */ /* 0x000fd00000000000 */
[----:B------:R-:W-:-:S08]  /*4380*/  DFMA R90, R92, R96, R90 ;  /* 0x000000605c5a722b */ /* 0x000fd0000000005a */
[----:B------:R-:W-:-:S08]  /*4390*/  DADD R90, R94, R90 ;  /* 0x000000005e5a7229 */ /* 0x000fd0000000005a */
[----:B0-----:R-:W-:Y:S01]  /*43a0*/  DADD R92, R90, R114 ;  /* 0x000000005a5c7229 */ /* 0x001fe20000000072 */
[----:B------:R-:W-:-:S05]  /*43b0*/  MOV R90, 0x43e0 ;  /* 0x000043e0005a7802 */ /* 0x000fca0000000f00 */
[----:B------:R0:W1:Y:S05]  /*43c0*/  F2F.F32.F64 R113, R92 ;  /* 0x0000005c00717310 */ /* 0x00006a0000301000 */
[----:B01----:R-:W-:Y:S05]  /*43d0*/  CALL.REL.NOINC `($_Z20MacCormack_3D_SolverifififfPfS_S_$__internal_accurate_pow) ;  /* 0x0000006800707944 */ /* 0x003fea0003c00000 */
[----:B------:R-:W-:Y:S05]  /*43e0*/  BSYNC.RECONVERGENT B0 ;  /* 0x0000000000007941 */ /* 0x000fea0003800200 */
.L_x_367:
        /* <DEDUP_REMOVED lines=31> */
[----:B------:R-:W-:Y:S05]  /*45e0*/  CALL.REL.NOINC `($__internal_6_$__cuda_sm20_div_rn_f64_full) ;  /* 0x0000005800d07944 */ /* 0x000fea0003c00000 */
.L_x_369:
[----:B------:R-:W-:Y:S05]  /*45f0*/  BSYNC.RECONVERGENT B1 ;  /* 0x0000000000017941 */ /* 0x000fea0003800200 */
.L_x_368:
[----:B------:R-:W-:Y:S01]  /*4600*/  FSETP.NEU.AND P5, PT, R5, 1, PT ;  /* 0x3f8000000500780b */ /* 0x000fe20003fad000 */
[----:B------:R-:W-:Y:S01]  /*4610*/  DADD R108, -RZ, |R84| ;  /* 0x00000000ff6c7229 */ /* 0x000fe20000000554 */
[----:B------:R-:W-:Y:S01]  /*4620*/  BSSY.RECONVERGENT B0, `(.L_x_370) ;  /* 0x0000006000007945 */ /* 0x000fe20003800200 */
[----:B------:R-:W-:Y:S01]  /*4630*/  IMAD.MOV.U32 R107, RZ, RZ, 0x40180000 ;  /* 0x40180000ff6b7424 */ /* 0x000fe200078e00ff */
[----:B------:R-:W-:Y:S02]  /*4640*/  FSEL R94, R90, 3.1249045965716459206e-25, P5 ;  /* 0x16c16c175a5e7808 */ /* 0x000fe40002800000 */
[----:B------:R-:W-:Y:S02]  /*4650*/  FSEL R95, R91, 0.90138888359069824219, P5 ;  /* 0x3f66c16c5b5f7808 */ /* 0x000fe40002800000 */
[----:B------:R-:W-:-:S07]  /*4660*/  MOV R90, 0x4680 ;  /* 0x00004680005a7802 */ /* 0x000fce0000000f00 */
[----:B------:R-:W-:Y:S05]  /*4670*/  CALL.REL.NOINC `($_Z20MacCormack_3D_SolverifififfPfS_S_$__internal_accurate_pow) ;  /* 0x0000006400c87944 */ /* 0x000fea0003c00000 */
[----:B------:R-:W-:Y:S05]  /*4680*/  BSYNC.RECONVERGENT B0 ;  /* 0x0000000000007941 */ /* 0x000fea0003800200 */
.L_x_370:
        /* <DEDUP_REMOVED lines=38> */
.L_x_372:
[----:B------:R-:W-:Y:S05]  /*48f0*/  BSYNC.RECONVERGENT B1 ;  /* 0x0000000000017941 */ /* 0x000fea0003800200 */
.L_x_371:
[----:B------:R-:W-:Y:S01]  /*4900*/  FSETP.NEU.AND P5, PT, R4, 1, PT ;  /* 0x3f8000000400780b */ /* 0x000fe20003fad000 */
[----:B------:R-:W-:Y:S01]  /*4910*/  DADD R108, -RZ, |R80| ;  /* 0x00000000ff6c7229 */ /* 0x000fe20000000550 */
[----:B------:R-:W-:Y:S01]  /*4920*/  BSSY.RECONVERGENT B0, `(.L_x_373) ;  /* 0x000000a000007945 */ /* 0x000fe20003800200 */
[----:B------:R-:W-:Y:S01]  /*4930*/  IMAD.MOV.U32 R107, RZ, RZ, 0x40140000 ;  /* 0x40140000ff6b7424 */ /* 0x000fe200078e00ff */
[----:B------:R-:W-:Y:S02]  /*4940*/  FSEL R92, R90, 3.1249045965716459206e-25, P5 ;  /* 0x16c16c175a5c7808 */ /* 0x000fe40002800000 */
[----:B------:R-:W-:Y:S01]  /*4950*/  FSEL R93, R91, 0.90138888359069824219, P5 ;  /* 0x3f66c16c5b5d7808 */ /* 0x000fe20002800000 */
[----:B------:R-:W-:Y:S01]  /*4960*/  FADD R91, R104, R63 ;  /* 0x0000003f685b7221 */ /* 0x000fe20000000000 */
[----:B------:R-:W-:-:S04]  /*4970*/  MOV R90, 0x49c0 ;  /* 0x000049c0005a7802 */ /* 0x000fc80000000f00 */
[----:B------:R-:W-:Y:S01]  /*4980*/  DADD R96, R92, R94 ;  /* 0x000000005c607229 */ /* 0x000fe2000000005e */
[----:B------:R0:W1:Y:S07]  /*4990*/  F2F.F64.F32 R94, R91 ;  /* 0x0000005b005e7310 */ /* 0x00006e0000201800 */
[----:B------:R-:W-:-:S11]  /*49a0*/  DMUL R96, R70, R96 ;  /* 0x0000006046607228 */ /* 0x000fd60000000000 */
[----:B01----:R-:W-:Y:S05]  /*49b0*/  CALL.REL.NOINC `($_Z20MacCormack_3D_SolverifififfPfS_S_$__internal_accurate_pow) ;  /* 0x0000006000f87944 */ /* 0x003fea0003c00000 */
[----:B------:R-:W-:Y:S05]  /*49c0*/  BSYNC.RECONVERGENT B0 ;  /* 0x0000000000007941 */ /* 0x000fea0003800200 */
.L_x_373:
        /* <DEDUP_REMOVED lines=40> */
[----:B------:R-:W-:Y:S05]  /*4c50*/  CALL.REL.NOINC `($__internal_6_$__cuda_sm20_div_rn_f64_full) ;  /* 0x0000005400347944 */ /* 0x000fea0003c00000 */
.L_x_375:
[----:B------:R-:W-:Y:S05]  /*4c60*/  BSYNC.RECONVERGENT B1 ;  /* 0x0000000000017941 */ /* 0x000fea0003800200 */
.L_x_374:
[----:B------:R-:W-:Y:S01]  /*4c70*/  FSETP.NEU.AND P5, PT, R5, 1, PT ;  /* 0x3f8000000500780b */ /* 0x000fe20003fad000 */
[----:B------:R-:W-:Y:S01]  /*4c80*/  DADD R108, -RZ, |R82| ;  /* 0x00000000ff6c7229 */ /* 0x000fe20000000552 */
[----:B------:R-:W-:Y:S01]  /*4c90*/  BSSY.RECONVERGENT B0, `(.L_x_376) ;  /* 0x0000009000007945 */ /* 0x000fe20003800200 */
[----:B------:R-:W-:Y:S01]  /*4ca0*/  IMAD.MOV.U32 R107, RZ, RZ, 0x40180000 ;  /* 0x40180000ff6b7424 */ /* 0x000fe200078e00ff */
[----:B------:R-:W-:Y:S02]  /*4cb0*/  FSEL R90, R90, 1.1443742118159063574e-28, P5 ;  /* 0x111111115a5a7808 */ /* 0x000fe40002800000 */
[----:B------:R-:W-:-:S06]  /*4cc0*/  FSEL R91, R91, 1.1333333253860473633, P5 ;  /* 0x3f9111115b5b7808 */ /* 0x000fcc0002800000 */
[----:B------:R-:W-:-:S08]  /*4cd0*/  DMUL R90, R78, R90 ;  /* 0x0000005a4e5a7228 */ /* 0x000fd00000000000 */
[----:B------:R-:W-:-:S08]  /*4ce0*/  DMUL R90, R94, R90 ;  /* 0x0000005a5e5a7228 */ /* 0x000fd00000000000 */
[----:B------:R-:W-:Y:S01]  /*4cf0*/  DFMA R94, R96, R94, R90 ;  /* 0x0000005e605e722b */ /* 0x000fe2000000005a */
[----:B------:R-:W-:-:S10]  /*4d00*/  MOV R90, 0x4d20 ;  /* 0x00004d20005a7802 */ /* 0x000fd40000000f00 */
[----:B------:R-:W-:Y:S05]  /*4d10*/  CALL.REL.NOINC `($_Z20MacCormack_3D_SolverifififfPfS_S_$__internal_accurate_pow) ;  /* 0x0000006000207944 */ /* 0x000fea0003c00000 */
[----:B------:R-:W-:Y:S05]  /*4d20*/  BSYNC.RECONVERGENT B0 ;  /* 0x0000000000007941 */ /* 0x000fea0003800200 */
.L_x_376:
        /* <DEDUP_REMOVED lines=32> */
.L_x_378:
[----:B------:R-:W-:Y:S05]  /*4f30*/  BSYNC.RECONVERGENT B1 ;  /* 0x0000000000017941 */ /* 0x000fea0003800200 */
.L_x_377:
[----:B------:R-:W-:Y:S01]  /*4f40*/  LDS R96, [R7+0x228] ;  /* 0x0002280007607984 */ /* 0x000fe20000000800 */
[----:B------:R-:W-:Y:S01]  /*4f50*/  FSETP.NEU.AND P5, PT, R3, 1, PT ;  /* 0x3f8000000300780b */ /* 0x000fe20003fad000 */
[----:B------:R-:W-:Y:S01]  /*4f60*/  DADD R108, -RZ, |R82| ;  /* 0x00000000ff6c7229 */ /* 0x000fe20000000552 */
[----:B------:R-:W-:Y:S01]  /*4f70*/  BSSY.RECONVERGENT B0, `(.L_x_379) ;  /* 0x000000b000007945 */ /* 0x000fe20003800200 */
[----:B------:R-:W0:Y:S01]  /*4f80*/  LDS R97, [R7+0x648] ;  /* 0x0006480007617984 */ /* 0x000e220000000800 */
[----:B------:R-:W-:Y:S01]  /*4f90*/  FSEL R98, R90, 3.1249045965716459206e-25, P5 ;  /* 0x16c16c175a627808 */ /* 0x000fe20002800000 */
[----:B------:R-:W-:Y:S01]  /*4fa0*/  IMAD.MOV.U32 R107, RZ, RZ, 0x40140000 ;  /* 0x40140000ff6b7424 */ /* 0x000fe200078e00ff */
[----:B------:R-:W-:Y:S02]  /*4fb0*/  FSEL R99, R91, 0.90138888359069824219, P5 ;  /* 0x3f66c16c5b637808 */ /* 0x000fe40002800000 */
[----:B------:R-:W-:-:S04]  /*4fc0*/  MOV R90, 0x5020 ;  /* 0x00005020005a7802 */ /* 0x000fc80000000f00 */
[----:B------:R-:W-:-:S08]  /*4fd0*/  DADD R98, R92, R98 ;  /* 0x000000005c627229 */ /* 0x000fd00000000062 */
[----:B------:R-:W-:Y:S01]  /*4fe0*/  DMUL R98, R76, R98 ;  /* 0x000000624c627228 */ /* 0x000fe20000000000 */
[----:B0-----:R-:W-:-:S06]  /*4ff0*/  FADD R96, R96, R97 ;  /* 0x0000006160607221 */ /* 0x001fcc0000000000 */
[----:B------:R-:W0:Y:S04]  /*5000*/  F2F.F64.F32 R96, R96 ;  /* 0x0000006000607310 */ /* 0x000e280000201800 */
[----:B0-----:R-:W-:Y:S05]  /*5010*/  CALL.REL.NOINC `($_Z20MacCormack_3D_SolverifififfPfS_S_$__internal_accurate_pow) ;  /* 0x0000005c00607944 */ /* 0x001fea0003c00000 */
[----:B------:R-:W-:Y:S05]  /*5020*/  BSYNC.RECONVERGENT B0 ;  /* 0x0000000000007941 */ /* 0x000fea0003800200 */
.L_x_379:
        /* <DEDUP_REMOVED lines=41> */
.L_x_381:
[----:B------:R-:W-:Y:S05]  /*52c0*/  BSYNC.RECONVERGENT B1 ;  /* 0x0000000000017941 */ /* 0x000fea0003800200 */
.L_x_380:
        /* <DEDUP_REMOVED lines=8> */
[----:B------:R-:W-:-:S08]  /*5350*/  DFMA R90, R98, R96, R90 ;  /* 0x00000060625a722b */ /* 0x000fd0000000005a */
[----:B------:R-:W-:Y:S01]  /*5360*/  DADD R94, R94, R90 ;  /* 0x000000005e5e7229 */ /* 0x000fe2000000005a */
[----:B------:R-:W-:-:S10]  /*5370*/  MOV R90, 0x5390 ;  /* 0x00005390005a7802 */ /* 0x000fd40000000f00 */
[----:B------:R-:W-:Y:S05]  /*5380*/  CALL.REL.NOINC `($_Z20MacCormack_3D_SolverifififfPfS_S_$__internal_accurate_pow) ;  /* 0x0000005800847944 */ /* 0x000fea0003c00000 */
[----:B------:R-:W-:Y:S05]  /*5390*/  BSYNC.RECONVERGENT B0 ;  /* 0x0000000000007941 */ /* 0x000fea0003800200 */
.L_x_382:
[----:B------:R-:W-:Y:S01]  /*53a0*/  P2R R90, PR, RZ, 0x1 ;  /* 0x00000001ff5a7803 */ /* 0x000fe20000000000 */
[----:B------:R-:W-:Y:S01]  /*53b0*/  DADD R96, R86, 6 ;  /* 0x4018000056607429 */ /* 0x000fe20000000000 */
[----:B------:R-:W-:Y:S01]  /*53c0*/  FSETP.NEU.AND P0, PT, R2, RZ, PT ;  /* 0x000000ff0200720b */ /* 0x000fe20003f0d000 */
[----:B------:R-:W-:Y:S01]  /*53d0*/  IMAD.MOV.U32 R98, RZ, RZ, 0x1 ;  /* 0x00000001ff627424 */ /* 0x000fe200078e00ff */
[----:B------:R-:W-:Y:S01]  /*53e0*/  LOP3.LUT P5, RZ, R0, 0x1, RZ, 0xc0, !PT ;  /* 0x0000000100ff7812 */ /* 0x000fe200078ac0ff */
        /* <DEDUP_REMOVED lines=30> */
.L_x_384:
[----:B------:R-:W-:Y:S05]  /*55d0*/  BSYNC.RECONVERGENT B1 ;  /* 0x0000000000017941 */ /* 0x000fea0003800200 */
.L_x_383:
[----:B------:R-:W-:Y:S01]  /*55e0*/  LDS R96, [R7+0x42c] ;  /* 0x00042c0007607984 */ /* 0x000fe20000000800 */
[----:B------:R-:W-:Y:S01]  /*55f0*/  FSETP.NEU.AND P5, PT, R2, 1, PT ;  /* 0x3f8000000200780b */ /* 0x000fe20003fad000 */
[----:B------:R-:W-:Y:S01]  /*5600*/  DADD R108, -RZ, |R86| ;  /* 0x00000000ff6c7229 */ /* 0x000fe20000000556 */
[----:B------:R-:W-:Y:S01]  /*5610*/  BSSY.RECONVERGENT B0, `(.L_x_385) ;  /* 0x000000b000007945 */ /* 0x000fe20003800200 */
[----:B------:R-:W0:Y:S01]  /*5620*/  LDS R97, [R7+0x444] ;  /* 0x0004440007617984 */ /* 0x000e220000000800 */
[----:B------:R-:W-:Y:S01]  /*5630*/  FSEL R90, R90, 3.1249045965716459206e-25, P5 ;  /* 0x16c16c175a5a7808 */ /* 0x000fe20002800000 */
[----:B------:R-:W-:Y:S01]  /*5640*/  IMAD.MOV.U32 R107, RZ, RZ, 0x40140000 ;  /* 0x40140000ff6b7424 */ /* 0x000fe200078e00ff */
[----:B------:R-:W-:-:S06]  /*5650*/  FSEL R91, R91, 0.90138888359069824219, P5 ;  /* 0x3f66c16c5b5b7808 */ /* 0x000fcc0002800000 */
[----:B------:R-:W-:Y:S01]  /*5660*/  DADD R92, R92, R90 ;  /* 0x000000005c5c7229 */ /* 0x000fe2000000005a */
[----:B------:R-:W-:-:S07]  /*5670*/  MOV R90, 0x56c0 ;  /* 0x000056c0005a7802 */ /* 0x000fce0000000f00 */
[----:B------:R-:W-:Y:S01]  /*5680*/  DMUL R92, R72, R92 ;  /* 0x0000005c485c7228 */ /* 0x000fe20000000000 */
[----:B0-----:R-:W-:-:S06]  /*5690*/  FADD R96, R96, R97 ;  /* 0x0000006160607221 */ /* 0x001fcc0000000000 */
[----:B------:R-:W0:Y:S04]  /*56a0*/  F2F.F64.F32 R96, R96 ;  /* 0x0000006000607310 */ /* 0x000e280000201800 */
[----:B0-----:R-:W-:Y:S05]  /*56b0*/  CALL.REL.NOINC `($_Z20MacCormack_3D_SolverifififfPfS_S_$__internal_accurate_pow) ;  /* 0x0000005400b87944 */ /* 0x001fea0003c00000 */
[----:B------:R-:W-:Y:S05]  /*56c0*/  BSYNC.RECONVERGENT B0 ;  /* 0x0000000000007941 */ /* 0x000fea0003800200 */
.L_x_385:
[----:B------:R-:W-:Y:S01]  /*56d0*/  IMAD.MOV.U32 R90, RZ, RZ, R106 ;  /* 0x000000ffff5a7224 */ /* 0x000fe200078e006a */
[----:B------:R-:W-:Y:S01]  /*56e0*/  P2R R107, PR, RZ, 0x4 ;  /* 0x00000004ff6b7803 */ /* 0x000fe20000000000 */
[----:B------:R-:W-:Y:S01]  /*56f0*/  BSSY.RECONVERGENT B1, `(.L_x_386) ;  /* 0x000002a000017945 */ /* 0x000fe20003800200 */
[----:B------:R-:W-:Y:S02]  /*5700*/  LOP3.LUT P2, RZ, R6, 0x400, RZ, 0xc0, !PT ;  /* 0x0000040006ff7812 */ /* 0x000fe4000784c0ff */
        /* <DEDUP_REMOVED lines=40> */
.L_x_387:
[----:B------:R-:W-:Y:S05]  /*5990*/  BSYNC.RECONVERGENT B1 ;  /* 0x0000000000017941 */ /* 0x000fea0003800200 */
.L_x_386:
        /* <DEDUP_REMOVED lines=9> */
[----:B------:R-:W0:Y:S07]  /*5a30*/  F2F.F64.F32 R92, R113 ;  /* 0x00000071005c7310 */ /* 0x000e2e0000201800 */
[----:B------:R-:W-:-:S08]  /*5a40*/  DADD R90, R94, R90 ;  /* 0x000000005e5a7229 */ /* 0x000fd0000000005a */
[----:B0-----:R-:W-:Y:S01]  /*5a50*/  DADD R92, R90, R92 ;  /* 0x000000005a5c7229 */ /* 0x001fe2000000005c */
[----:B------:R-:W-:-:S05]  /*5a60*/  MOV R90, 0x5a90 ;  /* 0x00005a90005a7802 */ /* 0x000fca0000000f00 */
[----:B------:R0:W1:Y:S05]  /*5a70*/  F2F.F32.F64 R114, R92 ;  /* 0x0000005c00727310 */ /* 0x00006a0000301000 */
[----:B01----:R-:W-:Y:S05]  /*5a80*/  CALL.REL.NOINC `($_Z20MacCormack_3D_SolverifififfPfS_S_$__internal_accurate_pow) ;  /* 0x0000005000c47944 */ /* 0x003fea0003c00000 */
[----:B------:R-:W-:Y:S05]  /*5a90*/  BSYNC.RECONVERGENT B0 ;  /* 0x0000000000007941 */ /* 0x000fea0003800200 */
.L_x_388:
        /* <DEDUP_REMOVED lines=31> */
[----:B------:R-:W-:Y:S05]  /*5c90*/  CALL.REL.NOINC `($__internal_6_$__cuda_sm20_div_rn_f64_full) ;  /* 0x0000004400247944 */ /* 0x000fea0003c00000 */
.L_x_390:
[----:B------:R-:W-:Y:S05]  /*5ca0*/  BSYNC.RECONVERGENT B1 ;  /* 0x0000000000017941 */ /* 0x000fea0003800200 */
.L_x_389:
[----:B------:R-:W-:Y:S01]  /*5cb0*/  FSETP.NEU.AND P5, PT, R5, 1, PT ;  /* 0x3f8000000500780b */ /* 0x000fe20003fad000 */
[----:B------:R-:W-:Y:S01]  /*5cc0*/  DADD R108, -RZ, |R84| ;  /* 0x00000000ff6c7229 */ /* 0x000fe20000000554 */
[----:B------:R-:W-:Y:S01]  /*5cd0*/  BSSY.RECONVERGENT B0, `(.L_x_391) ;  /* 0x0000006000007945 */ /* 0x000fe20003800200 */
[----:B------:R-:W-:Y:S01]  /*5ce0*/  IMAD.MOV.U32 R107, RZ, RZ, 0x40200000 ;  /* 0x40200000ff6b7424 */ /* 0x000fe200078e00ff */
[----:B------:R-:W-:Y:S02]  /*5cf0*/  FSEL R94, R90, 2.6805903767080696074e-23, P5 ;  /* 0x1a01a01a5a5e7808 */ /* 0x000fe40002800000 */
[----:B------:R-:W-:Y:S02]  /*5d00*/  FSEL R95, R91, 0.5390872955322265625, P5 ;  /* 0x3f0a01a05b5f7808 */ /* 0x000fe40002800000 */
[----:B------:R-:W-:-:S07]  /*5d10*/  MOV R90, 0x5d30 ;  /* 0x00005d30005a7802 */ /* 0x000fce0000000f00 */
[----:B------:R-:W-:Y:S05]  /*5d20*/  CALL.REL.NOINC `($_Z20MacCormack_3D_SolverifififfPfS_S_$__internal_accurate_pow) ;  /* 0x00000050001c7944 */ /* 0x000fea0003c00000 */
[----:B------:R-:W-:Y:S05]  /*5d30*/  BSYNC.RECONVERGENT B0 ;  /* 0x0000000000007941 */ /* 0x000fea0003800200 */
.L_x_391:
[----:B------:R-:W-:Y:S01]  /*5d40*/  P2R R90, PR, RZ, 0x2 ;  /* 0x00000002ff5a7803 */ /* 0x000fe20000000000 */
[----:B------:R-:W-:Y:S01]  /*5d50*/  DADD R92, R84, 8 ;  /* 0x40200000545c7429 */ /* 0x000fe20000000000 */
[----:B------:R-:W-:Y:S01]  /*5d60*/  FSETP.NEU.AND P1, PT, R4, RZ, PT ;  /* 0x000000ff0400720b */ /* 0x000fe20003f2d000 */
[----:B------:R-:W-:Y:S01]  /*5d70*/  BSSY.RECONVERGENT B1, `(.L_x_392) ;  /* 0x0000023000017945 */ /* 0x000fe20003800200 */
[----:B------:R-:W-:Y:S02]  /*5d80*/  LOP3.LUT P6, RZ, R0, 0x8, RZ, 0xc0, !PT ;  /* 0x0000000800ff7812 */ /* 0x000fe400078cc0ff */
        /* <DEDUP_REMOVED lines=33> */
.L_x_393:
[----:B------:R-:W-:Y:S05]  /*5fa0*/  BSYNC.RECONVERGENT B1 ;  /* 0x0000000000017941 */ /* 0x000fea0003800200 */
.L_x_392:
[----:B------:R-:W-:Y:S01]  /*5fb0*/  FSETP.NEU.AND P5, PT, R4, 1, PT ;  /* 0x3f8000000400780b */ /* 0x000fe20003fad000 */
[----:B------:R-:W-:Y:S01]  /*5fc0*/  DADD R108, -RZ, |R80| ;  /* 0x00000000ff6c7229 */ /* 0x000fe20000000550 */
[----:B------:R-:W-:Y:S01]  /*5fd0*/  BSSY.RECONVERGENT B0, `(.L_x_394) ;  /* 0x000000a000007945 */ /* 0x000fe20003800200 */
[----:B------:R-:W-:Y:S01]  /*5fe0*/  IMAD.MOV.U32 R107, RZ, RZ, 0x401c0000 ;  /* 0x401c0000ff6b7424 */ /* 0x000fe200078e00ff */
[----:B------:R-:W-:Y:S02]  /*5ff0*/  FSEL R92, R90, 2.6805903767080696074e-23, P5 ;  /* 0x1a01a01a5a5c7808 */ /* 0x000fe40002800000 */
[----:B------:R-:W-:Y:S01]  /*6000*/  FSEL R93, R91, 0.5390872955322265625, P5 ;  /* 0x3f0a01a05b5d7808 */ /* 0x000fe20002800000 */
[----:B------:R-:W-:Y:S01]  /*6010*/  FADD R91, R103, R62 ;  /* 0x0000003e675b7221 */ /* 0x000fe20000000000 */
[----:B------:R-:W-:-:S04]  /*6020*/  MOV R90, 0x6070 ;  /* 0x00006070005a7802 */ /* 0x000fc80000000f00 */
[----:B------:R-:W-:Y:S01]  /*6030*/  DADD R96, R92, R94 ;  /* 0x000000005c607229 */ /* 0x000fe2000000005e */
[----:B------:R0:W1:Y:S07]  /*6040*/  F2F.F64.F32 R94, R91 ;  /* 0x0000005b005e7310 */ /* 0x00006e0000201800 */
[----:B------:R-:W-:-:S11]  /*6050*/  DMUL R96, R70, R96 ;  /* 0x0000006046607228 */ /* 0x000fd60000000000 */
[----:B01----:R-:W-:Y:S05]  /*6060*/  CALL.REL.NOINC `($_Z20MacCormack_3D_SolverifififfPfS_S_$__internal_accurate_pow) ;  /* 0x0000004c004c7944 */ /* 0x003fea0003c00000 */
[----:B------:R-:W-:Y:S05]  /*6070*/  BSYNC.RECONVERGENT B0 ;  /* 0x0000000000007941 */ /* 0x000fea0003800200 */
.L_x_394:
[----:B------:R-:W-:Y:S01]  /*6080*/  IMAD.MOV.U32 R90, RZ, RZ, R106 ;  /* 0x000000ffff5a7224 */ /* 0x000fe200078e006a */
[----:B------:R-:W-:Y:S01]  /*6090*/  P2R R107, PR, RZ, 0x2 ;  /* 0x00000002ff6b7803 */ /* 0x000fe20000000000 */
[----:B------:R-:W-:Y:S01]  /*60a0*/  BSSY.RECONVERGENT B1, `(.L_x_395) ;  /* 0x0000027000017945 */ /* 0x000fe20003800200 */
[----:B------:R-:W-:Y:S02]  /*60b0*/  LOP3.LUT P1, RZ, R6, 0x1000, RZ, 0xc0, !PT ;  /* 0x0000100006ff7812 */ /* 0x000fe4000782c0ff */
        /* <DEDUP_REMOVED lines=36> */
[----:B------:R-:W-:Y:S05]  /*6300*/  CALL.REL.NOINC `($__internal_6_$__cuda_sm20_div_rn_f64_full) ;  /* 0x0000003c00887944 */ /* 0x000fea0003c00000 */
.L_x_396:
[----:B------:R-:W-:Y:S05]  /*6310*/  BSYNC.RECONVERGENT B1 ;  /* 0x0000000000017941 */ /* 0x000fea0003800200 */
.L_x_395:
[----:B------:R-:W-:Y:S01]  /*6320*/  FSETP.NEU.AND P5, PT, R5, 1, PT ;  /* 0x3f8000000500780b */ /* 0x000fe20003fad000 */
[----:B------:R-:W-:Y:S01]  /*6330*/  DADD R108, -RZ, |R82| ;  /* 0x00000000ff6c7229 */ /* 0x000fe20000000552 */
[----:B------:R-:W-:Y:S01]  /*6340*/  BSSY.RECONVERGENT B0, `(.L_x_397) ;  /* 0x0000009000007945 */ /* 0x000fe20003800200 */
[----:B------:R-:W-:Y:S01]  /*6350*/  IMAD.MOV.U32 R107, RZ, RZ, 0x40200000 ;  /* 0x40200000ff6b7424 */ /* 0x000fe200078e00ff */
[----:B------:R-:W-:Y:S02]  /*6360*/  FSEL R90, R90, 2.6805903767080696074e-23, P5 ;  /* 0x1a01a01a5a5a7808 */ /* 0x000fe40002800000 */
[----:B------:R-:W-:-:S06]  /*6370*/  FSEL R91, R91, 0.7265872955322265625, P5 ;  /* 0x3f3a01a05b5b7808 */ /* 0x000fcc0002800000 */
[----:B------:R-:W-:-:S08]  /*6380*/  DMUL R90, R78, R90 ;  /* 0x0000005a4e5a7228 */ /* 0x000fd00000000000 */
[----:B------:R-:W-:-:S08]  /*6390*/  DMUL R90, R94, R90 ;  /* 0x0000005a5e5a7228 */ /* 0x000fd00000000000 */
[----:B------:R-:W-:Y:S01]  /*63a0*/  DFMA R94, R96, R94, R90 ;  /* 0x0000005e605e722b */ /* 0x000fe2000000005a */
[----:B------:R-:W-:-:S10]  /*63b0*/  MOV R90, 0x63d0 ;  /* 0x000063d0005a7802 */ /* 0x000fd40000000f00 */
[----:B------:R-:W-:Y:S05]  /*63c0*/  CALL.REL.NOINC `($_Z20MacCormack_3D_SolverifififfPfS_S_$__internal_accurate_pow) ;  /* 0x0000004800747944 */ /* 0x000fea0003c00000 */
[----:B------:R-:W-:Y:S05]  /*63d0*/  BSYNC.RECONVERGENT B0 ;  /* 0x0000000000007941 */ /* 0x000fea0003800200 */
.L_x_397:
        /* <DEDUP_REMOVED lines=32> */
.L_x_399:
[----:B------:R-:W-:Y:S05]  /*65e0*/  BSYNC.RECONVERGENT B1 ;  /* 0x0000000000017941 */ /* 0x000fea0003800200 */
.L_x_398:
[----:B------:R-:W-:Y:S01]  /*65f0*/  LDS R96, [R7+0x178] ;  /* 0x0001780007607984 */ /* 0x000fe20000000800 */
[----:B------:R-:W-:Y:S01]  /*6600*/  FSETP.NEU.AND P5, PT, R3, 1, PT ;  /* 0x3f8000000300780b */ /* 0x000fe20003fad000 */
[----:B------:R-:W-:Y:S01]  /*6610*/  DADD R108, -RZ, |R82| ;  /* 0x00000000ff6c7229 */ /* 0x000fe20000000552 */
[----:B------:R-:W-:Y:S01]  /*6620*/  BSSY.RECONVERGENT B0, `(.L_x_400) ;  /* 0x000000b000007945 */ /* 0x000fe20003800200 */
[----:B------:R-:W0:Y:S01]  /*6630*/  LDS R97, [R7+0x6f8] ;  /* 0x0006f80007617984 */ /* 0x000e220000000800 */
[----:B------:R-:W-:Y:S01]  /*6640*/  FSEL R98, R90, 2.6805903767080696074e-23, P5 ;  /* 0x1a01a01a5a627808 */ /* 0x000fe20002800000 */
[----:B------:R-:W-:Y:S01]  /*6650*/  IMAD.MOV.U32 R107, RZ, RZ, 0x401c0000 ;  /* 0x401c0000ff6b7424 */ /* 0x000fe200078e00ff */
[----:B------:R-:W-:Y:S02]  /*6660*/  FSEL R99, R91, 0.5390872955322265625, P5 ;  /* 0x3f0a01a05b637808 */ /* 0x000fe40002800000 */
[----:B------:R-:W-:-:S04]  /*6670*/  MOV R90, 0x66d0 ;  /* 0x000066d0005a7802 */ /* 0x000fc80000000f00 */
[----:B------:R-:W-:-:S08]  /*6680*/  DADD R98, R92, R98 ;  /* 0x000000005c627229 */ /* 0x000fd00000000062 */
[----:B------:R-:W-:Y:S01]  /*6690*/  DMUL R98, R76, R98 ;  /* 0x000000624c627228 */ /* 0x000fe20000000000 */
[----:B0-----:R-:W-:-:S06]  /*66a0*/  FADD R96, R96, R97 ;  /* 0x0000006160607221 */ /* 0x001fcc0000000000 */
[----:B------:R-:W0:Y:S04]  /*66b0*/  F2F.F64.F32 R96, R96 ;  /* 0x0000006000607310 */ /* 0x000e280000201800 */
[----:B0-----:R-:W-:Y:S05]  /*66c0*/  CALL.REL.NOINC `($_Z20MacCormack_3D_SolverifififfPfS_S_$__internal_accurate_pow) ;  /* 0x0000004400b47944 */ /* 0x001fea0003c00000 */
[----:B------:R-:W-:Y:S05]  /*66d0*/  BSYNC.RECONVERGENT B0 ;  /* 0x0000000000007941 */ /* 0x000fea0003800200 */
.L_x_400:
        /* <DEDUP_REMOVED lines=41> */
.L_x_402:
[----:B------:R-:W-:Y:S05]  /*6970*/  BSYNC.RECONVERGENT B1 ;  /* 0x0000000000017941 */ /* 0x000fea0003800200 */
.L_x_401:
        /* <DEDUP_REMOVED lines=8> */
[----:B------:R-:W-:-:S08]  /*6a00*/  DFMA R90, R98, R96, R90 ;  /* 0x00000060625a722b */ /* 0x000fd0000000005a */
[----:B------:R-:W-:Y:S01]  /*6a10*/  DADD R94, R94, R90 ;  /* 0x000000005e5e7229 */ /* 0x000fe2000000005a */
[----:B------:R-:W-:-:S10]  /*6a20*/  MOV R90, 0x6a40 ;  /* 0x00006a40005a7802 */ /* 0x000fd40000000f00 */
[----:B------:R-:W-:Y:S05]  /*6a30*/  CALL.REL.NOINC `($_Z20MacCormack_3D_SolverifififfPfS_S_$__internal_accurate_pow) ;  /* 0x0000004000d87944 */ /* 0x000fea0003c00000 */
[----:B------:R-:W-:Y:S05]  /*6a40*/  BSYNC.RECONVERGENT B0 ;  /* 0x0000000000007941 */ /* 0x000fea0003800200 */
.L_x_403:
        /* <DEDUP_REMOVED lines=35> */
.L_x_405:
[----:B------:R-:W-:Y:S05]  /*6c80*/  BSYNC.RECONVERGENT B1 ;  /* 0x0000000000017941 */ /* 0x000fea0003800200 */
.L_x_404:
[----:B------:R-:W-:Y:S01]  /*6c90*/  LDS R96, [R7+0x428] ;  /* 0x0004280007607984 */ /* 0x000fe20000000800 */
[----:B------:R-:W-:Y:S01]  /*6ca0*/  FSETP.NEU.AND P5, PT, R2, 1, PT ;  /* 0x3f8000000200780b */ /* 0x000fe20003fad000 */
[----:B------:R-:W-:Y:S01]  /*6cb0*/  DADD R108, -RZ, |R86| ;  /* 0x00000000ff6c7229 */ /* 0x000fe20000000556 */
[----:B------:R-:W-:Y:S01]  /*6cc0*/  BSSY.RECONVERGENT B0, `(.L_x_406) ;  /* 0x000000b000007945 */ /* 0x000fe20003800200 */
[----:B------:R-:W0:Y:S01]  /*6cd0*/  LDS R97, [R7+0x448] ;  /* 0x0004480007617984 */ /* 0x000e220000000800 */
[----:B------:R-:W-:Y:S01]  /*6ce0*/  FSEL R90, R90, 2.6805903767080696074e-23, P5 ;  /* 0x1a01a01a5a5a7808 */ /* 0x000fe20002800000 */
[----:B------:R-:W-:Y:S01]  /*6cf0*/  IMAD.MOV.U32 R107, RZ, RZ, 0x401c0000 ;  /* 0x401c0000ff6b7424 */ /* 0x000fe200078e00ff */
[----:B------:R-:W-:-:S06]  /*6d00*/  FSEL R91, R91, 0.5390872955322265625, P5 ;  /* 0x3f0a01a05b5b7808 */ /* 0x000fcc0002800000 */
[----:B------:R-:W-:Y:S01]  /*6d10*/  DADD R90, R92, R90 ;  /* 0x000000005c5a7229 */ /* 0x000fe2000000005a */
[----:B0-----:R-:W-:-:S07]  /*6d20*/  FADD R98, R96, R97 ;  /* 0x0000006160627221 */ /* 0x001fce0000000000 */
[----:B------:R-:W-:Y:S01]  /*6d30*/  DMUL R96, R72, R90 ;  /* 0x0000005a48607228 */ /* 0x000fe20000000000 */
[----:B------:R-:W-:Y:S01]  /*6d40*/  MOV R90, 0x6d70 ;  /* 0x00006d70005a7802 */ /* 0x000fe20000000f00 */
[----:B------:R0:W1:Y:S09]  /*6d50*/  F2F.F64.F32 R92, R98 ;  /* 0x00000062005c7310 */ /* 0x0000720000201800 */
[----:B01----:R-:W-:Y:S05]  /*6d60*/  CALL.REL.NOINC `($_Z20MacCormack_3D_SolverifififfPfS_S_$__internal_accurate_pow) ;  /* 0x00000040000c7944 */ /* 0x003fea0003c00000 */
[----:B------:R-:W-:Y:S05]  /*6d70*/  BSYNC.RECONVERGENT B0 ;  /* 0x0000000000007941 */ /* 0x000fea0003800200 */
.L_x_406:
        /* <DEDUP_REMOVED lines=44> */
.L_x_408:
[----:B------:R-:W-:Y:S05]  /*7040*/  BSYNC.RECONVERGENT B1 ;  /* 0x0000000000017941 */ /* 0x000fea0003800200 */
.L_x_407:
[----:B------:R-:W-:Y:S01]  /*7050*/  FSETP.NEU.AND P5, PT, R2, 1, PT ;  /* 0x3f8000000200780b */ /* 0x000fe20003fad000 */
[----:B------:R-:W0:Y:S01]  /*7060*/  F2F.F64.F32 R114, R114 ;  /* 0x0000007200727310 */ /* 0x000e220000201800 */
[----:B------:R-:W-:Y:S01]  /*7070*/  DADD R108, -RZ, |R80| ;  /* 0x00000000ff6c7229 */ /* 0x000fe20000000550 */
[----:B------:R-:W-:Y:S01]  /*7080*/  BSSY.RECONVERGENT B0, `(.L_x_409) ;  /* 0x000000c000007945 */ /* 0x000fe20003800200 */
[----:B------:R-:W-:Y:S01]  /*7090*/  FSEL R90, R90, 2.6805903767080696074e-23, P5 ;  /* 0x1a01a01a5a5a7808 */ /* 0x000fe20002800000 */
[----:B------:R-:W-:Y:S01]  /*70a0*/  IMAD.MOV.U32 R107, RZ, RZ, 0x40240000 ;  /* 0x40240000ff6b7424 */ /* 0x000fe200078e00ff */
[----:B------:R-:W-:-:S06]  /*70b0*/  FSEL R91, R91, 0.7265872955322265625, P5 ;  /* 0x3f3a01a05b5b7808 */ /* 0x000fcc0002800000 */
        /* <DEDUP_REMOVED lines=9> */
.L_x_409:
        /* <DEDUP_REMOVED lines=31> */
[----:B------:R-:W-:Y:S05]  /*7340*/  CALL.REL.NOINC `($__internal_6_$__cuda_sm20_div_rn_f64_full) ;  /* 0x0000002c00787944 */ /* 0x000fea0003c00000 */
.L_x_411:
[----:B------:R-:W-:Y:S05]  /*7350*/  BSYNC.RECONVERGENT B1 ;  /* 0x0000000000017941 */ /* 0x000fea0003800200 */
.L_x_410:
[----:B------:R-:W-:Y:S01]  /*7360*/  FSETP.NEU.AND P5, PT, R5, 1, PT ;  /* 0x3f8000000500780b */ /* 0x000fe20003fad000 */
[----:B------:R-:W-:Y:S01]  /*7370*/  DADD R108, -RZ, |R84| ;  /* 0x00000000ff6c7229 */ /* 0x000fe20000000554 */
[----:B------:R-:W-:Y:S01]  /*7380*/  BSSY.RECONVERGENT B0, `(.L_x_412) ;  /* 0x0000006000007945 */ /* 0x000fe20003800200 */
[----:B------:R-:W-:Y:S01]  /*7390*/  IMAD.MOV.U32 R107, RZ, RZ, 0x40240000 ;  /* 0x40240000ff6b7424 */ /* 0x000fe200078e00ff */
[----:B------:R-:W-:Y:S02]  /*73a0*/  FSEL R94, R90, -1.481905565015040338e-05, P5 ;  /* 0xb7789f5c5a5e7808 */ /* 0x000fe40002800000 */
[----:B------:R-:W-:Y:S02]  /*73b0*/  FSEL R95, R91, 0.31736990809440612793, P5 ;  /* 0x3ea27e4f5b5f7808 */ /* 0x000fe40002800000 */
[----:B------:R-:W-:-:S07]  /*73c0*/  MOV R90, 0x73e0 ;  /* 0x000073e0005a7802 */ /* 0x000fce0000000f00 */
[----:B------:R-:W-:Y:S05]  /*73d0*/  CALL.REL.NOINC `($_Z20MacCormack_3D_SolverifififfPfS_S_$__internal_accurate_pow) ;  /* 0x0000003800707944 */ /* 0x000fea0003c00000 */
[----:B------:R-:W-:Y:S05]  /*73e0*/  BSYNC.RECONVERGENT B0 ;  /* 0x0000000000007941 */ /* 0x000fea0003800200 */
.L_x_412:
        /* <DEDUP_REMOVED lines=38> */
.L_x_414:
[----:B------:R-:W-:Y:S05]  /*7650*/  BSYNC.RECONVERGENT B1 ;  /* 0x0000000000017941 */ /* 0x000fea0003800200 */
.L_x_413:
[----:B------:R-:W-:Y:S01]  /*7660*/  FSETP.NEU.AND P5, PT, R4, 1, PT ;  /* 0x3f8000000400780b */ /* 0x000fe20003fad000 */
[----:B------:R-:W-:Y:S01]  /*7670*/  DADD R108, -RZ, |R80| ;  /* 0x00000000ff6c7229 */ /* 0x000fe20000000550 */
[----:B------:R-:W-:Y:S01]  /*7680*/  BSSY.RECONVERGENT B0, `(.L_x_415) ;  /* 0x000000a000007945 */ /* 0x000fe20003800200 */
[----:B------:R-:W-:Y:S01]  /*7690*/  IMAD.MOV.U32 R107, RZ, RZ, 0x40220000 ;  /* 0x40220000ff6b7424 */ /* 0x000fe200078e00ff */
[----:B------:R-:W-:Y:S02]  /*76a0*/  FSEL R92, R90, -1.481905565015040338e-05, P5 ;  /* 0xb7789f5c5a5c7808 */ /* 0x000fe40002800000 */
[----:B------:R-:W-:Y:S01]  /*76b0*/  FSEL R93, R91, 0.31736990809440612793, P5 ;  /* 0x3ea27e4f5b5d7808 */ /* 0x000fe20002800000 */
[----:B------:R-:W-:Y:S01]  /*76c0*/  FADD R91, R105, R8 ;  /* 0x00000008695b7221 */ /* 0x000fe20000000000 */
[----:B------:R-:W-:-:S04]  /*76d0*/  MOV R90, 0x7720 ;  /* 0x00007720005a7802 */ /* 0x000fc80000000f00 */
[----:B------:R-:W-:Y:S01]  /*76e0*/  DADD R96, R92, R94 ;  /* 0x000000005c607229 */ /* 0x000fe2000000005e */
[----:B------:R0:W1:Y:S07]  /*76f0*/  F2F.F64.F32 R94, R91 ;  /* 0x0000005b005e7310 */ /* 0x00006e0000201800 */
[----:B------:R-:W-:-:S11]  /*7700*/  DMUL R96, R70, R96 ;  /* 0x0000006046607228 */ /* 0x000fd60000000000 */
[----:B01----:R-:W-:Y:S05]  /*7710*/  CALL.REL.NOINC `($_Z20MacCormack_3D_SolverifififfPfS_S_$__internal_accurate_pow) ;  /* 0x0000003400a07944 */ /* 0x003fea0003c00000 */
[----:B------:R-:W-:Y:S05]  /*7720*/  BSYNC.RECONVERGENT B0 ;  /* 0x0000000000007941 */ /* 0x000fea0003800200 */
.L_x_415:
        /* <DEDUP_REMOVED lines=40> */
[----:B------:R-:W-:Y:S05]  /*79b0*/  CALL.REL.NOINC `($__internal_6_$__cuda_sm20_div_rn_f64_full) ;  /* 0x0000002400dc7944 */ /* 0x000fea0003c00000 */
.L_x_417:
[----:B------:R-:W-:Y:S05]  /*79c0*/  BSYNC.RECONVERGENT B1 ;  /* 0x0000000000017941 */ /* 0x000fea0003800200 */
.L_x_416:
[----:B------:R-:W-:Y:S01]  /*79d0*/  FSETP.NEU.AND P5, PT, R5, 1, PT ;  /* 0x3f8000000500780b */ /* 0x000fe20003fad000 */
[----:B------:R-:W-:Y:S01]  /*79e0*/  DADD R108, -RZ, |R82| ;  /* 0x00000000ff6c7229 */ /* 0x000fe20000000552 */
[----:B------:R-:W-:Y:S01]  /*79f0*/  BSSY.RECONVERGENT B0, `(.L_x_418) ;  /* 0x0000009000007945 */ /* 0x000fe20003800200 */
[----:B------:R-:W-:Y:S01]  /*7a00*/  IMAD.MOV.U32 R107, RZ, RZ, 0x40240000 ;  /* 0x40240000ff6b7424 */ /* 0x000fe200078e00ff */
[----:B------:R-:W-:Y:S02]  /*7a10*/  FSEL R90, R90, -1.8629033836980242629e-16, P5 ;  /* 0xa556c7345a5a7808 */ /* 0x000fe40002800000 */
[----:B------:R-:W-:-:S06]  /*7a20*/  FSEL R91, R91, 0.42014989256858825684, P5 ;  /* 0x3ed71de35b5b7808 */ /* 0x000fcc0002800000 */
[----:B------:R-:W-:-:S08]  /*7a30*/  DMUL R90, R78, R90 ;  /* 0x0000005a4e5a7228 */ /* 0x000fd00000000000 */
[----:B------:R-:W-:-:S08]  /*7a40*/  DMUL R90, R94, R90 ;  /* 0x0000005a5e5a7228 */ /* 0x000fd00000000000 */
[----:B------:R-:W-:Y:S01]  /*7a50*/  DFMA R94, R96, R94, R90 ;  /* 0x0000005e605e722b */ /* 0x000fe2000000005a */
[----:B------:R-:W-:-:S10]  /*7a60*/  MOV R90, 0x7a80 ;  /* 0x00007a80005a7802 */ /* 0x000fd40000000f00 */
[----:B------:R-:W-:Y:S05]  /*7a70*/  CALL.REL.NOINC `($_Z20MacCormack_3D_SolverifififfPfS_S_$__internal_accurate_pow) ;  /* 0x0000003000c87944 */ /* 0x000fea0003c00000 */
[----:B------:R-:W-:Y:S05]  /*7a80*/  BSYNC.RECONVERGENT B0 ;  /* 0x0000000000007941 */ /* 0x000fea0003800200 */
.L_x_418:
        /* <DEDUP_REMOVED lines=32> */
.L_x_420:
[----:B------:R-:W-:Y:S05]  /*7c90*/  BSYNC.RECONVERGENT B1 ;  /* 0x0000000000017941 */ /* 0x000fea0003800200 */
.L_x_419:
[----:B------:R-:W-:Y:S01]  /*7ca0*/  LDS R96, [R7+0xc8] ;  /* 0x0000c80007607984 */ /* 0x000fe20000000800 */
[----:B------:R-:W-:Y:S01]  /*7cb0*/  FSETP.NEU.AND P5, PT, R3, 1, PT ;  /* 0x3f8000000300780b */ /* 0x000fe20003fad000 */
[----:B------:R-:W-:Y:S01]  /*7cc0*/  DADD R108, -RZ, |R82| ;  /* 0x00000000ff6c7229 */ /* 0x000fe20000000552 */
[----:B------:R-:W-:Y:S01]  /*7cd0*/  BSSY.RECONVERGENT B0, `(.L_x_421) ;  /* 0x000000b000007945 */ /* 0x000fe20003800200 */
[----:B------:R-:W0:Y:S01]  /*7ce0*/  LDS R97, [R7+0x7a8] ;  /* 0x0007a80007617984 */ /* 0x000e220000000800 */
[----:B------:R-:W-:Y:S01]  /*7cf0*/  FSEL R98, R90, -1.481905565015040338e-05, P5 ;  /* 0xb7789f5c5a627808 */ /* 0x000fe20002800000 */
[----:B------:R-:W-:Y:S01]  /*7d00*/  IMAD.MOV.U32 R107, RZ, RZ, 0x40220000 ;  /* 0x40220000ff6b7424 */ /* 0x000fe200078e00ff */
[----:B------:R-:W-:Y:S02]  /*7d10*/  FSEL R99, R91, 0.31736990809440612793, P5 ;  /* 0x3ea27e4f5b637808 */ /* 0x000fe40002800000 */
[----:B------:R-:W-:-:S04]  /*7d20*/  MOV R90, 0x7d80 ;  /* 0x00007d80005a7802 */ /* 0x000fc80000000f00 */
[----:B------:R-:W-:-:S08]  /*7d30*/  DADD R98, R92, R98 ;  /* 0x000000005c627229 */ /* 0x000fd00000000062 */
[----:B------:R-:W-:Y:S01]  /*7d40*/  DMUL R98, R76, R98 ;  /* 0x000000624c627228 */ /* 0x000fe20000000000 */
[----:B0-----:R-:W-:-:S06]  /*7d50*/  FADD R96, R96, R97 ;  /* 0x0000006160607221 */ /* 0x001fcc0000000000 */
[----:B------:R-:W0:Y:S04]  /*7d60*/  F2F.F64.F32 R96, R96 ;  /* 0x0000006000607310 */ /* 0x000e280000201800 */
[----:B0-----:R-:W-:Y:S05]  /*7d70*/  CALL.REL.NOINC `($_Z20MacCormack_3D_SolverifififfPfS_S_$__internal_accurate_pow) ;  /* 0x0000003000087944 */ /* 0x001fea0003c00000 */
[----:B------:R-:W-:Y:S05]  /*7d80*/  BSYNC.RECONVERGENT B0 ;  /* 0x0000000000007941 */ /* 0x000fea0003800200 */
.L_x_421:
        /* <DEDUP_REMOVED lines=41> */
.L_x_423:
[----:B------:R-:W-:Y:S05]  /*8020*/  BSYNC.RECONVERGENT B1 ;  /* 0x0000000000017941 */ /* 0x000fea0003800200 */
.L_x_422:
        /* <DEDUP_REMOVED lines=8> */
[----:B------:R-:W-:-:S08]  /*80b0*/  DFMA R90, R98, R96, R90 ;  /* 0x00000060625a722b */ /* 0x000fd0000000005a */
[----:B------:R-:W-:Y:S01]  /*80c0*/  DADD R94, R94, R90 ;  /* 0x000000005e5e7229 */ /* 0x000fe2000000005a */
[----:B------:R-:W-:-:S10]  /*80d0*/  MOV R90, 0x80f0 ;  /* 0x000080f0005a7802 */ /* 0x000fd40000000f00 */
[----:B------:R-:W-:Y:S05]  /*80e0*/  CALL.REL.NOINC `($_Z20MacCormack_3D_SolverifififfPfS_S_$__internal_accurate_pow) ;  /* 0x0000002c002c7944 */ /* 0x000fea0003c00000 */
[----:B------:R-:W-:Y:S05]  /*80f0*/  BSYNC.RECONVERGENT B0 ;  /* 0x0000000000007941 */ /* 0x000fea0003800200 */
.L_x_424:
        /* <DEDUP_REMOVED lines=35> */
.L_x_426:
[----:B------:R-:W-:Y:S05]  /*8330*/  BSYNC.RECONVERGENT B1 ;  /* 0x0000000000017941 */ /* 0x000fea0003800200 */
.L_x_425:
[----:B------:R-:W-:Y:S01]  /*8340*/  LDS R96, [R7+0x424] ;  /* 0x0004240007607984 */ /* 0x000fe20000000800 */
[----:B------:R-:W-:Y:S01]  /*8350*/  FSETP.NEU.AND P5, PT, R2, 1, PT ;  /* 0x3f8000000200780b */ /* 0x000fe20003fad000 */
[----:B------:R-:W-:Y:S01]  /*8360*/  DADD R108, -RZ, |R86| ;  /* 0x00000000ff6c7229 */ /* 0x000fe20000000556 */
[----:B------:R-:W-:Y:S01]  /*8370*/  BSSY.RECONVERGENT B0, `(.L_x_427) ;  /* 0x000000b000007945 */ /* 0x000fe20003800200 */
[----:B------:R-:W0:Y:S01]  /*8380*/  LDS R97, [R7+0x44c] ;  /* 0x00044c0007617984 */ /* 0x000e220000000800 */
[----:B------:R-:W-:Y:S01]  /*8390*/  FSEL R90, R90, -1.481905565015040338e-05, P5 ;  /* 0xb7789f5c5a5a7808 */ /* 0x000fe20002800000 */
[----:B------:R-:W-:Y:S01]  /*83a0*/  IMAD.MOV.U32 R107, RZ, RZ, 0x40220000 ;  /* 0x40220000ff6b7424 */ /* 0x000fe200078e00ff */
[----:B------:R-:W-:-:S06]  /*83b0*/  FSEL R91, R91, 0.31736990809440612793, P5 ;  /* 0x3ea27e4f5b5b7808 */ /* 0x000fcc0002800000 */
[----:B------:R-:W-:Y:S01]  /*83c0*/  DADD R90, R92, R90 ;  /* 0x000000005c5a7229 */ /* 0x000fe2000000005a */
[----:B0-----:R-:W-:-:S07]  /*83d0*/  FADD R98, R96, R97 ;  /* 0x0000006160627221 */ /* 0x001fce0000000000 */
[----:B------:R-:W-:Y:S01]  /*83e0*/  DMUL R96, R72, R90 ;  /* 0x0000005a48607228 */ /* 0x000fe20000000000 */
[----:B------:R-:W-:Y:S01]  /*83f0*/  MOV R90, 0x8420 ;  /* 0x00008420005a7802 */ /* 0x000fe20000000f00 */
[----:B------:R0:W1:Y:S09]  /*8400*/  F2F.F64.F32 R92, R98 ;  /* 0x00000062005c7310 */ /* 0x0000720000201800 */
[----:B01----:R-:W-:Y:S05]  /*8410*/  CALL.REL.NOINC `($_Z20MacCormack_3D_SolverifififfPfS_S_$__internal_accurate_pow) ;  /* 0x0000002800607944 */ /* 0x003fea0003c00000 */
[----:B------:R-:W-:Y:S05]  /*8420*/  BSYNC.RECONVERGENT B0 ;  /* 0x0000000000007941 */ /* 0x000fea0003800200 */
.L_x_427:
        /* <DEDUP_REMOVED lines=44> */
.L_x_429:
[----:B------:R-:W-:Y:S05]  /*86f0*/  BSYNC.RECONVERGENT B1 ;  /* 0x0000000000017941 */ /* 0x000fea0003800200 */
.L_x_428:
        /* <DEDUP_REMOVED lines=16> */
.L_x_430:
        /* <DEDUP_REMOVED lines=31> */
[----:B------:R-:W-:Y:S05]  /*89f0*/  CALL.REL.NOINC `($__internal_6_$__cuda_sm20_div_rn_f64_full) ;  /* 0x0000001400cc7944 */ /* 0x000fea0003c00000 */
.L_x_432:
[----:B------:R-:W-:Y:S05]  /*8a00*/  BSYNC.RECONVERGENT B1 ;  /* 0x0000000000017941 */ /* 0x000fea0003800200 */
.L_x_431:
[----:B------:R-:W-:Y:S01]  /*8a10*/  FSETP.NEU.AND P5, PT, R5, 1, PT ;  /* 0x3f8000000500780b */ /* 0x000fe20003fad000 */
[----:B------:R-:W-:Y:S01]  /*8a20*/  DADD R108, -RZ, |R84| ;  /* 0x00000000ff6c7229 */ /* 0x000fe20000000554 */
[----:B------:R-:W-:Y:S01]  /*8a30*/  BSSY.RECONVERGENT B0, `(.L_x_433) ;  /* 0x0000006000007945 */ /* 0x000fe20003800200 */
[----:B------:R-:W-:Y:S01]  /*8a40*/  IMAD.MOV.U32 R107, RZ, RZ, 0x40280000 ;  /* 0x40280000ff6b7424 */ /* 0x000fe200078e00ff */
[----:B------:R-:W-:Y:S02]  /*8a50*/  FSEL R92, R90, -1.54028256424871466263e+29, P5 ;  /* 0xeff8d8985a5c7808 */ /* 0x000fe40002800000 */
[----:B------:R-:W-:Y:S02]  /*8a60*/  FSEL R93, R91, 0.17376267910003662109, P5 ;  /* 0x3e31eed85b5d7808 */ /* 0x000fe40002800000 */
[----:B------:R-:W-:-:S07]  /*8a70*/  MOV R90, 0x8a90 ;  /* 0x00008a90005a7802 */ /* 0x000fce0000000f00 */
[----:B------:R-:W-:Y:S05]  /*8a80*/  CALL.REL.NOINC `($_Z20MacCormack_3D_SolverifififfPfS_S_$__internal_accurate_pow) ;  /* 0x0000002000c47944 */ /* 0x000fea0003c00000 */
[----:B------:R-:W-:Y:S05]  /*8a90*/  BSYNC.RECONVERGENT B0 ;  /* 0x0000000000007941 */ /* 0x000fea0003800200 */
.L_x_433:
[----:B------:R-:W-:Y:S01]  /*8aa0*/  P2R R90, PR, RZ, 0x2 ;  /* 0x00000002ff5a7803 */ /* 0x000fe20000000000 */
[----:B------:R-:W-:Y:S01]  /*8ab0*/  IMAD.MOV.U32 R96, RZ, RZ, 0x1 ;  /* 0x00000001ff607424 */ /* 0x000fe200078e00ff */
[----:B------:R-:W-:Y:S01]  /*8ac0*/  FSETP.NEU.AND P1, PT, R4, RZ, PT ;  /* 0x000000ff0400720b */ /* 0x000fe20003f2d000 */
[----:B------:R-:W-:Y:S01]  /*8ad0*/  BSSY.RECONVERGENT B1, `(.L_x_434) ;  /* 0x0000023000017945 */ /* 0x000fe20003800200 */
[----:B------:R-:W-:Y:S02]  /*8ae0*/  LOP3.LUT P6, RZ, R0, 0x20000, RZ, 0xc0, !PT ;  /* 0x0002000000ff7812 */ /* 0x000fe400078cc0ff */
[----:B------:R-:W-:Y:S02]  /*8af0*/  FSEL R106, R106, RZ, P1 ;  /* 0x000000ff6a6a7208 */ /* 0x000fe40000800000 */
[----:B------:R-:W-:Y:S02]  /*8b00*/  FSEL R107, R91, RZ, P1 ;  /* 0x000000ff5b6b7208 */ /* 0x000fe40000800000 */
[----:B------:R-:W-:Y:S01]  /*8b10*/  ISETP.NE.AND P1, PT, R90, RZ, PT ;  /* 0x000000ff5a00720c */ /* 0x000fe20003f25270 */
[----:B------:R-:W-:Y:S01]  /*8b20*/  DADD R90, R84, 12 ;  /* 0x40280000545a7429 */ /* 0x000fe20000000000 */
[----:B------:R-:W-:-:S02]  /*8b30*/  P2R R94, PR, RZ, 0x1 ;  /* 0x00000001ff5e7803 */ /* 0x000fc40000000000 */
[C---:B------:R-:W-:Y:S02]  /*8b40*/  LOP3.LUT P0, RZ, R6.reuse, 0x200, RZ, 0xc0, !PT ;  /* 0x0000020006ff7812 */ /* 0x040fe4000780c0ff */
[----:B------:R-:W-:Y:S02]  /*8b50*/  LOP3.LUT P5, RZ, R6, 0x100, RZ, 0xc0, !PT ;  /* 0x0000010006ff7812 */ /* 0x000fe400078ac0ff */
[----:B------:R-:W-:Y:S02]  /*8b60*/  FSEL R97, R107, +QNAN , P0 ;  /* 0x7ff000006b617808 */ /* 0x000fe40000000000 */
[----:B------:R-:W-:Y:S02]  /*8b70*/  FSEL R95, R106, RZ, P0 ;  /* 0x000000ff6a5f7208 */ /* 0x000fe40000000000 */
[----:B------:R-:W-:Y:S01]  /*8b80*/  @!P6 FSEL R107, R91, R97, P5 ;  /* 0x000000615b6be208 */ /* 0x000fe20002800000 */
[----:B------:R-:W-:Y:S01]  /*8b90*/  IMAD.MOV.U32 R91, RZ, RZ, 0x41bc8cfc ;  /* 0x41bc8cfcff5b7424 */ /* 0x000fe200078e00ff */
        /* <DEDUP_REMOVED lines=22> */
.L_x_435:
[----:B------:R-:W-:Y:S05]  /*8d00*/  BSYNC.RECONVERGENT B1 ;  /* 0x0000000000017941 */ /* 0x000fea0003800200 */
.L_x_434:
[----:B------:R-:W-:Y:S01]  /*8d10*/  FSETP.NEU.AND P5, PT, R4, 1, PT ;  /* 0x3f8000000400780b */ /* 0x000fe20003fad000 */
[----:B------:R-:W-:Y:S01]  /*8d20*/  FADD R4, R60, R61 ;  /* 0x0000003d3c047221 */ /* 0x000fe20000000000 */
[----:B------:R-:W-:Y:S01]  /*8d30*/  DADD R108, -RZ, |R80| ;  /* 0x00000000ff6c7229 */ /* 0x000fe20000000550 */
[----:B------:R-:W-:Y:S01]  /*8d40*/  BSSY.RECONVERGENT B0, `(.L_x_436) ;  /* 0x0000009000007945 */ /* 0x000fe20003800200 */
[----:B------:R-:W-:Y:S01]  /*8d50*/  FSEL R94, R90, -1.54028256424871466263e+29, P5 ;  /* 0xeff8d8985a5e7808 */ /* 0x000fe20002800000 */
[----:B------:R-:W-:Y:S01]  /*8d60*/  IMAD.MOV.U32 R107, RZ, RZ, 0x40260000 ;  /* 0x40260000ff6b7424 */ /* 0x000fe200078e00ff */
[----:B------:R-:W-:Y:S02]  /*8d70*/  FSEL R95, R91, 0.17376267910003662109, P5 ;  /* 0x3e31eed85b5f7808 */ /* 0x000fe40002800000 */
[----:B------:R-:W-:-:S04]  /*8d80*/  MOV R90, 0x8dd0 ;  /* 0x00008dd0005a7802 */ /* 0x000fc80000000f00 */
[----:B------:R-:W-:Y:S01]  /*8d90*/  DADD R96, R94, R92 ;  /* 0x000000005e607229 */ /* 0x000fe2000000005c */
[----:B------:R0:W1:Y:S07]  /*8da0*/  F2F.F64.F32 R92, R4 ;  /* 0x00000004005c7310 */ /* 0x00006e0000201800 */
[----:B------:R-:W-:-:S11]  /*8db0*/  DMUL R96, R70, R96 ;  /* 0x0000006046607228 */ /* 0x000fd60000000000 */
[----:B01----:R-:W-:Y:S05]  /*8dc0*/  CALL.REL.NOINC `($_Z20MacCormack_3D_SolverifififfPfS_S_$__internal_accurate_pow) ;  /* 0x0000001c00f47944 */ /* 0x003fea0003c00000 */
[----:B------:R-:W-:Y:S05]  /*8dd0*/  BSYNC.RECONVERGENT B0 ;  /* 0x0000000000007941 */ /* 0x000fea0003800200 */
.L_x_436:
[----:B------:R-:W-:Y:S01]  /*8de0*/  IMAD.MOV.U32 R90, RZ, RZ, R106 ;  /* 0x000000ffff5a7224 */ /* 0x000fe200078e006a */
[----:B------:R-:W-:Y:S01]  /*8df0*/  P2R R4, PR, RZ, 0x2 ;  /* 0x00000002ff047803 */ /* 0x000fe20000000000 */
[----:B------:R-:W-:Y:S01]  /*8e00*/  BSSY.RECONVERGENT B1, `(.L_x_437) ;  /* 0x0000027000017945 */ /* 0x000fe20003800200 */
[----:B------:R-:W-:Y:S02]  /*8e10*/  LOP3.LUT P1, RZ, R6, 0x1000, RZ, 0xc0, !PT ;  /* 0x0000100006ff7812 */ /* 0x000fe4000782c0ff */
[----:B------:R-:W-:Y:S01]  /*8e20*/  FSETP.NEU.AND P6, PT, R5, RZ, PT ;  /* 0x000000ff0500720b */ /* 0x000fe20003fcd000 */
[----:B------:R-:W-:Y:S01]  /*8e30*/  DADD R108, -RZ, -R90 ;  /* 0x00000000ff6c7229 */ /* 0x000fe2000000095a */
[----:B------:R-:W-:-:S09]  /*8e40*/  LOP3.LUT P5, RZ, R0, 0x40000, RZ, 0xc0, !PT ;  /* 0x0004000000ff7812 */ /* 0x000fd200078ac0ff */
[----:B------:R-:W-:Y:S02]  /*8e50*/  FSEL R91, R109, R91, !P1 ;  /* 0x0000005b6d5b7208 */ /* 0x000fe40004800000 */
[----:B------:R-:W-:Y:S01]  /*8e60*/  FSEL R106, R108, R106, !P1 ;  /* 0x0000006a6c6a7208 */ /* 0x000fe20004800000 */
[----:B------:R-:W0:Y:S01]  /*8e70*/  MUFU.RCP64H R109, 39916800 ;  /* 0x418308a8006d7908 */ /* 0x000e220000001800 */
[----:B------:R-:W-:Y:S01]  /*8e80*/  FSEL R61, R81, R91, !P6 ;  /* 0x0000005b513d7208 */ /* 0x000fe20007000000 */
[----:B------:R-:W-:Y:S01]  /*8e90*/  DADD R90, R80, 11 ;  /* 0x40260000505a7429 */ /* 0x000fe20000000000 */
[----:B------:R-:W-:Y:S01]  /*8ea0*/  ISETP.NE.AND P1, PT, R4, RZ, PT ;  /* 0x000000ff0400720c */ /* 0x000fe20003f25270 */
[----:B------:R-:W-:Y:S01]  /*8eb0*/  IMAD.MOV.U32 R108, RZ, RZ, 0x1 ;  /* 0x00000001ff6c7424 */ /* 0x000fe200078e00ff */
[----:B------:R-:W-:Y:S02]  /*8ec0*/  FSEL R4, R106, RZ, P6 ;  /* 0x000000ff6a047208 */ /* 0x000fe40003000000 */
[----:B------:R-:W-:-:S02]  /*8ed0*/  FSEL R107, R61, R11, P0 ;  /* 0x0000000b3d6b7208 */ /* 0x000fc40000000000 */
[----:B------:R-:W-:-:S03]  /*8ee0*/  FSEL R99, R4, RZ, P0 ;  /* 0x000000ff04637208 */ /* 0x000fc60000000000 */
[----:B------:R-:W-:Y:S01]  /*8ef0*/  @!P5 FSEL R61, R91, R107, P3 ;  /* 0x0000006b5b3dd208 */ /* 0x000fe20001800000 */
[----:B------:R-:W-:Y:S01]  /*8f00*/  IMAD.MOV.U32 R91, RZ, RZ, 0x418308a8 ;  /* 0x418308a8ff5b7424 */ /* 0x000fe200078e00ff */
        /* <DEDUP_REMOVED lines=21> */
[----:B------:R-:W-:Y:S05]  /*9060*/  CALL.REL.NOINC `($__internal_6_$__cuda_sm20_div_rn_f64_full) ;  /* 0x0000001000307944 */ /* 0x000fea0003c00000 */
.L_x_438:
[----:B------:R-:W-:Y:S05]  /*9070*/  BSYNC.RECONVERGENT B1 ;  /* 0x0000000000017941 */ /* 0x000fea0003800200 */
.L_x_437:
[----:B------:R-:W-:Y:S01]  /*9080*/  FSETP.NEU.AND P0, PT, R5, 1, PT ;  /* 0x3f8000000500780b */ /* 0x000fe20003f0d000 */
[----:B------:R-:W-:Y:S01]  /*9090*/  DADD R108, -RZ, |R82| ;  /* 0x00000000ff6c7229 */ /* 0x000fe20000000552 */
[----:B------:R-:W-:Y:S01]  /*90a0*/  BSSY.RECONVERGENT B0, `(.L_x_439) ;  /* 0x0000009000007945 */ /* 0x000fe20003800200 */
[----:B------:R-:W-:Y:S01]  /*90b0*/  IMAD.MOV.U32 R107, RZ, RZ, 0x40280000 ;  /* 0x40280000ff6b7424 */ /* 0x000fe200078e00ff */
[----:B------:R-:W-:Y:S02]  /*90c0*/  FSEL R4, R90, 2.31650119206303194887e+24, P0 ;  /* 0x67f544e45a047808 */ /* 0x000fe40000000000 */
[----:B------:R-:W-:Y:S02]  /*90d0*/  FSEL R5, R91, 0.22939403355121612549, P0 ;  /* 0x3e6ae6455b057808 */ /* 0x000fe40000000000 */
[----:B------:R-:W-:-:S04]  /*90e0*/  MOV R90, 0x9130 ;  /* 0x00009130005a7802 */ /* 0x000fc80000000f00 */
[----:B------:R-:W-:-:S08]  /*90f0*/  DMUL R4, R78, R4 ;  /* 0x000000044e047228 */ /* 0x000fd00000000000 */
[----:B------:R-:W-:-:S08]  /*9100*/  DMUL R4, R92, R4 ;  /* 0x000000045c047228 */ /* 0x000fd00000000000 */
[----:B------:R-:W-:-:S11]  /*9110*/  DFMA R96, R96, R92, R4 ;  /* 0x0000005c6060722b */ /* 0x000fd60000000004 */
[----:B------:R-:W-:Y:S05]  /*9120*/  CALL.REL.NOINC `($_Z20MacCormack_3D_SolverifififfPfS_S_$__internal_accurate_pow) ;  /* 0x0000001c001c7944 */ /* 0x000fea0003c00000 */
[----:B------:R-:W-:Y:S05]  /*9130*/  BSYNC.RECONVERGENT B0 ;  /* 0x0000000000007941 */ /* 0x000fea0003800200 */
.L_x_439:
[----:B------:R-:W-:Y:S01]  /*9140*/  LOP3.LUT P0, RZ, R0, 0x80000, RZ, 0xc0, !PT ;  /* 0x0008000000ff7812 */ /* 0x000fe2000780c0ff */
[----:B------:R-:W-:Y:S01]  /*9150*/  DADD R4, R82, 12 ;  /* 0x4028000052047429 */ /* 0x000fe20000000000 */
[----:B------:R-:W-:Y:S01]  /*9160*/  FSETP.NEU.AND P3, PT, R3, RZ, PT ;  /* 0x000000ff0300720b */ /* 0x000fe20003f6d000 */
[----:B------:R-:W0:Y:S01]  /*9170*/  MUFU.RCP64H R93, 479001600 ;  /* 0x41bc8cfc005d7908 */ /* 0x000e220000001800 */
[----:B------:R-:W-:Y:S01]  /*9180*/  IMAD.MOV.U32 R92, RZ, RZ, 0x1 ;  /* 0x00000001ff5c7424 */ /* 0x000fe200078e00ff */
[----:B------:R-:W-:Y:S01]  /*9190*/  BSSY.RECONVERGENT B1, `(.L_x_440) ;  /* 0x000001b000017945 */ /* 0x000fe20003800200 */
[----:B------:R-:W-:Y:S02]  /*91a0*/  FSEL R106, R106, RZ, P3 ;  /* 0x000000ff6a6a7208 */ /* 0x000fe40001800000 */
[----:B------:R-:W-:Y:S02]  /*91b0*/  FSEL R107, R91, RZ, P3 ;  /* 0x000000ff5b6b7208 */ /* 0x000fe40001800000 */
[----:B------:R-:W-:-:S02]  /*91c0*/  FSEL R61, R106, RZ, P4 ;  /* 0x000000ff6a3d7208 */ /* 0x000fc40002000000 */
[----:B------:R-:W-:Y:S02]  /*91d0*/  FSEL R91, R107, +QNAN , P4 ;  /* 0x7ff000006b5b7808 */ /* 0x000fe40002000000 */
[----:B------:R-:W-:Y:S01]  /*91e0*/  @!P0 FSEL R106, R4, R61, P2 ;  /* 0x0000003d046a8208 */ /* 0x000fe20001000000 */
[----:B------:R-:W-:Y:S01]  /*91f0*/  IMAD.MOV.U32 R4, RZ, RZ, 0x0 ;  /* 0x00000000ff047424 */ /* 0x000fe200078e00ff */
[----:B------:R-:W-:Y:S01]  /*9200*/  @!P0 FSEL R107, R5, R91, P2 ;  /* 0x0000005b056b8208 */ /* 0x000fe20001000000 */
[----:B------:R-:W-:-:S05]  /*9210*/  IMAD.MOV.U32 R5, RZ, RZ, 0x41bc8cfc ;  /* 0x41bc8cfcff057424 */ /* 0x000fca00078e00ff */
        /* <DEDUP_REMOVED lines=18> */
.L_x_441:
[----:B------:R-:W-:Y:S05]  /*9340*/  BSYNC.RECONVERGENT B1 ;  /* 0x0000000000017941 */ /* 0x000fea0003800200 */
.L_x_440:
[----:B------:R-:W-:Y:S01]  /*9350*/  LDS R61, [R7+0x18] ;  /* 0x00001800073d7984 */ /* 0x000fe20000000800 */
[----:B------:R-:W-:Y:S01]  /*9360*/  FSETP.NEU.AND P0, PT, R3, 1, PT ;  /* 0x3f8000000300780b */ /* 0x000fe20003f0d000 */
[----:B------:R-:W-:Y:S01]  /*9370*/  DADD R108, -RZ, |R82| ;  /* 0x00000000ff6c7229 */ /* 0x000fe20000000552 */
[----:B------:R-:W-:Y:S01]  /*9380*/  BSSY.RECONVERGENT B0, `(.L_x_442) ;  /* 0x000000b000007945 */ /* 0x000fe20003800200 */
[----:B------:R-:W0:Y:S01]  /*9390*/  LDS R92, [R7+0x858] ;  /* 0x00085800075c7984 */ /* 0x000e220000000800 */
[----:B------:R-:W-:Y:S01]  /*93a0*/  FSEL R4, R90, -1.54028256424871466263e+29, P0 ;  /* 0xeff8d8985a047808 */ /* 0x000fe20000000000 */
[----:B------:R-:W-:Y:S01]  /*93b0*/  IMAD.MOV.U32 R107, RZ, RZ, 0x40260000 ;  /* 0x40260000ff6b7424 */ /* 0x000fe200078e00ff */
[----:B------:R-:W-:Y:S02]  /*93c0*/  FSEL R5, R91, 0.17376267910003662109, P0 ;  /* 0x3e31eed85b057808 */ /* 0x000fe40000000000 */
[----:B------:R-:W-:-:S04]  /*93d0*/  MOV R90, 0x9430 ;  /* 0x00009430005a7802 */ /* 0x000fc80000000f00 */
[----:B------:R-:W-:-:S08]  /*93e0*/  DADD R4, R94, R4 ;  /* 0x000000005e047229 */ /* 0x000fd00000000004 */
[----:B------:R-:W-:Y:S01]  /*93f0*/  DMUL R4, R76, R4 ;  /* 0x000000044c047228 */ /* 0x000fe20000000000 */
[----:B0-----:R-:W-:-:S06]  /*9400*/  FADD R92, R61, R92 ;  /* 0x0000005c3d5c7221 */ /* 0x001fcc0000000000 */
[----:B------:R-:W0:Y:S04]  /*9410*/  F2F.F64.F32 R92, R92 ;  /* 0x0000005c005c7310 */ /* 0x000e280000201800 */
[----:B0-----:R-:W-:Y:S05]  /*9420*/  CALL.REL.NOINC `($_Z20MacCormack_3D_SolverifififfPfS_S_$__internal_accurate_pow) ;  /* 0x00000018005c7944 */ /* 0x001fea0003c00000 */
[----:B------:R-:W-:Y:S05]  /*9430*/  BSYNC.RECONVERGENT B0 ;  /* 0x0000000000007941 */ /* 0x000fea0003800200 */
.L_x_442:
[----:B------:R-:W-:Y:S01]  /*9440*/  IMAD.MOV.U32 R90, RZ, RZ, R106 ;  /* 0x000000ffff5a7224 */ /* 0x000fe200078e006a */
[----:B------:R-:W-:Y:S01]  /*9450*/  LOP3.LUT P5, RZ, R6, 0x800, RZ, 0xc0, !PT ;  /* 0x0000080006ff7812 */ /* 0x000fe200078ac0ff */
[----:B------:R-:W-:Y:S01]  /*9460*/  BSSY.RECONVERGENT B1, `(.L_x_443) ;  /* 0x0000025000017945 */ /* 0x000fe20003800200 */
[----:B------:R-:W-:Y:S02]  /*9470*/  FSETP.NEU.AND P3, PT, R3, RZ, PT ;  /* 0x000000ff0300720b */ /* 0x000fe40003f6d000 */
[----:B------:R-:W-:Y:S01]  /*9480*/  LOP3.LUT P0, RZ, R0, 0x100000, RZ, 0xc0, !PT ;  /* 0x0010000000ff7812 */ /* 0x000fe2000780c0ff */
[----:B------:R-:W-:-:S10]  /*9490*/  DADD R108, -RZ, -R90 ;  /* 0x00000000ff6c7229 */ /* 0x000fd4000000095a */
[----:B------:R-:W-:Y:S02]  /*94a0*/  FSEL R91, R109, R91, !P5 ;  /* 0x0000005b6d5b7208 */ /* 0x000fe40006800000 */
[----:B------:R-:W-:Y:S01]  /*94b0*/  FSEL R106, R108, R106, !P5 ;  /* 0x0000006a6c6a7208 */ /* 0x000fe20006800000 */
[----:B------:R-:W-:Y:S01]  /*94c0*/  IMAD.MOV.U32 R108, RZ, RZ, 0x1 ;  /* 0x00000001ff6c7424 */ /* 0x000fe200078e00ff */
[----:B------:R-:W-:Y:S01]  /*94d0*/  FSEL R99, R83, R91, !P3 ;  /* 0x0000005b53637208 */ /* 0x000fe20005800000 */
[----:B------:R-:W-:Y:S01]  /*94e0*/  DADD R90, R82, 11 ;  /* 0x40260000525a7429 */ /* 0x000fe20000000000 */
[----:B------:R-:W-:Y:S01]  /*94f0*/  FSEL R61, R106, RZ, P3 ;  /* 0x000000ff6a3d7208 */ /* 0x000fe20001800000 */
[----:B------:R-:W-:Y:S01]  /*9500*/  IMAD.MOV.U32 R106, RZ, RZ, 0x0 ;  /* 0x00000000ff6a7424 */ /* 0x000fe200078e00ff */
[----:B------:R-:W-:Y:S02]  /*9510*/  FSEL R109, R99, R10, P4 ;  /* 0x0000000a636d7208 */ /* 0x000fe40002000000 */
[----:B------:R-:W-:-:S05]  /*9520*/  FSEL R107, R61, RZ, P4 ;  /* 0x000000ff3d6b7208 */ /* 0x000fca0002000000 */
[----:B------:R-:W-:Y:S02]  /*9530*/  @!P0 FSEL R99, R91, R109, P2 ;  /* 0x0000006d5b638208 */ /* 0x000fe40001000000 */
[----:B------:R-:W0:Y:S01]  /*9540*/  MUFU.RCP64H R109, 39916800 ;  /* 0x418308a8006d7908 */ /* 0x000e220000001800 */
        /* <DEDUP_REMOVED lines=22> */
.L_x_444:
[----:B------:R-:W-:Y:S05]  /*96b0*/  BSYNC.RECONVERGENT B1 ;  /* 0x0000000000017941 */ /* 0x000fea0003800200 */
.L_x_443:
[----:B------:R-:W-:Y:S01]  /*96c0*/  FSETP.NEU.AND P0, PT, R3, 1, PT ;  /* 0x3f8000000300780b */ /* 0x000fe20003f0d000 */
[----:B------:R-:W-:Y:S01]  /*96d0*/  DADD R108, -RZ, |R86| ;  /* 0x00000000ff6c7229 */ /* 0x000fe20000000556 */
[----:B------:R-:W-:Y:S01]  /*96e0*/  BSSY.RECONVERGENT B0, `(.L_x_445) ;  /* 0x000000a000007945 */ /* 0x000fe20003800200 */
[----:B------:R-:W-:Y:S01]  /*96f0*/  IMAD.MOV.U32 R107, RZ, RZ, 0x40280000 ;  /* 0x40280000ff6b7424 */ /* 0x000fe200078e00ff */
[----:B------:R-:W-:Y:S02]  /*9700*/  FSEL R90, R90, 2.31650119206303194887e+24, P0 ;  /* 0x67f544e45a5a7808 */ /* 0x000fe40000000000 */
[----:B------:R-:W-:-:S06]  /*9710*/  FSEL R91, R91, 0.22939403355121612549, P0 ;  /* 0x3e6ae6455b5b7808 */ /* 0x000fcc0000000000 */
[----:B------:R-:W-:-:S08]  /*9720*/  DMUL R90, R74, R90 ;  /* 0x0000005a4a5a7228 */ /* 0x000fd00000000000 */
[----:B------:R-:W-:-:S08]  /*9730*/  DMUL R90, R92, R90 ;  /* 0x0000005a5c5a7228 */ /* 0x000fd00000000000 */
[----:B------:R-:W-:Y:S01]  /*9740*/  DFMA R4, R4, R92, R90 ;  /* 0x0000005c0404722b */ /* 0x000fe2000000005a */
[----:B------:R-:W-:-:S07]  /*9750*/  MOV R90, 0x9780 ;  /* 0x00009780005a7802 */ /* 0x000fce0000000f00 */
[----:B------:R-:W-:-:S11]  /*9760*/  DADD R96, R96, R4 ;  /* 0x0000000060607229 */ /* 0x000fd60000000004 */
[----:B------:R-:W-:Y:S05]  /*9770*/  CALL.REL.NOINC `($_Z20MacCormack_3D_SolverifififfPfS_S_$__internal_accurate_pow) ;  /* 0x0000001400887944 */ /* 0x000fea0003c00000 */
[----:B------:R-:W-:Y:S05]  /*9780*/  BSYNC.RECONVERGENT B0 ;  /* 0x0000000000007941 */ /* 0x000fea0003800200 */
.L_x_445:
[----:B------:R-:W-:Y:S01]  /*9790*/  LOP3.LUT P0, RZ, R0, 0x200000, RZ, 0xc0, !PT ;  /* 0x0020000000ff7812 */ /* 0x000fe2000780c0ff */
[----:B------:R-:W-:Y:S01]  /*97a0*/  DADD R4, R86, 12 ;  /* 0x4028000056047429 */ /* 0x000fe20000000000 */
[----:B------:R-:W-:Y:S01]  /*97b0*/  FSETP.NEU.AND P3, PT, R2, RZ, PT ;  /* 0x000000ff0200720b */ /* 0x000fe20003f6d000 */
[----:B------:R-:W0:Y:S01]  /*97c0*/  MUFU.RCP64H R93, 479001600 ;  /* 0x41bc8cfc005d7908 */ /* 0x000e220000001800 */
[----:B------:R-:W-:Y:S01]  /*97d0*/  LOP3.LUT P2, RZ, R6, 0x20, RZ, 0xc0, !PT ;  /* 0x0000002006ff7812 */ /* 0x000fe2000784c0ff */
[----:B------:R-:W-:Y:S01]  /*97e0*/  IMAD.MOV.U32 R92, RZ, RZ, 0x1 ;  /* 0x00000001ff5c7424 */ /* 0x000fe200078e00ff */
[----:B------:R-:W-:Y:S01]  /*97f0*/  FSEL R106, R106, RZ, P3 ;  /* 0x000000ff6a6a7208 */ /* 0x000fe20001800000 */
[----:B------:R-:W-:Y:S01]  /*9800*/  BSSY.RECONVERGENT B1, `(.L_x_446) ;  /* 0x000001a000017945 */ /* 0x000fe20003800200 */
        /* <DEDUP_REMOVED lines=25> */
.L_x_447:
[----:B------:R-:W-:Y:S05]  /*99a0*/  BSYNC.RECONVERGENT B1 ;  /* 0x0000000000017941 */ /* 0x000fea0003800200 */
.L_x_446:
        /* <DEDUP_REMOVED lines=15> */
.L_x_448:
[----:B------:R-:W-:Y:S01]  /*9aa0*/  IMAD.MOV.U32 R90, RZ, RZ, R106 ;  /* 0x000000ffff5a7224 */ /* 0x000fe200078e006a */
[----:B------:R-:W0:Y:S01]  /*9ab0*/  MUFU.RCP64H R107, 39916800 ;  /* 0x418308a8006b7908 */ /* 0x000e220000001800 */
[----:B------:R-:W-:Y:S01]  /*9ac0*/  LOP3.LUT P4, RZ, R6, 0x400, RZ, 0xc0, !PT ;  /* 0x0000040006ff7812 */ /* 0x000fe2000788c0ff */
[----:B------:R-:W-:Y:S01]  /*9ad0*/  BSSY.RECONVERGENT B1, `(.L_x_449) ;  /* 0x0000025000017945 */ /* 0x000fe20003800200 */
[----:B------:R-:W-:Y:S02]  /*9ae0*/  FSETP.NEU.AND P3, PT, R2, RZ, PT ;  /* 0x000000ff0200720b */ /* 0x000fe40003f6d000 */
[----:B------:R-:W-:Y:S01]  /*9af0*/  DADD R94, -RZ, -R90 ;  /* 0x00000000ff5e7229 */ /* 0x000fe2000000095a */
[----:B------:R-:W-:Y:S01]  /*9b00*/  LOP3.LUT P0, RZ, R0, 0x400000, RZ, 0xc0, !PT ;  /* 0x0040000000ff7812 */ /* 0x000fe2000780c0ff */
[----:B------:R-:W-:Y:S01]  /*9b10*/  IMAD.MOV.U32 R90, RZ, RZ, 0x0 ;  /* 0x00000000ff5a7424 */ /* 0x000fe200078e00ff */
[----:B------:R-:W-:-:S07]  /*9b20*/  LOP3.LUT P2, RZ, R6, 0x20, RZ, 0xc0, !PT ;  /* 0x0000002006ff7812 */ /* 0x000fce000784c0ff */
[----:B------:R-:W-:Y:S02]  /*9b30*/  FSEL R106, R94, R106, !P4 ;  /* 0x0000006a5e6a7208 */ /* 0x000fe40006000000 */
[----:B------:R-:W-:Y:S02]  /*9b40*/  FSEL R91, R95, R91, !P4 ;  /* 0x0000005b5f5b7208 */ /* 0x000fe40006000000 */
[----:B------:R-:W-:Y:S01]  /*9b50*/  FSEL R3, R106, RZ, P3 ;  /* 0x000000ff6a037208 */ /* 0x000fe20001800000 */
[----:B------:R-:W-:Y:S01]  /*9b60*/  IMAD.MOV.U32 R106, RZ, RZ, 0x1 ;  /* 0x00000001ff6a7424 */ /* 0x000fe200078e00ff */
[----:B------:R-:W-:Y:S01]  /*9b70*/  FSEL R108, R87, R91, !P3 ;  /* 0x0000005b576c7208 */ /* 0x000fe20005800000 */
[----:B------:R-:W-:Y:S01]  /*9b80*/  IMAD.MOV.U32 R91, RZ, RZ, 0x418308a8 ;  /* 0x418308a8ff5b7424 */ /* 0x000fe200078e00ff */
[----:B------:R-:W-:Y:S02]  /*9b90*/  FSEL R7, R3, RZ, P2 ;  /* 0x000000ff03077208 */ /* 0x000fe40001000000 */
[----:B------:R-:W-:-:S03]  /*9ba0*/  FSEL R61, R108, R9, P2 ;  /* 0x000000096c3d7208 */ /* 0x000fc60001000000 */
[----:B0-----:R-:W-:-:S08]  /*9bb0*/  DFMA R94, R106, -R90, 1 ;  /* 0x3ff000006a5e742b */ /* 0x001fd0000000085a */
[----:B------:R-:W-:-:S08]  /*9bc0*/  DFMA R94, R94, R94, R94 ;  /* 0x0000005e5e5e722b */ /* 0x000fd0000000005e */
[----:B------:R-:W-:Y:S02]  /*9bd0*/  DFMA R94, R106, R94, R106 ;  /* 0x0000005e6a5e722b */ /* 0x000fe4000000006a */
[----:B------:R-:W-:-:S06]  /*9be0*/  DADD R106, R86, 11 ;  /* 0x40260000566a7429 */ /* 0x000fcc0000000000 */
[----:B------:R-:W-:-:S04]  /*9bf0*/  DFMA R90, R94, -R90, 1 ;  /* 0x3ff000005e5a742b */ /* 0x000fc8000000085a */
[----:B------:R-:W-:Y:S02]  /*9c00*/  @!P0 FSEL R3, R106, R7, P1 ;  /* 0x000000076a038208 */ /* 0x000fe40000800000 */
[----:B------:R-:W-:Y:S02]  /*9c10*/  @!P0 FSEL R108, R107, R61, P1 ;  /* 0x0000003d6b6c8208 */ /* 0x000fe40000800000 */
        /* <DEDUP_REMOVED lines=16> */
.L_x_450:
[----:B------:R-:W-:Y:S05]  /*9d20*/  BSYNC.RECONVERGENT B1 ;  /* 0x0000000000017941 */ /* 0x000fea0003800200 */
.L_x_449:
[----:B------:R-:W0:Y:S01]  /*9d30*/  LDC.64 R94, c[0x0][0x3a0] ;  /* 0x0000e800ff5e7b82 */ /* 0x000e220000000a00 */
[----:B------:R-:W2:Y:S01]  /*9d40*/  LDG.E R7, desc[UR6][R66.64] ;  /* 0x0000000642077981 */ /* 0x000ea2000c1e1900 */
[----:B------:R-:W-:Y:S01]  /*9d50*/  FSETP.NEU.AND P0, PT, R2, 1, PT ;  /* 0x3f8000000200780b */ /* 0x000fe20003f0d000 */
[----:B------:R-:W1:Y:S01]  /*9d60*/  F2F.F64.F32 R98, R98 ;  /* 0x0000006200627310 */ /* 0x000e620000201800 */
[----:B------:R-:W3:Y:S01]  /*9d70*/  LDCU UR4, c[0x0][0x388] ;  /* 0x00007100ff0477ac */ /* 0x000ee20008000800 */
[----:B0-----:R-:W-:-:S06]  /*9d80*/  IMAD.WIDE R94, R15, 0x4, R94 ;  /* 0x000000040f5e7825 */ /* 0x001fcc00078e025e */
[----:B------:R-:W4:Y:S01]  /*9d90*/  LDG.E.CONSTANT R94, desc[UR6][R94.64] ;  /* 0x000000065e5e7981 */ /* 0x000f22000c1e9900 */
[----:B------:R-:W-:Y:S02]  /*9da0*/  FSEL R2, R90, 2.31650119206303194887e+24, P0 ;  /* 0x67f544e45a027808 */ /* 0x000fe40000000000 */
[----:B------:R-:W-:-:S06]  /*9db0*/  FSEL R3, R91, 0.22939403355121612549, P0 ;  /* 0x3e6ae6455b037808 */ /* 0x000fcc0000000000 */
[----:B------:R-:W-:-:S08]  /*9dc0*/  DMUL R2, R68, R2 ;  /* 0x0000000244027228 */ /* 0x000fd00000000000 */
[----:B------:R-:W-:-:S08]  /*9dd0*/  DMUL R2, R92, R2 ;  /* 0x000000025c027228 */ /* 0x000fd00000000000 */
[----:B------:R-:W-:Y:S01]  /*9de0*/  DFMA R2, R4, R92, R2 ;  /* 0x0000005c0402722b */ /* 0x000fe20000000002 */
[----:B------:R-:W3:Y:S07]  /*9df0*/  LDC R5, c[0x0][0x380] ;  /* 0x0000e000ff057b82 */ /* 0x000eee0000000800 */
[----:B------:R-:W-:-:S08]  /*9e00*/  DADD R2, R96, R2 ;  /* 0x0000000060027229 */ /* 0x000fd00000000002 */
[----:B-1----:R-:W-:Y:S01]  /*9e10*/  DADD R2, R2, R98 ;  /* 0x0000000002027229 */ /* 0x002fe20000000062 */
[----:B------:R-:W-:-:S09]  /*9e20*/  FADD R4, R100, R100 ;  /* 0x0000006464047221 */ /* 0x000fd20000000000 */
[----:B------:R-:W4:Y:S01]  /*9e30*/  F2F.F32.F64 R2, R2 ;  /* 0x0000000200027310 */ /* 0x000f220000301000 */
[----:B------:R-:W-:-:S05]  /*9e40*/  VIADD R12, R12, 0x1 ;  /* 0x000000010c0c7836 */ /* 0x000fca0000000000 */
[----:B------:R-:W-:Y:S01]  /*9e50*/  ISETP.NE.AND P0, PT, R12, -0xc, PT ;  /* 0xfffffff40c00780c */ /* 0x000fe20003f05270 */
[C---:B---3--:R-:W-:Y:S02]  /*9e60*/  IMAD R17, R5.reuse, UR4, R17 ;  /* 0x0000000405117c24 */ /* 0x048fe4000f8e0211 */
[C---:B------:R-:W-:Y:S02]  /*9e70*/  IMAD R14, R5.reuse, UR4, R14 ;  /* 0x00000004050e7c24 */ /* 0x040fe4000f8e020e */
[C---:B------:R-:W-:Y:S02]  /*9e80*/  IMAD R16, R5.reuse, UR4, R16 ;  /* 0x0000000405107c24 */ /* 0x040fe4000f8e0210 */
[----:B------:R-:W-:Y:S02]  /*9e90*/  IMAD R15, R5, UR4, R15 ;  /* 0x00000004050f7c24 */ /* 0x000fe4000f8e020f */
[----:B------:R-:W-:Y:S02]  /*9ea0*/  IMAD.MOV.U32 R61, RZ, RZ, R8 ;  /* 0x000000ffff3d7224 */ /* 0x000fe400078e0008 */
[----:B--2---:R-:W-:-:S04]  /*9eb0*/  FADD R7, R4, -R7 ;  /* 0x8000000704077221 */ /* 0x004fc80000000000 */
[----:B----4-:R-:W-:-:S05]  /*9ec0*/  FFMA R7, R2, R94, R7 ;  /* 0x0000005e02077223 */ /* 0x010fca0000000007 */
[----:B------:R0:W-:Y:S01]  /*9ed0*/  STG.E desc[UR6][R66.64], R7 ;  /* 0x0000000742007986 */ /* 0x0001e2000c101906 */
[----:B------:R-:W-:Y:S05]  /*9ee0*/  @P0 BRA `(.L_x_451) ;  /* 0xffffff7000d40947 */ /* 0x000fea000383ffff */
.L_x_332:
[----:B------:R-:W-:Y:S01]  /*9ef0*/  CS2R R4, SR_CLOCKLO ;  /* 0x0000000000047805 */ /* 0x000fe20000015000 */
[----:B------:R-:W1:Y:S05]  /*9f00*/  MUFU.RCP64H R3, 1000000 ;  /* 0x412e848000037908 */ /* 0x000e6a0000001800 */
[----:B------:R-:W-:Y:S01]  /*9f10*/  IADD3 R8, P0, PT, -R88, R4, RZ ;  /* 0x0000000458087210 */ /* 0x000fe20007f1e1ff */
[----:B------:R-:W-:Y:S02]  /*9f20*/  IMAD.MOV.U32 R6, RZ, RZ, 0x0 ;  /* 0x00000000ff067424 */ /* 0x000fe400078e00ff */
[----:B0-----:R-:W-:Y:S02]  /*9f30*/  IMAD.MOV.U32 R7, RZ, RZ, 0x412e8480 ;  /* 0x412e8480ff077424 */ /* 0x001fe400078e00ff */
[----:B------:R-:W-:-:S02]  /*9f40*/  IMAD.MOV.U32 R2, RZ, RZ, 0x1 ;  /* 0x00000001ff027424 */ /* 0x000fc400078e00ff */
[----:B------:R-:W-:-:S04]  /*9f50*/  IMAD.X R9, R5, 0x1, ~R89, P0 ;  /* 0x0000000105097824 */ /* 0x000fc800000e0e59 */
[----:B------:R-:W0:Y:S01]  /*9f60*/  I2F.S64 R8, R8 ;  /* 0x0000000800087312 */ /* 0x000e220000301400 */
[----:B-1----:R-:W-:-:S08]  /*9f70*/  DFMA R4, R2, -R6, 1 ;  /* 0x3ff000000204742b */ /* 0x002fd00000000806 */
[----:B------:R-:W-:-:S08]  /*9f80*/  DFMA R4, R4, R4, R4 ;  /* 0x000000040404722b */ /* 0x000fd00000000004 */
[----:B------:R-:W-:Y:S01]  /*9f90*/  DFMA R4, R2, R4, R2 ;  /* 0x000000040204722b */ /* 0x000fe20000000002 */
[----:B0-----:R-:W0:Y:S07]  /*9fa0*/  F2F.F64.F32 R2, R8 ;  /* 0x0000000800027310 */ /* 0x001e2e0000201800 */
        /* <DEDUP_REMOVED lines=14> */
[----:B------:R-:W-:Y:S05]  /*a090*/  CALL.REL.NOINC `($__internal_6_$__cuda_sm20_div_rn_f64_full) ;  /* 0x0000000000247944 */ /* 0x000fea0003c00000 */
.L_x_452:
[----:B------:R-:W0:Y:S01]  /*a0a0*/  S2R R5, SR_CTAID.X ;  /* 0x0000000000057919 */ /* 0x000e220000002500 */
[----:B------:R-:W1:Y:S01]  /*a0b0*/  LDC.64 R2, c[0x4][0x78] ;  /* 0x01001e00ff027b82 */ /* 0x000e620000000a00 */
[----:B------:R-:W0:Y:S01]  /*a0c0*/  LDCU UR4, c[0x0][0x360] ;  /* 0x00006c00ff0477ac */ /* 0x000e220008000800 */
[----:B------:R-:W2:Y:S01]  /*a0d0*/  F2F.F32.F64 R91, R90 ;  /* 0x0000005a005b7310 */ /* 0x000ea20000301000 */
[----:B------:R-:W0:Y:S02]  /*a0e0*/  S2R R0, SR_TID.X ;  /* 0x0000000000007919 */ /* 0x000e240000002100 */
[----:B0-----:R-:W-:-:S04]  /*a0f0*/  IMAD R5, R5, UR4, R0 ;  /* 0x0000000405057c24 */ /* 0x001fc8000f8e0200 */
[----:B-1----:R-:W-:-:S05]  /*a100*/  IMAD.WIDE R2, R5, 0x4, R2 ;  /* 0x0000000405027825 */ /* 0x002fca00078e0202 */
[----:B--2---:R-:W-:Y:S01]  /*a110*/  STG.E desc[UR6][R2.64], R91 ;  /* 0x0000005b02007986 */ /* 0x004fe2000c101906 */
[----:B------:R-:W-:Y:S05]  /*a120*/  EXIT ;  /* 0x000000000000794d */ /* 0x000fea0003800000 */
        .weak           $__internal_6_$__cuda_sm20_div_rn_f64_full
        .type           $__internal_6_$__cuda_sm20_div_rn_f64_full,@function
        .size           $__internal_6_$__cuda_sm20_div_rn_f64_full,($__internal_7_$__cuda_sm3x_div_rn_noftz_f32_slowpath - $__internal_6_$__cuda_sm20_div_rn_f64_full)
$__internal_6_$__cuda_sm20_div_rn_f64_full:
[----:B------:R-:W-:Y:S01]  /*a130*/  IMAD.MOV.U32 R119, RZ, RZ, R107 ;  /* 0x000000ffff777224 */ /* 0x000fe200078e006b */
[----:B------:R-:W-:Y:S01]  /*a140*/  BSSY.RECONVERGENT B0, `(.L_x_453) ;  /* 0x000005d000007945 */ /* 0x000fe20003800200 */
[----:B------:R-:W-:Y:S01]  /*a150*/  IMAD.MOV.U32 R118, RZ, RZ, R108 ;  /* 0x000000ffff767224 */ /* 0x000fe200078e006c */
[----:B------:R-:W-:Y:S01]  /*a160*/  LOP3.LUT R108, R91, 0x7ff00000, RZ, 0xc0, !PT ;  /* 0x7ff000005b6c7812 */ /* 0x000fe200078ec0ff */
[----:B------:R-:W-:Y:S01]  /*a170*/  IMAD.MOV.U32 R107, RZ, RZ, 0x1ca00000 ;  /* 0x1ca00000ff6b7424 */ /* 0x000fe200078e00ff */
[----:B------:R-:W-:Y:S01]  /*a180*/  LOP3.LUT R109, R119, 0x7ff00000, RZ, 0xc0, !PT ;  /* 0x7ff00000776d7812 */ /* 0x000fe200078ec0ff */
[----:B------:R-:W-:Y:S02]  /*a190*/  IMAD.MOV.U32 R116, RZ, RZ, R90 ;  /* 0x000000ffff747224 */ /* 0x000fe400078e005a */
[----:B------:R-:W-:Y:S01]  /*a1a0*/  IMAD.MOV.U32 R120, RZ, RZ, R118 ;  /* 0x000000ffff787224 */ /* 0x000fe200078e0076 */
[----:B------:R-:W-:Y:S01]  /*a1b0*/  ISETP.GE.U32.AND P5, PT, R109, R108, PT ;  /* 0x0000006c6d00720c */ /* 0x000fe20003fa6070 */
[----:B------:R-:W-:-:S03]  /*a1c0*/  IMAD.MOV.U32 R122, RZ, RZ, 0x1 ;  /* 0x00000001ff7a7424 */ /* 0x000fc600078e00ff */
[----:B------:R-:W-:Y:S02]  /*a1d0*/  SEL R110, R107, 0x63400000, !P5 ;  /* 0x634000006b6e7807 */ /* 0x000fe40006800000 */
[----:B------:R-:W-:Y:S02]  /*a1e0*/  FSETP.GEU.AND P5, PT, |R119|, 1.469367938527859385e-39, PT ;  /* 0x001000007700780b */ /* 0x000fe40003fae200 */
[----:B------:R-:W-:-:S11]  /*a1f0*/  LOP3.LUT R121, R110, 0x800fffff, R119, 0xf8, !PT ;  /* 0x800fffff6e797812 */ /* 0x000fd600078ef877 */
[----:B------:R-:W-:Y:S01]  /*a200*/  @!P5 LOP3.LUT R112, R91, 0x7ff00000, RZ, 0xc0, !PT ;  /* 0x7ff000005b70d812 */ /* 0x000fe200078ec0ff */
[----:B------:R-:W-:-:S03]  /*a210*/  @!P5 IMAD.MOV.U32 R110, RZ, RZ, RZ ;  /* 0x000000ffff6ed224 */ /* 0x000fc600078e00ff */
[----:B------:R-:W-:Y:S02]  /*a220*/  @!P5 ISETP.GE.U32.AND P6, PT, R109, R112, PT ;  /* 0x000000706d00d20c */ /* 0x000fe40003fc6070 */
[----:B------:R-:W-:Y:S02]  /*a230*/  LOP3.LUT R112, R91, 0x800fffff, RZ, 0xc0, !PT ;  /* 0x800fffff5b707812 */ /* 0x000fe400078ec0ff */
[----:B------:R-:W-:Y:S02]  /*a240*/  @!P5 SEL R111, R107, 0x63400000, !P6 ;  /* 0x634000006b6fd807 */ /* 0x000fe40007000000 */
[----:B------:R-:W-:Y:S02]  /*a250*/  FSETP.GEU.AND P6, PT, |R91|, 1.469367938527859385e-39, PT ;  /* 0x001000005b00780b */ /* 0x000fe40003fce200 */
        /* <DEDUP_REMOVED lines=16> */
[----:B------:R-:W-:Y:S02]  /*a360*/  VIADD R110, R109, 0xffffffff ;  /* 0xffffffff6d6e7836 */ /* 0x000fe40000000000 */
[----:B------:R-:W-:-:S03]  /*a370*/  VIADD R111, R108, 0xffffffff ;  /* 0xffffffff6c6f7836 */ /* 0x000fc60000000000 */
[----:B------:R-:W-:-:S04]  /*a380*/  ISETP.GT.U32.AND P5, PT, R110, 0x7feffffe, PT ;  /* 0x7feffffe6e00780c */ /* 0x000fc80003fa4070 */
[----:B------:R-:W-:-:S13]  /*a390*/  ISETP.GT.U32.OR P5, PT, R111, 0x7feffffe, P5 ;  /* 0x7feffffe6f00780c */ /* 0x000fda0002fa4470 */
[----:B------:R-:W-:Y:S05]  /*a3a0*/  @P5 BRA `(.L_x_454) ;  /* 0x0000000000785947 */ /* 0x000fea0003800000 */
[----:B------:R-:W-:Y:S02]  /*a3b0*/  LOP3.LUT R108, R119, 0x7ff00000, RZ, 0xc0, !PT ;  /* 0x7ff00000776c7812 */ /* 0x000fe400078ec0ff */
        /* <DEDUP_REMOVED lines=29> */
.L_x_454:
        /* <DEDUP_REMOVED lines=17> */
.L_x_457:
[----:B------:R-:W-:Y:S01]  /*a6a0*/  LOP3.LUT R91, R91, 0x80000, RZ, 0xfc, !PT ;  /* 0x000800005b5b7812 */ /* 0x000fe200078efcff */
[----:B------:R-:W-:-:S04]  /*a6b0*/  IMAD.MOV.U32 R110, RZ, RZ, R90 ;  /* 0x000000ffff6e7224 */ /* 0x000fc800078e005a */
[----:B------:R-:W-:Y:S01]  /*a6c0*/  IMAD.MOV.U32 R111, RZ, RZ, R91 ;  /* 0x000000ffff6f7224 */ /* 0x000fe200078e005b */
[----:B------:R-:W-:Y:S06]  /*a6d0*/  BRA `(.L_x_455) ;  /* 0x00000000000c7947 */ /* 0x000fec0003800000 */
.L_x_456:
[----:B------:R-:W-:Y:S01]  /*a6e0*/  LOP3.LUT R91, R119, 0x80000, RZ, 0xfc, !PT ;  /* 0x00080000775b7812 */ /* 0x000fe200078efcff */
[----:B------:R-:W-:-:S04]  /*a6f0*/  IMAD.MOV.U32 R110, RZ, RZ, R118 ;  /* 0x000000ffff6e7224 */ /* 0x000fc800078e0076 */
[----:B------:R-:W-:-:S07]  /*a700*/  IMAD.MOV.U32 R111, RZ, RZ, R91 ;  /* 0x000000ffff6f7224 */ /* 0x000fce00078e005b */
.L_x_455:
[----:B------:R-:W-:Y:S05]  /*a710*/  BSYNC.RECONVERGENT B0 ;  /* 0x0000000000007941 */ /* 0x000fea0003800200 */
.L_x_453:
[----:B------:R-:W-:Y:S02]  /*a720*/  IMAD.MOV.U32 R107, RZ, RZ, 0x0 ;  /* 0x00000000ff6b7424 */ /* 0x000fe400078e00ff */
[----:B------:R-:W-:Y:S02]  /*a730*/  IMAD.MOV.U32 R90, RZ, RZ, R110 ;  /* 0x000000ffff5a7224 */ /* 0x000fe400078e006e */
[----:B------:R-:W-:Y:S01]  /*a740*/  IMAD.MOV.U32 R91, RZ, RZ, R111 ;  /* 0x000000ffff5b7224 */ /* 0x000fe200078e006f */
[----:B------:R-:W-:Y:S06]  /*a750*/  RET.REL.NODEC R106 `(_Z20MacCormack_3D_SolverifififfPfS_S_) ;  /* 0xffffff586a287950 */ /* 0x000fec0003c3ffff */
        .weak           $__internal_7_$__cuda_sm3x_div_rn_noftz_f32_slowpath
        .type           $__internal_7_$__cuda_sm3x_div_rn_noftz_f32_slowpath,@function
        .size           $__internal_7_$__cuda_sm3x_div_rn_noftz_f32_slowpath,($_Z20MacCormack_3D_SolverifififfPfS_S_$__internal_accurate_pow - $__internal_7_$__cuda_sm3x_div_rn_noftz_f32_slowpath)
$__internal_7_$__cuda_sm3x_div_rn_noftz_f32_slowpath:
[----:B------:R-:W-:Y:S02]  /*a760*/  SHF.R.U32.HI R34, RZ, 0x17, R33 ;  /* 0x00000017ff227819 */ /* 0x000fe40000011621 */
[--C-:B------:R-:W-:Y:S02]  /*a770*/  SHF.R.U32.HI R32, RZ, 0x17, R0.reuse ;  /* 0x00000017ff207819 */ /* 0x100fe40000011600 */
[----:B------:R-:W-:Y:S02]  /*a780*/  LOP3.LUT R42, R34, 0xff, RZ, 0xc0, !PT ;  /* 0x000000ff222a7812 */ /* 0x000fe400078ec0ff */
[----:B------:R-:W-:Y:S01]  /*a790*/  LOP3.LUT R38, R32, 0xff, RZ, 0xc0, !PT ;  /* 0x000000ff20267812 */ /* 0x000fe200078ec0ff */
[----:B------:R-:W-:Y:S02]  /*a7a0*/  IMAD.MOV.U32 R32, RZ, RZ, R0 ;  /* 0x000000ffff207224 */ /* 0x000fe400078e0000 */
        /* <DEDUP_REMOVED lines=24> */
[----:B------:R-:W-:Y:S02]  /*a930*/  @P0 IMAD.MOV.U32 R34, RZ, RZ, RZ ;  /* 0x000000ffff220224 */ /* 0x000fe400078e00ff */
[----:B------:R-:W-:Y:S01]  /*a940*/  @!P0 FFMA R32, R0, 1.84467440737095516160e+19, RZ ;  /* 0x5f80000000208823 */ /* 0x000fe200000000ff */
[----:B------:R-:W-:Y:S02]  /*a950*/  @!P0 IMAD.MOV.U32 R34, RZ, RZ, -0x40 ;  /* 0xffffffc0ff228424 */ /* 0x000fe400078e00ff */
[----:B------:R-:W-:Y:S02]  /*a960*/  @!P1 FFMA R33, R33, 1.84467440737095516160e+19, RZ ;  /* 0x5f80000021219823 */ /* 0x000fe400000000ff */
[----:B------:R-:W-:-:S07]  /*a970*/  @!P1 VIADD R34, R34, 0x40 ;  /* 0x0000004022229836 */ /* 0x000fce0000000000 */
.L_x_458:
[----:B------:R-:W-:-:S05]  /*a980*/  LEA R36, R42, 0xc0800000, 0x17 ;  /* 0xc08000002a247811 */ /* 0x000fca00078eb8ff */
[----:B------:R-:W-:Y:S02]  /*a990*/  IMAD.IADD R36, R33, 0x1, -R36 ;  /* 0x0000000121247824 */ /* 0x000fe400078e0a24 */
[----:B------:R-:W-:Y:S02]  /*a9a0*/  VIADD R33, R38, 0xffffff81 ;  /* 0xffffff8126217836 */ /* 0x000fe40000000000 */
        /* <DEDUP_REMOVED lines=25> */
[-CC-:B------:R-:W-:Y:S01]  /*ab40*/  FFMA.RZ R32, R44, R38.reuse, R41.reuse ;  /* 0x000000262c207223 */ /* 0x180fe2000000c029 */
[----:B------:R-:W-:Y:S02]  /*ab50*/  VIADD R39, R36, 0x20 ;  /* 0x0000002024277836 */ /* 0x000fe40000000000 */
[-CC-:B------:R-:W-:Y:S01]  /*ab60*/  FFMA.RM R33, R44, R38.reuse, R41.reuse ;  /* 0x000000262c217223 */ /* 0x180fe20000004029 */
        /* <DEDUP_REMOVED lines=15> */
[----:B------:R-:W-:-:S05]  /*ac60*/  LOP3.LUT R32, R32, R33, RZ, 0xc0, !PT ;  /* 0x0000002120207212 */ /* 0x000fca00078ec0ff */
[----:B------:R-:W-:-:S05]  /*ac70*/  IMAD.IADD R32, R39, 0x1, R32 ;  /* 0x0000000127207824 */ /* 0x000fca00078e0220 */
[----:B------:R-:W-:Y:S01]  /*ac80*/  LOP3.LUT R37, R32, R37, RZ, 0xfc, !PT ;  /* 0x0000002520257212 */ /* 0x000fe200078efcff */
[----:B------:R-:W-:Y:S06]  /*ac90*/  BRA `(.L_x_465) ;  /* 0x0000000000347947 */ /* 0x000fec0003800000 */
.L_x_464:
[----:B------:R-:W-:-:S04]  /*aca0*/  LOP3.LUT R37, R37, 0x80000000, RZ, 0xc0, !PT ;  /* 0x8000000025257812 */ /* 0x000fc800078ec0ff */
[----:B------:R-:W-:Y:S01]  /*acb0*/  LOP3.LUT R37, R37, 0x7f800000, RZ, 0xfc, !PT ;  /* 0x7f80000025257812 */ /* 0x000fe200078efcff */
[----:B------:R-:W-:Y:S06]  /*acc0*/  BRA `(.L_x_465) ;  /* 0x0000000000287947 */ /* 0x000fec0003800000 */
.L_x_463:
[----:B------:R-:W-:Y:S01]  /*acd0*/  IMAD R37, R33, 0x800000, R37 ;  /* 0x0080000021257824 */ /* 0x000fe200078e0225 */
[----:B------:R-:W-:Y:S06]  /*ace0*/  BRA `(.L_x_465) ;  /* 0x0000000000207947 */ /* 0x000fec0003800000 */
.L_x_462:
[----:B------:R-:W-:-:S04]  /*acf0*/  LOP3.LUT R32, R33, 0x80000000, R32, 0x48, !PT ;  /* 0x8000000021207812 */ /* 0x000fc800078e4820 */
[----:B------:R-:W-:Y:S01]  /*ad00*/  LOP3.LUT R37, R32, 0x7f800000, RZ, 0xfc, !PT ;  /* 0x7f80000020257812 */ /* 0x000fe200078efcff */
[----:B------:R-:W-:Y:S06]  /*ad10*/  BRA `(.L_x_465) ;  /* 0x0000000000147947 */ /* 0x000fec0003800000 */
.L_x_461:
[----:B------:R-:W-:Y:S01]  /*ad20*/  LOP3.LUT R37, R33, 0x80000000, R32, 0x48, !PT ;  /* 0x8000000021257812 */ /* 0x000fe200078e4820 */
[----:B------:R-:W-:Y:S06]  /*ad30*/  BRA `(.L_x_465) ;  /* 0x00000000000c7947 */ /* 0x000fec0003800000 */
.L_x_460:
[----:B------:R-:W0:Y:S01]  /*ad40*/  MUFU.RSQ R37, -QNAN ;  /* 0xffc0000000257908 */ /* 0x000e220000001400 */
[----:B------:R-:W-:Y:S05]  /*ad50*/  BRA `(.L_x_465) ;  /* 0x0000000000047947 */ /* 0x000fea0003800000 */
.L_x_459:
[----:B------:R-:W-:-:S07]  /*ad60*/  FADD.FTZ R37, R0, R33 ;  /* 0x0000002100257221 */ /* 0x000fce0000010000 */
.L_x_465:
[----:B------:R-:W-:Y:S02]  /*ad70*/  IMAD.MOV.U32 R32, RZ, RZ, R40 ;  /* 0x000000ffff207224 */ /* 0x000fe400078e0028 */
[----:B------:R-:W-:-:S04]  /*ad80*/  IMAD.MOV.U32 R33, RZ, RZ, 0x0 ;  /* 0x00000000ff217424 */ /* 0x000fc800078e00ff */
[----:B0-----:R-:W-:Y:S05]  /*ad90*/  RET.REL.NODEC R32 `(_Z20MacCormack_3D_SolverifififfPfS_S_) ;  /* 0xffffff5020987950 */ /* 0x001fea0003c3ffff */
        .type           $_Z20MacCormack_3D_SolverifififfPfS_S_$__internal_accurate_pow,@function
        .size           $_Z20MacCormack_3D_SolverifififfPfS_S_$__internal_accurate_pow,(.L_x_1118 - $_Z20MacCormack_3D_SolverifififfPfS_S_$__internal_accurate_pow)
$_Z20MacCormack_3D_SolverifififfPfS_S_$__internal_accurate_pow:
[----:B------:R-:W-:Y:S01]  /*ada0*/  ISETP.GT.U32.AND P6, PT, R109, 0xfffff, PT ;  /* 0x000fffff6d00780c */ /* 0x000fe20003fc4070 */
[--C-:B------:R-:W-:Y:S01]  /*adb0*/  IMAD.MOV.U32 R106, RZ, RZ, R109.reuse ;  /* 0x000000ffff6a7224 */ /* 0x100fe200078e006d */
[----:B------:R-:W-:Y:S01]  /*adc0*/  SHF.R.U32.HI R91, RZ, 0x14, R109 ;  /* 0x00000014ff5b7819 */ /* 0x000fe2000001166d */
[----:B------:R-:W-:Y:S01]  /*add0*/  IMAD.MOV.U32 R118, RZ, RZ, RZ ;  /* 0x000000ffff767224 */ /* 0x000fe200078e00ff */
[----:B------:R-:W-:Y:S01]  /*ade0*/  UMOV UR10, 0x7d2cafe2 ;  /* 0x7d2cafe2000a7882 */ /* 0x000fe20000000000 */
[----:B------:R-:W-:Y:S01]  /*adf0*/  UMOV UR11, 0x3eb0f5ff ;  /* 0x3eb0f5ff000b7882 */ /* 0x000fe20000000000 */
[----:B------:R-:W-:Y:S01]  /*ae00*/  UMOV UR12, 0x3b39803f ;  /* 0x3b39803f000c7882 */ /* 0x000fe20000000000 */
[----:B------:R-:W-:-:S06]  /*ae10*/  UMOV UR13, 0x3c7abc9e ;  /* 0x3c7abc9e000d7882 */ /* 0x000fcc0000000000 */
        /* <DEDUP_REMOVED lines=8> */
[----:B------:R-:W-:-:S03]  /*aea0*/  IMAD.U32 R110, RZ, RZ, UR4 ;  /* 0x00000004ff6e7e24 */ /* 0x000fc6000f8e00ff */
[----:B------:R-:W-:-:S04]  /*aeb0*/  ISETP.GT.U32.AND P6, PT, R107, -0x2000001, PT ;  /* 0xfdffffff6b00780c */ /* 0x000fc80003fc4070 */
[----:B------:R-:W-:Y:S02]  /*aec0*/  SEL R111, R109, R111, P6 ;  /* 0x0000006f6d6f7207 */ /* 0x000fe40003000000 */
[----:B------:R-:W-:Y:S01]  /*aed0*/  LOP3.LUT R109, R106, 0x3ff00000, RZ, 0xfc, !PT ;  /* 0x3ff000006a6d7812 */ /* 0x000fe200078efcff */
[----:B------:R-:W-:-:S03]  /*aee0*/  VIADD R106, R91, 0xfffffc01 ;  /* 0xfffffc015b6a7836 */ /* 0x000fc60000000000 */
[----:B------:R-:W-:-:S13]  /*aef0*/  ISETP.GE.U32.AND P6, PT, R109, 0x3ff6a09f, PT ;  /* 0x3ff6a09f6d00780c */ /* 0x000fda0003fc6070 */
[----:B------:R-:W-:Y:S02]  /*af00*/  @P6 VIADD R107, R109, 0xfff00000 ;  /* 0xfff000006d6b6836 */ /* 0x000fe40000000000 */
[----:B------:R-:W-:Y:S02]  /*af10*/  @P6 VIADD R106, R91, 0xfffffc02 ;  /* 0xfffffc025b6a6836 */ /* 0x000fe40000000000 */
[----:B------:R-:W-:Y:S02]  /*af20*/  @P6 IMAD.MOV.U32 R109, RZ, RZ, R107 ;  /* 0x000000ffff6d6224 */ /* 0x000fe400078e006b */
[----:B------:R-:W-:Y:S01]  /*af30*/  IMAD.MOV.U32 R107, RZ, RZ, 0x43300000 ;  /* 0x43300000ff6b7424 */ /* 0x000fe200078e00ff */
[----:B------:R-:W-:-:S03]  /*af40*/  LOP3.LUT R106, R106, 0x80000000, RZ, 0x3c, !PT ;  /* 0x800000006a6a7812 */ /* 0x000fc600078e3cff */
[C---:B------:R-:W-:Y:S02]  /*af50*/  DADD R122, R108.reuse, 1 ;  /* 0x3ff000006c7a7429 */ /* 0x040fe40000000000 */
[----:B------:R-:W-:Y:S01]  /*af60*/  DADD R120, R108, -1 ;  /* 0xbff000006c787429 */ /* 0x000fe20000000000 */
[----:B------:R-:W-:-:S03]  /*af70*/  IMAD.MOV.U32 R108, RZ, RZ, 0x41ad3b5a ;  /* 0x41ad3b5aff6c7424 */ /* 0x000fc600078e00ff */
[----:B------:R-:W0:Y:S01]  /*af80*/  MUFU.RCP64H R119, R123 ;  /* 0x0000007b00777308 */ /* 0x000e220000001800 */
[----:B------:R-:W-:Y:S01]  /*af90*/  IMAD.MOV.U32 R109, RZ, RZ, 0x3ed0f5d2 ;  /* 0x3ed0f5d2ff6d7424 */ /* 0x000fe200078e00ff */
[----:B0-----:R-:W-:-:S08]  /*afa0*/  DFMA R116, -R122, R118, 1 ;  /* 0x3ff000007a74742b */ /* 0x001fd00000000176 */
[----:B------:R-:W-:-:S08]  /*afb0*/  DFMA R116, R116, R116, R116 ;  /* 0x000000747474722b */ /* 0x000fd00000000074 */
[----:B------:R-:W-:-:S08]  /*afc0*/  DFMA R116, R118, R116, R118 ;  /* 0x000000747674722b */ /* 0x000fd00000000076 */
        /* <DEDUP_REMOVED lines=20> */
[----:B------:R-:W-:-:S03]  /*b110*/  DMUL R120, R130, R116 ;  /* 0x0000007482787228 */ /* 0x000fc60000000000 */
        /* <DEDUP_REMOVED lines=11> */
[----:B------:R-:W-:Y:S01]  /*b1d0*/  DFMA R118, R130, R130, -R116 ;  /* 0x000000828276722b */ /* 0x000fe20000000874 */
[----:B------:R-:W-:Y:S02]  /*b1e0*/  VIADD R109, R129, 0x100000 ;  /* 0x00100000816d7836 */ /* 0x000fe40000000000 */
[----:B------:R-:W-:-:S03]  /*b1f0*/  IMAD.MOV.U32 R108, RZ, RZ, R128 ;  /* 0x000000ffff6c7224 */ /* 0x000fc600078e0080 */
[----:B------:R-:W-:Y:S01]  /*b200*/  DADD R126, R126, -UR10 ;  /* 0x8000000a7e7e7e29 */ /* 0x000fe20008000000 */
[----:B------:R-:W-:Y:S01]  /*b210*/  UMOV UR10, 0x80000000 ;  /* 0x80000000000a7882 */ /* 0x000fe20000000000 */
[----:B------:R-:W-:Y:S01]  /*b220*/  UMOV UR11, 0x43300000 ;  /* 0x43300000000b7882 */ /* 0x000fe20000000000 */
[C---:B------:R-:W-:Y:S02]  /*b230*/  DFMA R108, R130.reuse, R108, R118 ;  /* 0x0000006c826c722b */ /* 0x040fe40000000076 */
[----:B------:R-:W-:-:S03]  /*b240*/  DFMA R118, R130, R116, -R120 ;  /* 0x000000748276722b */ /* 0x000fc60000000878 */
[----:B------:R-:W-:-:S05]  /*b250*/  DADD R124, R122, R126 ;  /* 0x000000007a7c7229 */ /* 0x000fca000000007e */
[----:B------:R-:W-:-:S03]  /*b260*/  DFMA R118, R128, R116, R118 ;  /* 0x000000748076722b */ /* 0x000fc60000000076 */
[----:B------:R-:W-:Y:S02]  /*b270*/  DMUL R116, R124, R120 ;  /* 0x000000787c747228 */ /* 0x000fe40000000000 */
[----:B------:R-:W-:-:S03]  /*b280*/  DADD R122, R122, -R124 ;  /* 0x000000007a7a7229 */ /* 0x000fc6000000087c */
[----:B------:R-:W-:-:S03]  /*b290*/  DFMA R118, R130, R108, R118 ;  /* 0x0000006c8276722b */ /* 0x000fc60000000076 */
[----:B------:R-:W-:Y:S02]  /*b2a0*/  DFMA R108, R124, R120, -R116 ;  /* 0x000000787c6c722b */ /* 0x000fe40000000874 */
[----:B------:R-:W-:-:S06]  /*b2b0*/  DADD R122, R126, R122 ;  /* 0x000000007e7a7229 */ /* 0x000fcc000000007a */
[----:B------:R-:W-:-:S08]  /*b2c0*/  DFMA R108, R124, R118, R108 ;  /* 0x000000767c6c722b */ /* 0x000fd0000000006c */
[----:B------:R-:W-:-:S08]  /*b2d0*/  DFMA R120, R122, R120, R108 ;  /* 0x000000787a78722b */ /* 0x000fd0000000006c */
[----:B------:R-:W-:-:S08]  /*b2e0*/  DADD R118, R116, R120 ;  /* 0x0000000074767229 */ /* 0x000fd00000000078 */
[--C-:B------:R-:W-:Y:S02]  /*b2f0*/  DADD R108, R130, R118.reuse ;  /* 0x00000000826c7229 */ /* 0x100fe40000000076 */
[----:B------:R-:W-:-:S06]  /*b300*/  DADD R116, R116, -R118 ;  /* 0x0000000074747229 */ /* 0x000fcc0000000876 */
[----:B------:R-:W-:Y:S02]  /*b310*/  DADD R130, R130, -R108 ;  /* 0x0000000082827229 */ /* 0x000fe4000000086c */
[----:B------:R-:W-:-:S06]  /*b320*/  DADD R116, R120, R116 ;  /* 0x0000000078747229 */ /* 0x000fcc0000000074 */
[----:B------:R-:W-:-:S08]  /*b330*/  DADD R130, R118, R130 ;  /* 0x0000000076827229 */ /* 0x000fd00000000082 */
[----:B------:R-:W-:-:S08]  /*b340*/  DADD R116, R116, R130 ;  /* 0x0000000074747229 */ /* 0x000fd00000000082 */
[----:B------:R-:W-:Y:S02]  /*b350*/  DADD R128, R128, R116 ;  /* 0x0000000080807229 */ /* 0x000fe40000000074 */
[----:B------:R-:W-:Y:S01]  /*b360*/  DADD R116, R106, -UR10 ;  /* 0x8000000a6a747e29 */ /* 0x000fe20008000000 */
[----:B------:R-:W-:Y:S01]  /*b370*/  UMOV UR10, 0xfefa39ef ;  /* 0xfefa39ef000a7882 */ /* 0x000fe20000000000 */
[----:B------:R-:W-:-:S04]  /*b380*/  UMOV UR11, 0x3fe62e42 ;  /* 0x3fe62e42000b7882 */ /* 0x000fc80000000000 */
        /* <DEDUP_REMOVED lines=72> */
.L_x_466:
[----:B------:R-:W-:Y:S02]  /*b810*/  DFMA R116, R116, R108, R108 ;  /* 0x0000006c7474722b */ /* 0x000fe4000000006c */
[----:B------:R-:W-:-:S08]  /*b820*/  DSETP.NEU.AND P6, PT, |R108|, +INF , PT ;  /* 0x7ff000006c00742a */ /* 0x000fd00003fcd200 */
[----:B------:R-:W-:Y:S01]  /*b830*/  FSEL R106, R108, R116, !P6 ;  /* 0x000000746c6a7208 */ /* 0x000fe20007000000 */
[----:B------:R-:W-:Y:S01]  /*b840*/  IMAD.MOV.U32 R108, RZ, RZ, R90 ;  /* 0x000000ffff6c7224 */ /* 0x000fe200078e005a */
[----:B------:R-:W-:Y:S01]  /*b850*/  FSEL R91, R109, R117, !P6 ;  /* 0x000000756d5b7208 */ /* 0x000fe20007000000 */
[----:B------:R-:W-:-:S04]  /*b860*/  IMAD.MOV.U32 R109, RZ, RZ, 0x0 ;  /* 0x00000000ff6d7424 */ /* 0x000fc800078e00ff */
[----:B------:R-:W-:Y:S05]  /*b870*/  RET.REL.NODEC R108 `(_Z20MacCormack_3D_SolverifififfPfS_S_) ;  /* 0xffffff446ce07950 */ /* 0x000fea0003c3ffff */
.L_x_467:
        /* <DEDUP_REMOVED lines=16> */
.L_x_1118:


//--------------------- .text._Z24FractionalStep_3D_SolverifififfPfS_S_ --------------------------
	.section	.text._Z24FractionalStep_3D_SolverifififfPfS_S_,"ax",@progbits
	.align	128
        .global         _Z24FractionalStep_3D_SolverifififfPfS_S_
        .type           _Z24FractionalStep_3D_SolverifififfPfS_S_,@function
        .size           _Z24FractionalStep_3D_SolverifififfPfS_S_,(.L_x_1120 - _Z24FractionalStep_3D_SolverifififfPfS_S_)
        .other          _Z24FractionalStep_3D_SolverifififfPfS_S_,@"STO_CUDA_ENTRY STV_DEFAULT"
_Z24FractionalStep_3D_SolverifififfPfS_S_:
.text._Z24FractionalStep_3D_SolverifififfPfS_S_:
        /* <DEDUP_REMOVED lines=12> */
[----:B------:R-:W0:Y:S01]  /*00c0*/  LDCU UR14, c[0x0][0x398] ;  /* 0x00007300ff0e77ac */ /* 0x000e220008000800 */
[----:B------:R-:W0:Y:S01]  /*00d0*/  LDCU UR9, c[0x0][0x394] ;  /* 0x00007280ff0977ac */ /* 0x000e220008000800 */
[----:B------:R-:W0:Y:S01]  /*00e0*/  LDCU UR15, c[0x0][0x384] ;  /* 0x00007080ff0f77ac */ /* 0x000e220008000800 */
[----:B-1----:R-:W-:Y:S01]  /*00f0*/  IMAD R23, R23, UR4, R0 ;  /* 0x0000000417177c24 */ /* 0x002fe2000f8e0200 */
[----:B-----5:R-:W-:Y:S01]  /*0100*/  UIADD3 UR4, UPT, UPT, UR8, -0xc, URZ ;  /* 0xfffffff408047890 */ /* 0x020fe2000fffe0ff */
[----:B--2---:R-:W-:-:S05]  /*0110*/  VIADD R0, R113, 0xfffffff4 ;  /* 0xfffffff471007836 */ /* 0x004fca0000000000 */
[----:B------:R-:W-:Y:S01]  /*0120*/  ISETP.GE.AND P0, PT, R23, R0, PT ;  /* 0x000000001700720c */ /* 0x000fe20003f06270 */
[----:B---3--:R-:W-:Y:S01]  /*0130*/  IMAD R114, R114, UR5, R3 ;  /* 0x0000000572727c24 */ /* 0x008fe2000f8e0203 */
[----:B------:R-:W1:Y:S04]  /*0140*/  LDCU UR5, c[0x0][0x38c] ;  /* 0x00007180ff0577ac */ /* 0x000e680008000800 */
[----:B------:R-:W-:-:S04]  /*0150*/  ISETP.GE.OR P0, PT, R114, UR4, P0 ;  /* 0x0000000472007c0c */ /* 0x000fc80008706670 */
[----:B----4-:R-:W-:-:S13]  /*0160*/  ISETP.LT.OR P0, PT, R2, 0xd, P0 ;  /* 0x0000000d0200780c */ /* 0x010fda0000701670 */
[----:B01----:R-:W-:Y:S05]  /*0170*/  @P0 BRA `(.L_x_468) ;  /* 0x00000074006c0947 */ /* 0x003fea0003800000 */
[----:B------:R-:W0:Y:S01]  /*0180*/  LDC R94, c[0x0][0x384] ;  /* 0x0000e100ff5e7b82 */ /* 0x000e220000000800 */
[----:B------:R-:W-:Y:S02]  /*0190*/  IMAD.MOV.U32 R4, RZ, RZ, 0x1 ;  /* 0x00000001ff047424 */ /* 0x000fe400078e00ff */
[----:B------:R-:W-:Y:S02]  /*01a0*/  VIADD R19, R114, 0x6 ;  /* 0x0000000672137836 */ /* 0x000fe40000000000 */
[----:B------:R-:W-:Y:S02]  /*01b0*/  VIADD R18, R23, 0x6 ;  /* 0x0000000617127836 */ /* 0x000fe40000000000 */
[----:B------:R-:W-:Y:S01]  /*01c0*/  IMAD R113, R113, UR8, RZ ;  /* 0x0000000871717c24 */ /* 0x000fe2000f8e02ff */
[----:B------:R-:W1:Y:S08]  /*01d0*/  LDC R0, c[0x0][0x398] ;  /* 0x0000e600ff007b82 */ /* 0x000e700000000800 */
[----:B------:R-:W2:Y:S01]  /*01e0*/  LDC.64 R10, c[0x0][0x3a8] ;  /* 0x0000ea00ff0a7b82 */ /* 0x000ea20000000a00 */
[----:B0-----:R-:W-:-:S06]  /*01f0*/  FMUL R94, R94, R94 ;  /* 0x0000005e5e5e7220 */ /* 0x001fcc0000400000 */
[----:B------:R-:W0:Y:S01]  /*0200*/  F2F.F64.F32 R94, R94 ;  /* 0x0000005e005e7310 */ /* 0x000e220000201800 */
[----:B-1----:R-:W-:-:S07]  /*0210*/  FMUL R0, R0, R0 ;  /* 0x0000000000007220 */ /* 0x002fce0000400000 */
[----:B------:R-:W1:Y:S08]  /*0220*/  F2F.F64.F32 R2, R0 ;  /* 0x0000000000027310 */ /* 0x000e700000201800 */
[----:B0-----:R-:W0:Y:S01]  /*0230*/  MUFU.RCP64H R5, R95 ;  /* 0x0000005f00057308 */ /* 0x001e220000001800 */
[----:B-1----:R-:W-:-:S08]  /*0240*/  DMUL R2, R2, 0.5 ;  /* 0x3fe0000002027828 */ /* 0x002fd00000000000 */
[----:B------:R-:W-:Y:S02]  /*0250*/  DMUL R24, R2, 0.5 ;  /* 0x3fe0000002187828 */ /* 0x000fe40000000000 */
[----:B0-----:R-:W-:-:S08]  /*0260*/  DFMA R6, -R94, R4, 1 ;  /* 0x3ff000005e06742b */ /* 0x001fd00000000104 */
[----:B------:R-:W-:Y:S01]  /*0270*/  DFMA R8, R6, R6, R6 ;  /* 0x000000060608722b */ /* 0x000fe20000000006 */
[----:B------:R-:W-:Y:S01]  /*0280*/  FSETP.GEU.AND P1, PT, |R25|, 6.5827683646048100446e-37, PT ;  /* 0x036000001900780b */ /* 0x000fe20003f2e200 */
[----:B------:R-:W-:-:S04]  /*0290*/  IMAD R7, R18, UR8, R19 ;  /* 0x0000000812077c24 */ /* 0x000fc8000f8e0213 */
[----:B--2---:R-:W-:Y:S02]  /*02a0*/  IMAD.WIDE R6, R7, 0x4, R10 ;  /* 0x0000000407067825 */ /* 0x004fe400078e020a */
[----:B------:R-:W-:Y:S02]  /*02b0*/  DFMA R4, R4, R8, R4 ;  /* 0x000000080404722b */ /* 0x000fe40000000004 */
[----:B------:R-:W-:-:S06]  /*02c0*/  IMAD.WIDE R8, R113, 0x4, R6 ;  /* 0x0000000471087825 */ /* 0x000fcc00078e0206 */
[----:B------:R-:W-:Y:S01]  /*02d0*/  DFMA R12, -R94, R4, 1 ;  /* 0x3ff000005e0c742b */ /* 0x000fe20000000104 */
[----:B------:R-:W-:-:S07]  /*02e0*/  IMAD.WIDE R10, R113, 0x4, R8 ;  /* 0x00000004710a7825 */ /* 0x000fce00078e0208 */
[----:B------:R-:W-:Y:S01]  /*02f0*/  DFMA R4, R4, R12, R4 ;  /* 0x0000000c0404722b */ /* 0x000fe20000000004 */
[----:B------:R-:W-:-:S07]  /*0300*/  IMAD.WIDE R12, R113, 0x4, R10 ;  /* 0x00000004710c7825 */ /* 0x000fce00078e020a */
[----:B------:R-:W-:Y:S01]  /*0310*/  DMUL R92, R24, R4 ;  /* 0x00000004185c7228 */ /* 0x000fe20000000000 */
[----:B------:R-:W-:-:S04]  /*0320*/  IMAD.WIDE R14, R113, 0x4, R12 ;  /* 0x00000004710e7825 */ /* 0x000fc800078e020c */
[----:B------:R-:W-:-:S03]  /*0330*/  IMAD.WIDE R16, R113, 0x4, R14 ;  /* 0x0000000471107825 */ /* 0x000fc600078e020e */
[----:B------:R-:W-:Y:S01]  /*0340*/  DFMA R2, -R94, R92, R24 ;  /* 0x0000005c5e02722b */ /* 0x000fe20000000118 */
[----:B------:R-:W-:-:S07]  /*0350*/  IMAD.WIDE R20, R113, 0x4, R16 ;  /* 0x0000000471147825 */ /* 0x000fce00078e0210 */
[----:B------:R-:W-:Y:S01]  /*0360*/  DFMA R92, R4, R2, R92 ;  /* 0x00000002045c722b */ /* 0x000fe2000000005c */
[----:B------:R-:W-:-:S04]  /*0370*/  IMAD.WIDE R26, R113, 0x4, R20 ;  /* 0x00000004711a7825 */ /* 0x000fc800078e0214 */
[----:B------:R-:W-:-:S05]  /*0380*/  IMAD.WIDE R28, R113, 0x4, R26 ;  /* 0x00000004711c7825 */ /* 0x000fca00078e021a */
[----:B------:R-:W-:-:S05]  /*0390*/  FFMA R0, RZ, R95, R93 ;  /* 0x0000005fff007223 */ /* 0x000fca000000005d */
[----:B------:R-:W-:Y:S01]  /*03a0*/  FSETP.GT.AND P0, PT, |R0|, 1.469367938527859385e-39, PT ;  /* 0x001000000000780b */ /* 0x000fe20003f04200 */
[----:B------:R-:W-:-:S04]  /*03b0*/  IMAD.WIDE R30, R113, 0x4, R28 ;  /* 0x00000004711e7825 */ /* 0x000fc800078e021c */
[----:B------:R-:W-:-:S08]  /*03c0*/  IMAD.WIDE R4, R113, 0x4, R30 ;  /* 0x0000000471047825 */ /* 0x000fd000078e021e */
[----:B------:R-:W-:Y:S05]  /*03d0*/  @P0 BRA P1, `(.L_x_469) ;  /* 0x0000000000100947 */ /* 0x000fea0000800000 */
[----:B------:R-:W-:Y:S01]  /*03e0*/  IMAD.MOV.U32 R92, RZ, RZ, R24 ;  /* 0x000000ffff5c7224 */ /* 0x000fe200078e0018 */
[----:B------:R-:W-:Y:S01]  /*03f0*/  MOV R116, 0x420 ;  /* 0x0000042000747802 */ /* 0x000fe20000000f00 */
[----:B------:R-:W-:-:S07]  /*0400*/  IMAD.MOV.U32 R93, RZ, RZ, R25 ;  /* 0x000000ffff5d7224 */ /* 0x000fce00078e0019 */
[----:B------:R-:W-:Y:S05]  /*0410*/  CALL.REL.NOINC `($__internal_8_$__cuda_sm20_div_rn_f64_full) ;  /* 0x0000007400487944 */ /* 0x000fea0003c00000 */
.L_x_469:
        /* <DEDUP_REMOVED lines=20> */
[----:B------:R-:W-:-:S07]  /*0560*/  IMAD.MOV.U32 R93, RZ, RZ, R25 ;  /* 0x000000ffff5d7224 */ /* 0x000fce00078e0019 */
[----:B------:R-:W-:Y:S05]  /*0570*/  CALL.REL.NOINC `($__internal_8_$__cuda_sm20_div_rn_f64_full) ;  /* 0x0000007000f07944 */ /* 0x000fea0003c00000 */
[----:B------:R-:W-:Y:S02]  /*0580*/  IMAD.MOV.U32 R2, RZ, RZ, R92 ;  /* 0x000000ffff027224 */ /* 0x000fe400078e005c */
[----:B------:R-:W-:-:S07]  /*0590*/  IMAD.MOV.U32 R3, RZ, RZ, R93 ;  /* 0x000000ffff037224 */ /* 0x000fce00078e005d */
.L_x_470:
        /* <DEDUP_REMOVED lines=22> */
.L_x_471:
[----:B------:R-:W0:Y:S01]  /*0700*/  LDCU UR4, c[0x0][0x398] ;  /* 0x00007300ff0477ac */ /* 0x000e220008000800 */
[----:B------:R1:W5:Y:S04]  /*0710*/  LDG.E.CONSTANT R108, desc[UR6][R16.64] ;  /* 0x00000006106c7981 */ /* 0x000368000c1e9900 */
[----:B------:R2:W5:Y:S04]  /*0720*/  LDG.E.CONSTANT R50, desc[UR6][R6.64] ;  /* 0x0000000606327981 */ /* 0x000568000c1e9900 */
[----:B------:R3:W5:Y:S01]  /*0730*/  LDG.E.CONSTANT R110, desc[UR6][R20.64] ;  /* 0x00000006146e7981 */ /* 0x000762000c1e9900 */
[----:B-1----:R-:W1:Y:S03]  /*0740*/  LDC.64 R16, c[0x0][0x388] ;  /* 0x0000e200ff107b82 */ /* 0x002e660000000a00 */
[----:B------:R4:W5:Y:S01]  /*0750*/  LDG.E.CONSTANT R53, desc[UR6][R10.64] ;  /* 0x000000060a357981 */ /* 0x000962000c1e9900 */
[----:B------:R-:W-:-:S03]  /*0760*/  IMAD.WIDE R24, R113, 0x4, R4 ;  /* 0x0000000471187825 */ /* 0x000fc600078e0204 */
[----:B------:R4:W5:Y:S01]  /*0770*/  LDG.E.CONSTANT R54, desc[UR6][R12.64] ;  /* 0x000000060c367981 */ /* 0x000962000c1e9900 */
[----:B0-----:R-:W3:Y:S01]  /*0780*/  F2F.F64.F32 R58, UR4 ;  /* 0x00000004003a7d10 */ /* 0x001ee20008201800 */
[----:B------:R-:W-:Y:S01]  /*0790*/  FMUL R48, RZ, UR4 ;  /* 0x00000004ff307c20 */ /* 0x000fe20008400000 */
[----:B--2---:R-:W0:Y:S01]  /*07a0*/  LDC.64 R6, c[0x0][0x380] ;  /* 0x0000e000ff067b82 */ /* 0x004e220000000a00 */
[----:B------:R2:W5:Y:S04]  /*07b0*/  LDG.E.CONSTANT R49, desc[UR6][R24.64] ;  /* 0x0000000618317981 */ /* 0x000568000c1e9900 */
[----:B------:R2:W5:Y:S01]  /*07c0*/  LDG.E.CONSTANT R51, desc[UR6][R4.64] ;  /* 0x0000000604337981 */ /* 0x000562000c1e9900 */
[----:B------:R-:W2:Y:S03]  /*07d0*/  F2F.F64.F32 R60, R48 ;  /* 0x00000030003c7310 */ /* 0x000ea60000201800 */
[----:B------:R0:W5:Y:S01]  /*07e0*/  LDG.E.CONSTANT R55, desc[UR6][R14.64] ;  /* 0x000000060e377981 */ /* 0x000162000c1e9900 */
[----:B---3--:R-:W-:-:S03]  /*07f0*/  DADD R20, R58, 10 ;  /* 0x402400003a147429 */ /* 0x008fc60000000000 */
[----:B------:R3:W5:Y:S01]  /*0800*/  LDG.E.CONSTANT R52, desc[UR6][R8.64] ;  /* 0x0000000608347981 */ /* 0x000762000c1e9900 */
[----:B-1----:R-:W1:Y:S01]  /*0810*/  F2F.F64.F32 R62, R17 ;  /* 0x00000011003e7310 */ /* 0x002e620000201800 */
[C---:B----4-:R-:W-:Y:S02]  /*0820*/  DADD R10, R58.reuse, 4 ;  /* 0x401000003a0a7429 */ /* 0x050fe40000000000 */
[----:B------:R-:W-:Y:S01]  /*0830*/  DADD R12, R58, 6 ;  /* 0x401800003a0c7429 */ /* 0x000fe20000000000 */
[----:B------:R4:W5:Y:S02]  /*0840*/  LDG.E.CONSTANT R111, desc[UR6][R30.64] ;  /* 0x000000061e6f7981 */ /* 0x000964000c1e9900 */
[----:B------:R-:W-:Y:S01]  /*0850*/  LOP3.LUT R43, R21, 0x7ff00000, RZ, 0xc0, !PT ;  /* 0x7ff00000152b7812 */ /* 0x000fe200078ec0ff */
[----:B--2---:R-:W-:Y:S01]  /*0860*/  DADD R20, R60, 10 ;  /* 0x402400003c147429 */ /* 0x004fe20000000000 */
[----:B0-----:R-:W0:Y:S03]  /*0870*/  F2F.F64.F32 R64, R7 ;  /* 0x0000000700407310 */ /* 0x001e260000201800 */
[----:B------:R-:W-:Y:S01]  /*0880*/  LOP3.LUT R46, R11, 0x7ff00000, RZ, 0xc0, !PT ;  /* 0x7ff000000b2e7812 */ /* 0x000fe200078ec0ff */
[----:B------:R-:W-:Y:S01]  /*0890*/  DADD R24, R58, 12 ;  /* 0x402800003a187429 */ /* 0x000fe20000000000 */
[----:B------:R-:W2:Y:S01]  /*08a0*/  LDC.64 R10, c[0x0][0x390] ;  /* 0x0000e400ff0a7b82 */ /* 0x000ea20000000a00 */
[----:B------:R-:W-:Y:S01]  /*08b0*/  DADD R4, R60, 2 ;  /* 0x400000003c047429 */ /* 0x000fe20000000000 */
[----:B------:R-:W-:Y:S01]  /*08c0*/  LOP3.LUT R45, R13, 0x7ff00000, RZ, 0xc0, !PT ;  /* 0x7ff000000d2d7812 */ /* 0x000fe200078ec0ff */
[----:B------:R-:W-:Y:S01]  /*08d0*/  DADD R14, R58, 8 ;  /* 0x402000003a0e7429 */ /* 0x000fe20000000000 */
[----:B------:R0:W5:Y:S01]  /*08e0*/  LDG.E.CONSTANT R109, desc[UR6][R26.64] ;  /* 0x000000061a6d7981 */ /* 0x000162000c1e9900 */
[----:B------:R-:W-:Y:S01]  /*08f0*/  LOP3.LUT R37, R21, 0x7ff00000, RZ, 0xc0, !PT ;  /* 0x7ff0000015257812 */ /* 0x000fe200078ec0ff */
[----:B-1----:R-:W-:-:S02]  /*0900*/  DADD R20, R62, 10 ;  /* 0x402400003e147429 */ /* 0x002fc40000000000 */
[----:B------:R1:W5:Y:S01]  /*0910*/  LDG.E.CONSTANT R112, desc[UR6][R28.64] ;  /* 0x000000061c707981 */ /* 0x000362000c1e9900 */
[----:B---3--:R-:W-:Y:S02]  /*0920*/  DADD R8, R58, 2 ;  /* 0x400000003a087429 */ /* 0x008fe40000000000 */
[C---:B------:R-:W-:Y:S01]  /*0930*/  DADD R12, R60.reuse, 6 ;  /* 0x401800003c0c7429 */ /* 0x040fe20000000000 */
[----:B------:R-:W-:Y:S01]  /*0940*/  LOP3.LUT R42, R25, 0x7ff00000, RZ, 0xc0, !PT ;  /* 0x7ff00000192a7812 */ /* 0x000fe200078ec0ff */
[----:B------:R-:W-:Y:S01]  /*0950*/  DADD R24, R60, 12 ;  /* 0x402800003c187429 */ /* 0x000fe20000000000 */
[----:B------:R-:W-:Y:S01]  /*0960*/  LOP3.LUT R41, R5, 0x7ff00000, RZ, 0xc0, !PT ;  /* 0x7ff0000005297812 */ /* 0x000fe200078ec0ff */
[----:B------:R-:W-:Y:S01]  /*0970*/  DADD R4, R62, 2 ;  /* 0x400000003e047429 */ /* 0x000fe20000000000 */
[----:B------:R-:W3:Y:S01]  /*0980*/  S2R R22, SR_CgaCtaId ;  /* 0x0000000000167919 */ /* 0x000ee20000008800 */
[----:B----4-:R-:W-:Y:S01]  /*0990*/  LOP3.LUT R31, R21, 0x7ff00000, RZ, 0xc0, !PT ;  /* 0x7ff00000151f7812 */ /* 0x010fe200078ec0ff */
[----:B0-----:R-:W-:Y:S01]  /*09a0*/  DADD R20, R64, 10 ;  /* 0x4024000040147429 */ /* 0x001fe20000000000 */
[----:B------:R-:W-:Y:S01]  /*09b0*/  LOP3.LUT R44, R15, 0x7ff00000, RZ, 0xc0, !PT ;  /* 0x7ff000000f2c7812 */ /* 0x000fe200078ec0ff */
[C---:B------:R-:W-:Y:S01]  /*09c0*/  DADD R14, R60.reuse, 8 ;  /* 0x402000003c0e7429 */ /* 0x040fe20000000000 */
[----:B------:R-:W-:Y:S01]  /*09d0*/  LOP3.LUT R47, R9, 0x7ff00000, RZ, 0xc0, !PT ;  /* 0x7ff00000092f7812 */ /* 0x000fe200078ec0ff */
[----:B------:R-:W-:Y:S01]  /*09e0*/  DADD R8, R60, 4 ;  /* 0x401000003c087429 */ /* 0x000fe20000000000 */
[----:B------:R-:W-:Y:S01]  /*09f0*/  LOP3.LUT R39, R13, 0x7ff00000, RZ, 0xc0, !PT ;  /* 0x7ff000000d277812 */ /* 0x000fe200078ec0ff */
[----:B------:R-:W-:Y:S01]  /*0a00*/  DADD R12, R62, 6 ;  /* 0x401800003e0c7429 */ /* 0x000fe20000000000 */
[----:B------:R-:W-:-:S02]  /*0a10*/  IMAD R18, R16, 0xc, R18 ;  /* 0x0000000c10127824 */ /* 0x000fc400078e0212 */
[----:B------:R-:W-:Y:S01]  /*0a20*/  IMAD R16, R16, 0x6, R23 ;  /* 0x0000000610107824 */ /* 0x000fe200078e0217 */
[----:B------:R-:W-:Y:S01]  /*0a30*/  LOP3.LUT R36, R25, 0x7ff00000, RZ, 0xc0, !PT ;  /* 0x7ff0000019247812 */ /* 0x000fe200078ec0ff */
[----:B------:R-:W-:Y:S01]  /*0a40*/  DADD R24, R62, 12 ;  /* 0x402800003e187429 */ /* 0x000fe20000000000 */
[----:B------:R-:W-:Y:S01]  /*0a50*/  LOP3.LUT R35, R5, 0x7ff00000, RZ, 0xc0, !PT ;  /* 0x7ff0000005237812 */ /* 0x000fe200078ec0ff */
[----:B------:R-:W-:Y:S01]  /*0a60*/  DADD R4, R64, 2 ;  /* 0x4000000040047429 */ /* 0x000fe20000000000 */
[C---:B------:R-:W-:Y:S01]  /*0a70*/  VIADD R27, R16.reuse, 0x6 ;  /* 0x00000006101b7836 */ /* 0x040fe20000000000 */
[----:B--2---:R-:W0:Y:S01]  /*0a80*/  F2F.F64.F32 R66, R11 ;  /* 0x0000000b00427310 */ /* 0x004e220000201800 */
[----:B------:R-:W-:Y:S01]  /*0a90*/  VIADD R26, R16, 0x26 ;  /* 0x00000026101a7836 */ /* 0x000fe20000000000 */
[----:B------:R-:W2:Y:S01]  /*0aa0*/  S2R R20, SR_TID.Y ;  /* 0x0000000000147919 */ /* 0x000ea20000002200 */
[----:B------:R-:W-:Y:S01]  /*0ab0*/  LOP3.LUT R38, R15, 0x7ff00000, RZ, 0xc0, !PT ;  /* 0x7ff000000f267812 */ /* 0x000fe200078ec0ff */
[C---:B------:R-:W-:Y:S01]  /*0ac0*/  DADD R14, R62.reuse, 8 ;  /* 0x402000003e0e7429 */ /* 0x040fe20000000000 */
[----:B------:R-:W-:Y:S01]  /*0ad0*/  LOP3.LUT R40, R9, 0x7ff00000, RZ, 0xc0, !PT ;  /* 0x7ff0000009287812 */ /* 0x000fe200078ec0ff */
[----:B------:R-:W-:Y:S01]  /*0ae0*/  DADD R8, R62, 4 ;  /* 0x401000003e087429 */ /* 0x000fe20000000000 */
[----:B------:R-:W-:Y:S01]  /*0af0*/  LOP3.LUT R33, R13, 0x7ff00000, RZ, 0xc0, !PT ;  /* 0x7ff000000d217812 */ /* 0x000fe200078ec0ff */
[----:B------:R-:W4:Y:S01]  /*0b00*/  F2F.F32.F64 R92, R92 ;  /* 0x0000005c005c7310 */ /* 0x000f220000301000 */
[----:B------:R-:W-:Y:S01]  /*0b10*/  DADD R12, R64, 6 ;  /* 0x40180000400c7429 */ /* 0x000fe20000000000 */
[----:B-1----:R-:W-:-:S02]  /*0b20*/  IMAD R29, R18, R6, R19 ;  /* 0x00000006121d7224 */ /* 0x002fc400078e0213 */
[-CC-:B------:R-:W-:Y:S02]  /*0b30*/  IMAD R28, R16, R6.reuse, R19.reuse ;  /* 0x00000006101c7224 */ /* 0x180fe400078e0213 */
[-CC-:B------:R-:W-:Y:S02]  /*0b40*/  IMAD R27, R27, R6.reuse, R19.reuse ;  /* 0x000000061b1b7224 */ /* 0x180fe400078e0213 */
[----:B------:R-:W-:Y:S02]  /*0b50*/  IMAD R26, R26, R6, R19 ;  /* 0x000000061a1a7224 */ /* 0x000fe400078e0213 */
[----:B------:R-:W1:Y:S01]  /*0b60*/  S2R R19, SR_TID.X ;  /* 0x0000000000137919 */ /* 0x000e620000002100 */
[----:B------:R-:W-:Y:S02]  /*0b70*/  LOP3.LUT R30, R25, 0x7ff00000, RZ, 0xc0, !PT ;  /* 0x7ff00000191e7812 */ /* 0x000fe400078ec0ff */
[----:B------:R-:W-:Y:S01]  /*0b80*/  LOP3.LUT R25, R5, 0x7ff00000, RZ, 0xc0, !PT ;  /* 0x7ff0000005197812 */ /* 0x000fe200078ec0ff */
[----:B------:R-:W-:Y:S01]  /*0b90*/  FMUL R5, R2, R17 ;  /* 0x0000001102057220 */ /* 0x000fe20000400000 */
[----:B------:R-:W-:Y:S01]  /*0ba0*/  LOP3.LUT R32, R15, 0x7ff00000, RZ, 0xc0, !PT ;  /* 0x7ff000000f207812 */ /* 0x000fe200078ec0ff */
[C---:B------:R-:W-:Y:S01]  /*0bb0*/  DADD R14, R64.reuse, 8 ;  /* 0x40200000400e7429 */ /* 0x040fe20000000000 */
[----:B------:R-:W-:Y:S01]  /*0bc0*/  LOP3.LUT R34, R9, 0x7ff00000, RZ, 0xc0, !PT ;  /* 0x7ff0000009227812 */ /* 0x000fe200078ec0ff */
[----:B------:R-:W-:Y:S01]  /*0bd0*/  DADD R8, R64, 4 ;  /* 0x4010000040087429 */ /* 0x000fe20000000000 */
[----:B------:R-:W-:Y:S01]  /*0be0*/  LOP3.LUT R23, R13, 0x7ff00000, RZ, 0xc0, !PT ;  /* 0x7ff000000d177812 */ /* 0x000fe200078ec0ff */
[----:B------:R-:W-:Y:S01]  /*0bf0*/  FADD R13, R48, R17 ;  /* 0x00000011300d7221 */ /* 0x000fe20000000000 */
[----:B------:R-:W-:Y:S01]  /*0c00*/  FFMA R81, R0, R7, R5 ;  /* 0x0000000700517223 */ /* 0x000fe20000000005 */
[C---:B0-----:R-:W-:Y:S01]  /*0c10*/  DADD R4, R66.reuse, 2 ;  /* 0x4000000042047429 */ /* 0x041fe20000000000 */
[----:B------:R-:W-:Y:S01]  /*0c20*/  MOV R3, 0x400 ;  /* 0x0000040000037802 */ /* 0x000fe20000000f00 */
[C---:B------:R-:W-:Y:S01]  /*0c30*/  FMUL R69, R2.reuse, R13 ;  /* 0x0000000d02457220 */ /* 0x040fe20000400000 */
[----:B------:R-:W-:Y:S01]  /*0c40*/  FADD R68, R2, R2 ;  /* 0x0000000202447221 */ /* 0x000fe20000000000 */
[----:B------:R-:W-:Y:S01]  /*0c50*/  FADD R74, R0, R0 ;  /* 0x00000000004a7221 */ /* 0x000fe20000000000 */
[----:B----4-:R-:W-:Y:S01]  /*0c60*/  FMUL R82, R92, 4 ;  /* 0x408000005c527820 */ /* 0x010fe20000400000 */
[----:B------:R-:W-:Y:S01]  /*0c70*/  FADD R17, R48, R7 ;  /* 0x0000000730117221 */ /* 0x000fe20000000000 */
[----:B---3--:R-:W-:Y:S01]  /*0c80*/  LEA R3, R22, R3, 0x18 ;  /* 0x0000000316037211 */ /* 0x008fe200078ec0ff */
[C---:B------:R-:W-:Y:S01]  /*0c90*/  DADD R12, R66.reuse, 8 ;  /* 0x40200000420c7429 */ /* 0x040fe20000000000 */
[----:B------:R-:W-:Y:S01]  /*0ca0*/  LOP3.LUT R22, R15, 0x7ff00000, RZ, 0xc0, !PT ;  /* 0x7ff000000f167812 */ /* 0x000fe200078ec0ff */
[----:B------:R-:W-:Y:S01]  /*0cb0*/  FFMA R87, R0, R17, R69 ;  /* 0x0000001100577223 */ /* 0x000fe20000000045 */
[----:B------:R-:W-:Y:S01]  /*0cc0*/  DADD R78, R66, 10 ;  /* 0x40240000424e7429 */ /* 0x000fe20000000000 */
[----:B------:R-:W-:Y:S01]  /*0cd0*/  LOP3.LUT R24, R9, 0x7ff00000, RZ, 0xc0, !PT ;  /* 0x7ff0000009187812 */ /* 0x000fe200078ec0ff */
[----:B------:R-:W-:Y:S01]  /*0ce0*/  DADD R14, R64, 12 ;  /* 0x40280000400e7429 */ /* 0x000fe20000000000 */
[----:B------:R-:W0:Y:S01]  /*0cf0*/  F2F.F64.F32 R68, R68 ;  /* 0x0000004400447310 */ /* 0x000e220000201800 */
[C---:B------:R-:W-:Y:S01]  /*0d00*/  DADD R8, R66.reuse, 6 ;  /* 0x4018000042087429 */ /* 0x040fe20000000000 */
[----:B------:R-:W-:Y:S01]  /*0d10*/  LOP3.LUT R17, R5, 0x7ff00000, RZ, 0xc0, !PT ;  /* 0x7ff0000005117812 */ /* 0x000fe200078ec0ff */
[C---:B------:R-:W-:Y:S01]  /*0d20*/  DADD R6, R66.reuse, 4 ;  /* 0x4010000042067429 */ /* 0x040fe20000000000 */
[----:B------:R-:W-:Y:S01]  /*0d30*/  FFMA R2, R92, R11, R81 ;  /* 0x0000000b5c027223 */ /* 0x000fe20000000051 */
[----:B------:R-:W-:-:S03]  /*0d40*/  DADD R4, R66, 12 ;  /* 0x4028000042047429 */ /* 0x000fc60000000000 */
[----:B------:R-:W3:Y:S01]  /*0d50*/  F2F.F64.F32 R74, R74 ;  /* 0x0000004a004a7310 */ /* 0x000ee20000201800 */
[----:B------:R-:W-:-:S07]  /*0d60*/  FADD R11, R11, UR4 ;  /* 0x000000040b0b7e21 */ /* 0x000fce0008000000 */
[----:B------:R-:W4:Y:S01]  /*0d70*/  F2F.F64.F32 R82, R82 ;  /* 0x0000005200527310 */ /* 0x000f220000201800 */
[----:B------:R-:W-:Y:S01]  /*0d80*/  LOP3.LUT R14, R13, 0x7ff00000, RZ, 0xc0, !PT ;  /* 0x7ff000000d0e7812 */ /* 0x000fe200078ec0ff */
[----:B------:R-:W-:Y:S01]  /*0d90*/  FFMA R11, R92, R11, R87 ;  /* 0x0000000b5c0b7223 */ /* 0x000fe20000000057 */
[----:B--2---:R-:W-:Y:S01]  /*0da0*/  IMAD R0, R20, 0xb0, R3 ;  /* 0x000000b014007824 */ /* 0x004fe200078e0203 */
[----:B------:R-:W-:Y:S01]  /*0db0*/  LOP3.LUT R13, R79, 0x7ff00000, RZ, 0xc0, !PT ;  /* 0x7ff000004f0d7812 */ /* 0x000fe200078ec0ff */
[C---:B------:R-:W-:Y:S01]  /*0dc0*/  DADD R70, R58.reuse, 6 ;  /* 0x401800003a467429 */ /* 0x040fe20000000000 */
[----:B------:R-:W-:Y:S01]  /*0dd0*/  LOP3.LUT R18, R15, 0x7ff00000, RZ, 0xc0, !PT ;  /* 0x7ff000000f127812 */ /* 0x000fe200078ec0ff */
[----:B------:R-:W-:Y:S01]  /*0de0*/  DADD R72, R58, 8 ;  /* 0x402000003a487429 */ /* 0x000fe20000000000 */
[----:B------:R-:W-:Y:S01]  /*0df0*/  LOP3.LUT R15, R9, 0x7ff00000, RZ, 0xc0, !PT ;  /* 0x7ff00000090f7812 */ /* 0x000fe200078ec0ff */
[C---:B------:R-:W-:Y:S02]  /*0e00*/  DADD R76, R62.reuse, 6 ;  /* 0x401800003e4c7429 */ /* 0x040fe40000000000 */
[----:B------:R-:W-:-:S02]  /*0e10*/  DADD R78, R62, 8 ;  /* 0x402000003e4e7429 */ /* 0x000fc40000000000 */
[----:B------:R-:W-:Y:S02]  /*0e20*/  DADD R80, R62, 12 ;  /* 0x402800003e507429 */ /* 0x000fe40000000000 */
[----:B------:R-:W-:Y:S02]  /*0e30*/  DADD R84, R64, 6 ;  /* 0x4018000040547429 */ /* 0x000fe40000000000 */
[C---:B------:R-:W-:Y:S02]  /*0e40*/  DADD R86, R66.reuse, 4 ;  /* 0x4010000042567429 */ /* 0x040fe40000000000 */
[----:B------:R-:W-:Y:S01]  /*0e50*/  DADD R88, R66, 8 ;  /* 0x4020000042587429 */ /* 0x000fe20000000000 */
[----:B------:R-:W-:Y:S01]  /*0e60*/  LOP3.LUT R21, R21, 0x7ff00000, RZ, 0xc0, !PT ;  /* 0x7ff0000015157812 */ /* 0x000fe200078ec0ff */
[----:B------:R-:W-:Y:S01]  /*0e70*/  FADD R11, R11, R2 ;  /* 0x000000020b0b7221 */ /* 0x000fe20000000000 */
[----:B------:R-:W-:Y:S01]  /*0e80*/  LOP3.LUT R16, R7, 0x7ff00000, RZ, 0xc0, !PT ;  /* 0x7ff0000007107812 */ /* 0x000fe200078ec0ff */
[----:B------:R-:W-:Y:S01]  /*0e90*/  IMAD.MOV R10, RZ, RZ, -R10 ;  /* 0x000000ffff0a7224 */ /* 0x000fe200078e0a0a */
[----:B------:R-:W-:Y:S01]  /*0ea0*/  LOP3.LUT R12, R5, 0x7ff00000, RZ, 0xc0, !PT ;  /* 0x7ff00000050c7812 */ /* 0x000fe200078ec0ff */
[----:B01-34-:R-:W-:-:S07]  /*0eb0*/  IMAD R9, R19, 0x4, R0 ;  /* 0x0000000413097824 */ /* 0x01bfce00078e0200 */
.L_x_552:
[----:B0-----:R-:W0:Y:S02]  /*0ec0*/  LDC.64 R96, c[0x0][0x3a8] ;  /* 0x0000ea00ff607b82 */ /* 0x001e240000000a00 */
[----:B0-----:R-:W-:-:S06]  /*0ed0*/  IMAD.WIDE R2, R29, 0x4, R96 ;  /* 0x000000041d027825 */ /* 0x001fcc00078e0260 */
[----:B------:R-:W2:Y:S01]  /*0ee0*/  LDG.E.CONSTANT R2, desc[UR6][R2.64] ;  /* 0x0000000602027981 */ /* 0x000ea2000c1e9900 */
[----:B-----5:R-:W-:Y:S01]  /*0ef0*/  IMAD.MOV.U32 R8, RZ, RZ, R52 ;  /* 0x000000ffff087224 */ /* 0x020fe200078e0034 */
[----:B------:R-:W-:Y:S05]  /*0f00*/  WARPSYNC.ALL ;  /* 0x0000000000007948 */ /* 0x000fea0003800000 */
[----:B------:R-:W-:Y:S01]  /*0f10*/  IMAD.MOV.U32 R52, RZ, RZ, R53 ;  /* 0x000000ffff347224 */ /* 0x000fe200078e0035 */
[----:B------:R-:W-:Y:S01]  /*0f20*/  ISETP.GT.U32.AND P1, PT, R20, 0x5, PT ;  /* 0x000000051400780c */ /* 0x000fe20003f24070 */
        /* <DEDUP_REMOVED lines=9> */
[----:B--2---:R-:W-:Y:S01]  /*0fc0*/  IMAD.MOV.U32 R49, RZ, RZ, R2 ;  /* 0x000000ffff317224 */ /* 0x004fe200078e0002 */
[----:B------:R-:W-:Y:S01]  /*0fd0*/  ISETP.GT.U32.AND P2, PT, R19, 0x5, PT ;  /* 0x000000051300780c */ /* 0x000fe20003f44070 */
[--C-:B------:R-:W-:Y:S01]  /*0fe0*/  @!P1 IMAD.WIDE R2, R28, 0x4, R96.reuse ;  /* 0x000000041c029825 */ /* 0x100fe200078e0260 */
[----:B------:R-:W0:Y:S08]  /*0ff0*/  LDC R4, c[0x0][0x384] ;  /* 0x0000e100ff047b82 */ /* 0x000e300000000800 */
[----:B------:R-:W-:Y:S01]  /*1000*/  BAR.SYNC.DEFER_BLOCKING 0x0 ;  /* 0x0000000000007b1d */ /* 0x000fe20000010000 */
[----:B------:R-:W-:-:S07]  /*1010*/  @!P1 IMAD.WIDE R94, R26, 0x4, R96 ;  /* 0x000000041a5e9825 */ /* 0x000fce00078e0260 */
[----:B------:R-:W1:Y:S01]  /*1020*/  LDC R5, c[0x0][0x38c] ;  /* 0x0000e300ff057b82 */ /* 0x000e620000000800 */
[----:B------:R-:W2:Y:S01]  /*1030*/  @!P1 LDG.E.CONSTANT R2, desc[UR6][R2.64] ;  /* 0x0000000602029981 */ /* 0x000ea2000c1e9900 */
[----:B------:R-:W-:-:S03]  /*1040*/  @!P2 IMAD.WIDE R96, R27, 0x4, R96 ;  /* 0x000000041b60a825 */ /* 0x000fc600078e0260 */
[----:B------:R-:W3:Y:S03]  /*1050*/  @!P1 LDG.E.CONSTANT R94, desc[UR6][R94.64] ;  /* 0x000000065e5e9981 */ /* 0x000ee6000c1e9900 */
[----:B------:R-:W4:Y:S01]  /*1060*/  LDC R7, c[0x0][0x398] ;  /* 0x0000e600ff077b82 */ /* 0x000f220000000800 */
[----:B------:R-:W3:Y:S04]  /*1070*/  @!P2 LDG.E.CONSTANT R100, desc[UR6][R96.64+-0x18] ;  /* 0xffffe8066064a981 */ /* 0x000ee8000c1e9900 */
[----:B------:R-:W3:Y:S01]  /*1080*/  @!P2 LDG.E.CONSTANT R102, desc[UR6][R96.64+0x80] ;  /* 0x000080066066a981 */ /* 0x000ee2000c1e9900 */
[----:B0-----:R-:W-:Y:S02]  /*1090*/  FSETP.NEU.AND P3, PT, R4, 1, PT ;  /* 0x3f8000000400780b */ /* 0x001fe40003f6d000 */
[----:B------:R-:W0:Y:S01]  /*10a0*/  LDC R115, c[0x0][0x394] ;  /* 0x0000e500ff737b82 */ /* 0x000e220000000800 */
[----:B------:R-:W-:-:S07]  /*10b0*/  LOP3.LUT R6, R6, 0xfdffffff, RZ, 0xc0, !PT ;  /* 0xfdffffff06067812 */ /* 0x000fce00078ec0ff */
[----:B------:R-:W0:Y:S03]  /*10c0*/  LDC.64 R90, c[0x0][0x3b0] ;  /* 0x0000ec00ff5a7b82 */ /* 0x000e260000000a00 */
[----:B------:R-:W-:-:S04]  /*10d0*/  @P3 LOP3.LUT R6, R6, 0x2000000, RZ, 0xfc, !PT ;  /* 0x0200000006063812 */ /* 0x000fc800078efcff */
[----:B------:R-:W-:Y:S02]  /*10e0*/  LOP3.LUT R6, R6, 0xfffffdff, RZ, 0xc0, !PT ;  /* 0xfffffdff06067812 */ /* 0x000fe400078ec0ff */
[----:B-1----:R-:W-:Y:S02]  /*10f0*/  FSETP.NEU.AND P3, PT, R5, 1, PT ;  /* 0x3f8000000500780b */ /* 0x002fe40003f6d000 */
[----:B----4-:R-:W-:Y:S02]  /*1100*/  FSETP.NEU.AND P4, PT, R7, RZ, PT ;  /* 0x000000ff0700720b */ /* 0x010fe40003f8d000 */
[----:B------:R-:W-:Y:S02]  /*1110*/  ISETP.NE.AND P5, PT, R36, 0x7ff00000, PT ;  /* 0x7ff000002400780c */ /* 0x000fe40003fa5270 */
[----:B------:R-:W-:Y:S01]  /*1120*/  LOP3.LUT R0, R0, 0xfffffbff, RZ, 0xc0, !PT ;  /* 0xfffffbff00007812 */ /* 0x000fe200078ec0ff */
[----:B--2---:R1:W-:Y:S04]  /*1130*/  @!P1 STS [R9+0x18], R2 ;  /* 0x0000180209009388 */ /* 0x0043e80000000800 */
[----:B---3--:R2:W-:Y:S04]  /*1140*/  @!P2 STS [R9+0x420], R100 ;  /* 0x000420640900a388 */ /* 0x0085e80000000800 */
[----:B------:R2:W-:Y:S01]  /*1150*/  @!P2 STS [R9+0x4b8], R102 ;  /* 0x0004b8660900a388 */ /* 0x0005e20000000800 */
[----:B------:R-:W-:-:S03]  /*1160*/  FSETP.NAN.AND P2, PT, R4, R4, PT ;  /* 0x000000040400720b */ /* 0x000fc60003f48000 */
[----:B------:R2:W-:Y:S01]  /*1170*/  @!P1 STS [R9+0x1a38], R94 ;  /* 0x001a385e09009388 */ /* 0x0005e20000000800 */
[----:B------:R-:W-:-:S09]  /*1180*/  FSETP.NEU.AND P1, PT, R4, RZ, PT ;  /* 0x000000ff0400720b */ /* 0x000fd20003f2d000 */
        /* <DEDUP_REMOVED lines=14> */
[----:B0-----:R-:W-:Y:S02]  /*1270*/  FSETP.NEU.AND P3, PT, R115, 1, PT ;  /* 0x3f8000007300780b */ /* 0x001fe40003f6d000 */
        /* <DEDUP_REMOVED lines=87> */
[----:B------:R-:W-:Y:S02]  /*17f0*/  FSETP.NAN.AND P5, PT, R48, R48, PT ;  /* 0x000000303000720b */ /* 0x000fe40003fa8000 */
[----:B------:R-:W-:-:S04]  /*1800*/  LOP3.LUT R6, R6, 0xfffffeff, RZ, 0xc0, !PT ;  /* 0xfffffeff06067812 */ /* 0x000fc800078ec0ff */
[----:B------:R-:W-:Y:S02]  /*1810*/  @P3 LOP3.LUT R6, R6, 0x100, RZ, 0xfc, !PT ;  /* 0x0000010006063812 */ /* 0x000fe400078efcff */
[----:B------:R-:W-:Y:S02]  /*1820*/  ISETP.NE.AND P4, PT, R41, 0x7ff00000, PT ;  /* 0x7ff000002900780c */ /* 0x000fe40003f85270 */
[----:B------:R-:W-:Y:S01]  /*1830*/  LOP3.LUT R6, R6, 0xffffff7f, RZ, 0xc0, !PT ;  /* 0xffffff7f06067812 */ /* 0x000fe200078ec0ff */
[----:B------:R-:W-:-:S03]  /*1840*/  DSETP.NEU.AND P6, PT, |R62|, +INF , PT ;  /* 0x7ff000003e00742a */ /* 0x000fc60003fcd200 */
[----:B------:R-:W-:-:S04]  /*1850*/  @P5 LOP3.LUT R6, R6, 0x80, RZ, 0xfc, !PT ;  /* 0x0000008006065812 */ /* 0x000fc800078efcff */
[----:B------:R-:W-:Y:S01]  /*1860*/  LOP3.LUT R6, R6, 0xfffffffb, RZ, 0xc0, !PT ;  /* 0xfffffffb06067812 */ /* 0x000fe200078ec0ff */
[----:B------:R2:W-:Y:S03]  /*1870*/  STS [R9+0x438], R108 ;  /* 0x0004386c09007388 */ /* 0x0005e60000000800 */
[----:B------:R-:W-:Y:S02]  /*1880*/  @P4 LOP3.LUT R6, R6, 0x4, RZ, 0xfc, !PT ;  /* 0x0000000406064812 */ /* 0x000fe400078efcff */
[----:B------:R-:W-:Y:S02]  /*1890*/  ISETP.NE.AND P5, PT, R35, 0x7ff00000, PT ;  /* 0x7ff000002300780c */ /* 0x000fe40003fa5270 */
[----:B------:R-:W-:-:S04]  /*18a0*/  LOP3.LUT R6, R6, 0xffffffbf, RZ, 0xc0, !PT ;  /* 0xffffffbf06067812 */ /* 0x000fc800078ec0ff */
[----:B------:R-:W-:Y:S02]  /*18b0*/  @P6 LOP3.LUT R6, R6, 0x40, RZ, 0xfc, !PT ;  /* 0x0000004006066812 */ /* 0x000fe400078efcff */
[----:B------:R-:W-:Y:S02]  /*18c0*/  ISETP.NE.AND P6, PT, R47, 0x7ff00000, PT ;  /* 0x7ff000002f00780c */ /* 0x000fe40003fc5270 */
[----:B------:R-:W-:Y:S01]  /*18d0*/  LOP3.LUT R6, R6, 0xfffffffd, RZ, 0xc0, !PT ;  /* 0xfffffffd06067812 */ /* 0x000fe200078ec0ff */
[----:B------:R-:W-:-:S03]  /*18e0*/  DADD R92, -RZ, |R66| ;  /* 0x00000000ff5c7229 */ /* 0x000fc60000000542 */
[----:B------:R-:W-:Y:S01]  /*18f0*/  @P5 LOP3.LUT R6, R6, 0x2, RZ, 0xfc, !PT ;  /* 0x0000000206065812 */ /* 0x000fe200078efcff */
[----:B------:R-:W-:Y:S01]  /*1900*/  DSETP.NEU.AND P0, PT, |R66|, +INF , PT ;  /* 0x7ff000004200742a */ /* 0x000fe20003f0d200 */
[----:B------:R-:W-:Y:S02]  /*1910*/  BSSY.RECONVERGENT B0, `(.L_x_472) ;  /* 0x0000010000007945 */ /* 0x000fe40003800200 */
[----:B------:R-:W-:Y:S01]  /*1920*/  LOP3.LUT R6, R6, 0xfffffffe, RZ, 0xc0, !PT ;  /* 0xfffffffe06067812 */ /* 0x000fe200078ec0ff */
[----:B------:R-:W-:Y:S01]  /*1930*/  DSETP.NEU.AND P4, PT, |R58|, +INF , PT ;  /* 0x7ff000003a00742a */ /* 0x000fe20003f8d200 */
[----:B-1----:R-:W-:Y:S01]  /*1940*/  FMUL R2, R11, R108 ;  /* 0x0000006c0b027220 */ /* 0x002fe20000400000 */
[----:B------:R-:W-:Y:S01]  /*1950*/  IMAD.MOV.U32 R98, RZ, RZ, R92 ;  /* 0x000000ffff627224 */ /* 0x000fe200078e005c */
[----:B------:R-:W-:Y:S01]  /*1960*/  FSETP.NAN.AND P1, PT, R7, R7, PT ;  /* 0x000000070700720b */ /* 0x000fe20003f28000 */
[----:B------:R-:W-:Y:S01]  /*1970*/  IMAD.MOV.U32 R95, RZ, RZ, 0x40000000 ;  /* 0x40000000ff5f7424 */ /* 0x000fe200078e00ff */
[----:B------:R-:W-:Y:S01]  /*1980*/  BAR.SYNC.DEFER_BLOCKING 0x0 ;  /* 0x0000000000007b1d */ /* 0x000fe20000010000 */
[----:B------:R-:W-:Y:S01]  /*1990*/  IMAD.WIDE R90, R27, 0x4, R90 ;  /* 0x000000041b5a7825 */ /* 0x000fe200078e025a */
[----:B------:R-:W-:-:S02]  /*19a0*/  FSETP.NAN.AND P2, PT, R115, R115, PT ;  /* 0x000000737300720b */ /* 0x000fc40003f48000 */
[----:B------:R-:W-:Y:S02]  /*19b0*/  FSETP.NEU.AND P3, PT, R48, RZ, PT ;  /* 0x000000ff3000720b */ /* 0x000fe40003f6d000 */
[----:B------:R-:W-:Y:S02]  /*19c0*/  ISETP.NE.AND P5, PT, R17, 0x7ff00000, PT ;  /* 0x7ff000001100780c */ /* 0x000fe40003fa5270 */
[----:B------:R-:W-:Y:S02]  /*19d0*/  MOV R96, 0x1a10 ;  /* 0x00001a1000607802 */ /* 0x000fe40000000f00 */
[----:B------:R-:W-:Y:S01]  /*19e0*/  @P6 LOP3.LUT R6, R6, 0x1, RZ, 0xfc, !PT ;  /* 0x0000000106066812 */ /* 0x000fe200078efcff */
[----:B--2---:R-:W-:-:S08]  /*19f0*/  UMOV UR4, URZ ;  /* 0x000000ff00047c82 */ /* 0x004fd00008000000 */
[----:B------:R-:W-:Y:S05]  /*1a00*/  CALL.REL.NOINC `($_Z24FractionalStep_3D_SolverifififfPfS_S_$__internal_accurate_pow) ;  /* 0x0000006400487944 */ /* 0x000fea0003c00000 */
[----:B------:R-:W-:Y:S05]  /*1a10*/  BSYNC.RECONVERGENT B0 ;  /* 0x0000000000007941 */ /* 0x000fea0003800200 */
.L_x_472:
[----:B------:R-:W0:Y:S01]  /*1a20*/  F2F.F64.F32 R66, UR9 ;  /* 0x0000000900427d10 */ /* 0x000e220008201800 */
[----:B------:R-:W-:Y:S01]  /*1a30*/  FSETP.NEU.AND P6, PT, R115, RZ, PT ;  /* 0x000000ff7300720b */ /* 0x000fe20003fcd000 */
[----:B------:R-:W-:Y:S01]  /*1a40*/  BSSY.RECONVERGENT B0, `(.L_x_473) ;  /* 0x0000013000007945 */ /* 0x000fe20003800200 */
[----:B------:R-:W-:Y:S02]  /*1a50*/  MOV R96, 0x1b70 ;  /* 0x00001b7000607802 */ /* 0x000fe40000000f00 */
[----:B------:R-:W-:Y:S02]  /*1a60*/  FSEL R97, R93, RZ, P6 ;  /* 0x000000ff5d617208 */ /* 0x000fe40003000000 */
[----:B------:R-:W-:Y:S02]  /*1a70*/  FSEL R92, R92, RZ, P6 ;  /* 0x000000ff5c5c7208 */ /* 0x000fe40003000000 */
[----:B------:R-:W-:Y:S02]  /*1a80*/  FSEL R93, R97, +QNAN , P0 ;  /* 0x7ff00000615d7808 */ /* 0x000fe40000000000 */
[----:B------:R-:W-:-:S02]  /*1a90*/  FSEL R3, R92, RZ, P0 ;  /* 0x000000ff5c037208 */ /* 0x000fc40000000000 */
[----:B------:R-:W-:Y:S01]  /*1aa0*/  FSETP.NEU.AND P6, PT, R115, 1, PT ;  /* 0x3f8000007300780b */ /* 0x000fe20003fcd000 */
[----:B0-----:R-:W-:-:S10]  /*1ab0*/  DADD R94, R66, 2 ;  /* 0x40000000425e7429 */ /* 0x001fd40000000000 */
[----:B------:R-:W-:Y:S02]  /*1ac0*/  @!P5 FSEL R97, R95, R93, P2 ;  /* 0x0000005d5f61d208 */ /* 0x000fe40001000000 */
[----:B------:R-:W-:-:S03]  /*1ad0*/  @!P5 FSEL R92, R94, R3, P2 ;  /* 0x000000035e5cd208 */ /* 0x000fc60001000000 */
[----:B------:R-:W-:-:S06]  /*1ae0*/  IMAD.MOV.U32 R93, RZ, RZ, R97 ;  /* 0x000000ffff5d7224 */ /* 0x000fcc00078e0061 */
[----:B------:R-:W-:Y:S02]  /*1af0*/  DADD R94, R92, R92 ;  /* 0x000000005c5e7229 */ /* 0x000fe4000000005c */
[----:B------:R-:W-:-:S06]  /*1b00*/  DADD R92, -RZ, |R58| ;  /* 0x00000000ff5c7229 */ /* 0x000fcc000000053a */
[----:B------:R-:W-:Y:S01]  /*1b10*/  DMUL R58, R94, 0.5 ;  /* 0x3fe000005e3a7828 */ /* 0x000fe20000000000 */
[----:B------:R-:W-:-:S03]  /*1b20*/  IMAD.MOV.U32 R95, RZ, RZ, 0x40000000 ;  /* 0x40000000ff5f7424 */ /* 0x000fc600078e00ff */
[----:B------:R-:W-:-:S06]  /*1b30*/  IMAD.MOV.U32 R98, RZ, RZ, R92 ;  /* 0x000000ffff627224 */ /* 0x000fcc00078e005c */
[----:B------:R-:W-:Y:S02]  /*1b40*/  FSEL R102, R58, RZ, P6 ;  /* 0x000000ff3a667208 */ /* 0x000fe40003000000 */
[----:B------:R-:W-:-:S07]  /*1b50*/  FSEL R103, R59, 1.875, P6 ;  /* 0x3ff000003b677808 */ /* 0x000fce0003000000 */
[----:B------:R-:W-:Y:S05]  /*1b60*/  CALL.REL.NOINC `($_Z24FractionalStep_3D_SolverifififfPfS_S_$__internal_accurate_pow) ;  /* 0x0000006000f07944 */ /* 0x000fea0003c00000 */
[----:B------:R-:W-:Y:S05]  /*1b70*/  BSYNC.RECONVERGENT B0 ;  /* 0x0000000000007941 */ /* 0x000fea0003800200 */
.L_x_473:
[----:B------:R-:W0:Y:S01]  /*1b80*/  F2F.F64.F32 R58, UR14 ;  /* 0x0000000e003a7d10 */ /* 0x000e220008201800 */
[----:B------:R-:W-:Y:S01]  /*1b90*/  LOP3.LUT P5, RZ, R6, 0x1, RZ, 0xc0, !PT ;  /* 0x0000000106ff7812 */ /* 0x000fe200078ac0ff */
[----:B------:R-:W-:Y:S01]  /*1ba0*/  FADD R106, R110, R55 ;  /* 0x000000376e6a7221 */ /* 0x000fe20000000000 */
[----:B------:R-:W-:Y:S01]  /*1bb0*/  FSETP.NEU.AND P6, PT, R7, RZ, PT ;  /* 0x000000ff0700720b */ /* 0x000fe20003fcd000 */
[----:B------:R-:W-:Y:S01]  /*1bc0*/  BSSY.RECONVERGENT B0, `(.L_x_474) ;  /* 0x0000016000007945 */ /* 0x000fe20003800200 */
[----:B------:R-:W-:Y:S02]  /*1bd0*/  MOV R96, 0x1d20 ;  /* 0x00001d2000607802 */ /* 0x000fe40000000f00 */
[----:B------:R-:W-:Y:S01]  /*1be0*/  FSEL R97, R93, RZ, P6 ;  /* 0x000000ff5d617208 */ /* 0x000fe20003000000 */
[----:B------:R-:W1:Y:S01]  /*1bf0*/  F2F.F64.F32 R106, R106 ;  /* 0x0000006a006a7310 */ /* 0x000e620000201800 */
[----:B------:R-:W-:Y:S02]  /*1c00*/  FSEL R92, R92, RZ, P6 ;  /* 0x000000ff5c5c7208 */ /* 0x000fe40003000000 */
[----:B------:R-:W-:-:S02]  /*1c10*/  FSEL R93, R97, +QNAN , P4 ;  /* 0x7ff00000615d7808 */ /* 0x000fc40002000000 */
[----:B------:R-:W-:Y:S01]  /*1c20*/  FSEL R3, R92, RZ, P4 ;  /* 0x000000ff5c037208 */ /* 0x000fe20002000000 */
[----:B0-----:R-:W-:-:S10]  /*1c30*/  DADD R94, R58, 2 ;  /* 0x400000003a5e7429 */ /* 0x001fd40000000000 */
[----:B------:R-:W-:Y:S02]  /*1c40*/  @!P5 FSEL R97, R95, R93, P1 ;  /* 0x0000005d5f61d208 */ /* 0x000fe40000800000 */
[----:B------:R-:W-:Y:S02]  /*1c50*/  @!P5 FSEL R92, R94, R3, P1 ;  /* 0x000000035e5cd208 */ /* 0x000fe40000800000 */
[----:B------:R-:W-:Y:S01]  /*1c60*/  FSETP.NEU.AND P5, PT, R7, 1, PT ;  /* 0x3f8000000700780b */ /* 0x000fe20003fad000 */
[----:B------:R-:W-:-:S06]  /*1c70*/  IMAD.MOV.U32 R93, RZ, RZ, R97 ;  /* 0x000000ffff5d7224 */ /* 0x000fcc00078e0061 */
[----:B------:R-:W-:-:S08]  /*1c80*/  DADD R92, R92, R92 ;  /* 0x000000005c5c7229 */ /* 0x000fd0000000005c */
[----:B------:R-:W-:-:S10]  /*1c90*/  DMUL R92, R92, 0.5 ;  /* 0x3fe000005c5c7828 */ /* 0x000fd40000000000 */
[----:B------:R-:W-:Y:S02]  /*1ca0*/  FSEL R94, R92, RZ, P5 ;  /* 0x000000ff5c5e7208 */ /* 0x000fe40002800000 */
[----:B------:R-:W-:Y:S01]  /*1cb0*/  FSEL R95, R93, 1.875, P5 ;  /* 0x3ff000005d5f7808 */ /* 0x000fe20002800000 */
[----:B------:R-:W-:-:S05]  /*1cc0*/  DADD R92, -RZ, |R62| ;  /* 0x00000000ff5c7229 */ /* 0x000fca000000053e */
[----:B------:R-:W-:-:S05]  /*1cd0*/  DADD R94, R102, R94 ;  /* 0x00000000665e7229 */ /* 0x000fca000000005e */
[----:B------:R-:W-:-:S03]  /*1ce0*/  IMAD.MOV.U32 R98, RZ, RZ, R92 ;  /* 0x000000ffff627224 */ /* 0x000fc600078e005c */
[----:B------:R-:W-:Y:S01]  /*1cf0*/  DMUL R122, R82, R94 ;  /* 0x0000005e527a7228 */ /* 0x000fe20000000000 */
[----:B-1----:R-:W-:-:S10]  /*1d00*/  IMAD.MOV.U32 R95, RZ, RZ, 0x40000000 ;  /* 0x40000000ff5f7424 */ /* 0x002fd400078e00ff */
[----:B------:R-:W-:Y:S05]  /*1d10*/  CALL.REL.NOINC `($_Z24FractionalStep_3D_SolverifififfPfS_S_$__internal_accurate_pow) ;  /* 0x0000006000847944 */ /* 0x000fea0003c00000 */
[----:B------:R-:W-:Y:S05]  /*1d20*/  BSYNC.RECONVERGENT B0 ;  /* 0x0000000000007941 */ /* 0x000fea0003800200 */
.L_x_474:
[----:B------:R-:W0:Y:S01]  /*1d30*/  F2F.F64.F32 R62, UR5 ;  /* 0x00000005003e7d10 */ /* 0x000e220008201800 */
[----:B------:R-:W-:Y:S01]  /*1d40*/  P2R R3, PR, RZ, 0x2 ;  /* 0x00000002ff037803 */ /* 0x000fe20000000000 */
[----:B------:R-:W-:Y:S01]  /*1d50*/  BSSY.RECONVERGENT B0, `(.L_x_475) ;  /* 0x000001b000007945 */ /* 0x000fe20003800200 */
[C---:B------:R-:W-:Y:S02]  /*1d60*/  LOP3.LUT P6, RZ, R6.reuse, 0x2, RZ, 0xc0, !PT ;  /* 0x0000000206ff7812 */ /* 0x040fe400078cc0ff */
[----:B------:R-:W-:Y:S02]  /*1d70*/  FSETP.NEU.AND P1, PT, R5, RZ, PT ;  /* 0x000000ff0500720b */ /* 0x000fe40003f2d000 */
[----:B------:R-:W-:Y:S02]  /*1d80*/  P2R R96, PR, RZ, 0x1 ;  /* 0x00000001ff607803 */ /* 0x000fe40000000000 */
[----:B------:R-:W-:Y:S02]  /*1d90*/  LOP3.LUT P0, RZ, R6, 0x40, RZ, 0xc0, !PT ;  /* 0x0000004006ff7812 */ /* 0x000fe4000780c0ff */
[----:B------:R-:W-:-:S02]  /*1da0*/  FSEL R92, R92, RZ, P1 ;  /* 0x000000ff5c5c7208 */ /* 0x000fc40000800000 */
[----:B------:R-:W-:Y:S01]  /*1db0*/  FSEL R97, R93, RZ, P1 ;  /* 0x000000ff5d617208 */ /* 0x000fe20000800000 */
[----:B0-----:R-:W-:Y:S01]  /*1dc0*/  DADD R94, R62, 2 ;  /* 0x400000003e5e7429 */ /* 0x001fe20000000000 */
[----:B------:R-:W-:Y:S02]  /*1dd0*/  ISETP.NE.AND P1, PT, R3, RZ, PT ;  /* 0x000000ff0300720c */ /* 0x000fe40003f25270 */
[----:B------:R-:W-:Y:S02]  /*1de0*/  LOP3.LUT P5, RZ, R6, 0x20, RZ, 0xc0, !PT ;  /* 0x0000002006ff7812 */ /* 0x000fe400078ac0ff */
[----:B------:R-:W-:Y:S02]  /*1df0*/  FSEL R3, R92, RZ, P0 ;  /* 0x000000ff5c037208 */ /* 0x000fe40000000000 */
[----:B------:R-:W-:Y:S02]  /*1e00*/  FSEL R93, R97, +QNAN , P0 ;  /* 0x7ff00000615d7808 */ /* 0x000fe40000000000 */
[----:B------:R-:W-:-:S02]  /*1e10*/  ISETP.NE.AND P0, PT, R96, RZ, PT ;  /* 0x000000ff6000720c */ /* 0x000fc40003f05270 */
[----:B------:R-:W-:Y:S02]  /*1e20*/  @!P6 FSEL R92, R94, R3, P5 ;  /* 0x000000035e5ce208 */ /* 0x000fe40002800000 */
[----:B------:R-:W-:Y:S02]  /*1e30*/  @!P6 FSEL R97, R95, R93, P5 ;  /* 0x0000005d5f61e208 */ /* 0x000fe40002800000 */
[----:B------:R-:W-:Y:S01]  /*1e40*/  FSETP.NEU.AND P5, PT, R5, 1, PT ;  /* 0x3f8000000500780b */ /* 0x000fe20003fad000 */
[----:B------:R-:W-:Y:S01]  /*1e50*/  IMAD.MOV.U32 R94, RZ, RZ, R92 ;  /* 0x000000ffff5e7224 */ /* 0x000fe200078e005c */
[----:B------:R-:W-:Y:S01]  /*1e60*/  DADD R92, -RZ, |R60| ;  /* 0x00000000ff5c7229 */ /* 0x000fe2000000053c */
[----:B------:R-:W-:Y:S01]  /*1e70*/  IMAD.MOV.U32 R95, RZ, RZ, R97 ;  /* 0x000000ffff5f7224 */ /* 0x000fe200078e0061 */
[----:B------:R-:W-:-:S05]  /*1e80*/  MOV R96, 0x1f00 ;  /* 0x00001f0000607802 */ /* 0x000fca0000000f00 */
[----:B------:R-:W-:-:S03]  /*1e90*/  DADD R94, R94, R94 ;  /* 0x000000005e5e7229 */ /* 0x000fc6000000005e */
[----:B------:R-:W-:-:S05]  /*1ea0*/  IMAD.MOV.U32 R98, RZ, RZ, R92 ;  /* 0x000000ffff627224 */ /* 0x000fca00078e005c */
[----:B------:R-:W-:Y:S01]  /*1eb0*/  DMUL R60, R94, 0.5 ;  /* 0x3fe000005e3c7828 */ /* 0x000fe20000000000 */
[----:B------:R-:W-:-:S09]  /*1ec0*/  IMAD.MOV.U32 R95, RZ, RZ, 0x40000000 ;  /* 0x40000000ff5f7424 */ /* 0x000fd200078e00ff */
[----:B------:R-:W-:Y:S02]  /*1ed0*/  FSEL R104, R60, RZ, P5 ;  /* 0x000000ff3c687208 */ /* 0x000fe40002800000 */
[----:B------:R-:W-:-:S07]  /*1ee0*/  FSEL R105, R61, 1.875, P5 ;  /* 0x3ff000003d697808 */ /* 0x000fce0002800000 */
[----:B------:R-:W-:Y:S05]  /*1ef0*/  CALL.REL.NOINC `($_Z24FractionalStep_3D_SolverifififfPfS_S_$__internal_accurate_pow) ;  /* 0x00000060000c7944 */ /* 0x000fea0003c00000 */
[----:B------:R-:W-:Y:S05]  /*1f00*/  BSYNC.RECONVERGENT B0 ;  /* 0x0000000000007941 */ /* 0x000fea0003800200 */
.L_x_475:
[----:B------:R-:W0:Y:S01]  /*1f10*/  F2F.F64.F32 R60, R48 ;  /* 0x00000030003c7310 */ /* 0x000e220000201800 */
[C---:B------:R-:W-:Y:S01]  /*1f20*/  LOP3.LUT P6, RZ, R6.reuse, 0x4, RZ, 0xc0, !PT ;  /* 0x0000000406ff7812 */ /* 0x040fe200078cc0ff */
[----:B------:R-:W-:Y:S01]  /*1f30*/  BSSY.RECONVERGENT B0, `(.L_x_476) ;  /* 0x000001c000007945 */ /* 0x000fe20003800200 */
[----:B------:R-:W-:Y:S02]  /*1f40*/  P2R R96, PR, RZ, 0x1 ;  /* 0x00000001ff607803 */ /* 0x000fe40000000000 */
[----:B------:R-:W-:Y:S02]  /*1f50*/  LOP3.LUT P0, RZ, R6, 0x100, RZ, 0xc0, !PT ;  /* 0x0000010006ff7812 */ /* 0x000fe4000780c0ff */
[----:B------:R-:W-:Y:S02]  /*1f60*/  FSEL R102, R92, RZ, P3 ;  /* 0x000000ff5c667208 */ /* 0x000fe40001800000 */
[----:B------:R-:W-:Y:S01]  /*1f70*/  FSETP.NAN.AND P5, PT, R48, R48, PT ;  /* 0x000000303000720b */ /* 0x000fe20003fa8000 */
[----:B------:R-:W-:Y:S01]  /*1f80*/  LDS R92, [R9+0x4e8] ;  /* 0x0004e800095c7984 */ /* 0x000fe20000000800 */
[----:B------:R-:W-:-:S02]  /*1f90*/  FSEL R3, R102, RZ, P0 ;  /* 0x000000ff66037208 */ /* 0x000fc40000000000 */
[----:B------:R-:W-:Y:S01]  /*1fa0*/  FSEL R103, R93, RZ, P3 ;  /* 0x000000ff5d677208 */ /* 0x000fe20001800000 */
[----:B0-----:R-:W-:-:S03]  /*1fb0*/  DADD R94, R60, 2 ;  /* 0x400000003c5e7429 */ /* 0x001fc60000000000 */
[----:B------:R-:W-:Y:S02]  /*1fc0*/  FSEL R93, R103, +QNAN , P0 ;  /* 0x7ff00000675d7808 */ /* 0x000fe40000000000 */
[----:B------:R-:W-:Y:S01]  /*1fd0*/  ISETP.NE.AND P0, PT, R96, RZ, PT ;  /* 0x000000ff6000720c */ /* 0x000fe20003f05270 */
[----:B------:R-:W-:-:S04]  /*1fe0*/  DMUL R96, R68, R104 ;  /* 0x0000006844607228 */ /* 0x000fc80000000000 */
[----:B------:R-:W-:Y:S02]  /*1ff0*/  @!P6 FSEL R102, R94, R3, P5 ;  /* 0x000000035e66e208 */ /* 0x000fe40002800000 */
[----:B------:R-:W0:Y:S01]  /*2000*/  LDS R3, [R9+0x388] ;  /* 0x0003880009037984 */ /* 0x000e220000000800 */
[----:B------:R-:W-:-:S06]  /*2010*/  @!P6 FSEL R103, R95, R93, P5 ;  /* 0x0000005d5f67e208 */ /* 0x000fcc0002800000 */
[----:B------:R-:W-:-:S08]  /*2020*/  DADD R102, R102, R102 ;  /* 0x0000000066667229 */ /* 0x000fd00000000066 */
[----:B------:R-:W-:-:S08]  /*2030*/  DFMA R98, R102, 0.5, R104 ;  /* 0x3fe000006662782b */ /* 0x000fd00000000068 */
[----:B------:R-:W-:Y:S01]  /*2040*/  DMUL R98, R68, R98 ;  /* 0x0000006244627228 */ /* 0x000fe20000000000 */
[----:B0-----:R-:W-:Y:S01]  /*2050*/  FADD R3, R3, R92 ;  /* 0x0000005c03037221 */ /* 0x001fe20000000000 */
[----:B------:R-:W-:-:S03]  /*2060*/  DADD R92, -RZ, |R64| ;  /* 0x00000000ff5c7229 */ /* 0x000fc60000000540 */
[----:B------:R-:W0:Y:S02]  /*2070*/  F2F.F64.F32 R94, R3 ;  /* 0x00000003005e7310 */ /* 0x000e240000201800 */
[----:B0-----:R-:W-:-:S08]  /*2080*/  DMUL R96, R94, R96 ;  /* 0x000000605e607228 */ /* 0x001fd00000000000 */
[----:B------:R-:W-:Y:S01]  /*2090*/  DFMA R96, R98, R94, R96 ;  /* 0x0000005e6260722b */ /* 0x000fe20000000060 */
[----:B------:R-:W-:Y:S02]  /*20a0*/  IMAD.MOV.U32 R98, RZ, RZ, R92 ;  /* 0x000000ffff627224 */ /* 0x000fe400078e005c */
[----:B------:R-:W-:-:S05]  /*20b0*/  IMAD.MOV.U32 R95, RZ, RZ, 0x40000000 ;  /* 0x40000000ff5f7424 */ /* 0x000fca00078e00ff */
[----:B------:R-:W-:Y:S01]  /*20c0*/  DFMA R106, R122, R106, R96 ;  /* 0x0000006a7a6a722b */ /* 0x000fe20000000060 */
[----:B------:R-:W-:-:S10]  /*20d0*/  MOV R96, 0x20f0 ;  /* 0x000020f000607802 */ /* 0x000fd40000000f00 */
[----:B------:R-:W-:Y:S05]  /*20e0*/  CALL.REL.NOINC `($_Z24FractionalStep_3D_SolverifififfPfS_S_$__internal_accurate_pow) ;  /* 0x0000005c00907944 */ /* 0x000fea0003c00000 */
[----:B------:R-:W-:Y:S05]  /*20f0*/  BSYNC.RECONVERGENT B0 ;  /* 0x0000000000007941 */ /* 0x000fea0003800200 */
.L_x_476:
[----:B------:R-:W0:Y:S01]  /*2100*/  F2F.F64.F32 R64, UR15 ;  /* 0x0000000f00407d10 */ /* 0x000e220008201800 */
[----:B------:R-:W-:Y:S01]  /*2110*/  P2R R3, PR, RZ, 0x2 ;  /* 0x00000002ff037803 */ /* 0x000fe20000000000 */
[----:B------:R-:W-:Y:S01]  /*2120*/  BSSY.RECONVERGENT B0, `(.L_x_477) ;  /* 0x0000028000007945 */ /* 0x000fe20003800200 */
[----:B------:R-:W-:Y:S02]  /*2130*/  LOP3.LUT P6, RZ, R6, 0x8, RZ, 0xc0, !PT ;  /* 0x0000000806ff7812 */ /* 0x000fe400078cc0ff */
[----:B------:R-:W-:Y:S02]  /*2140*/  FSETP.NEU.AND P1, PT, R4, RZ, PT ;  /* 0x000000ff0400720b */ /* 0x000fe40003f2d000 */
[----:B------:R-:W-:Y:S02]  /*2150*/  P2R R98, PR, RZ, 0x1 ;  /* 0x00000001ff627803 */ /* 0x000fe40000000000 */
[----:B------:R-:W-:Y:S02]  /*2160*/  LOP3.LUT P0, RZ, R6, 0x400, RZ, 0xc0, !PT ;  /* 0x0000040006ff7812 */ /* 0x000fe4000780c0ff */
[----:B------:R-:W-:-:S02]  /*2170*/  FSEL R96, R92, RZ, P1 ;  /* 0x000000ff5c607208 */ /* 0x000fc40000800000 */
[----:B------:R-:W-:Y:S01]  /*2180*/  FSEL R97, R93, RZ, P1 ;  /* 0x000000ff5d617208 */ /* 0x000fe20000800000 */
[----:B------:R-:W-:Y:S01]  /*2190*/  LDS R92, [R9+0x43c] ;  /* 0x00043c00095c7984 */ /* 0x000fe20000000800 */
[----:B0-----:R-:W-:Y:S01]  /*21a0*/  DADD R94, R64, 2 ;  /* 0x40000000405e7429 */ /* 0x001fe20000000000 */
[----:B------:R-:W-:Y:S02]  /*21b0*/  ISETP.NE.AND P1, PT, R3, RZ, PT ;  /* 0x000000ff0300720c */ /* 0x000fe40003f25270 */
[----:B------:R-:W-:Y:S02]  /*21c0*/  FSEL R3, R96, RZ, P0 ;  /* 0x000000ff60037208 */ /* 0x000fe40000000000 */
[----:B------:R-:W-:Y:S02]  /*21d0*/  LOP3.LUT P5, RZ, R6, 0x200, RZ, 0xc0, !PT ;  /* 0x0000020006ff7812 */ /* 0x000fe400078ac0ff */
[----:B------:R-:W-:Y:S02]  /*21e0*/  FSEL R93, R97, +QNAN , P0 ;  /* 0x7ff00000615d7808 */ /* 0x000fe40000000000 */
[----:B------:R-:W-:-:S02]  /*21f0*/  ISETP.NE.AND P0, PT, R98, RZ, PT ;  /* 0x000000ff6200720c */ /* 0x000fc40003f05270 */
[----:B------:R-:W-:Y:S02]  /*2200*/  @!P6 FSEL R96, R94, R3, P5 ;  /* 0x000000035e60e208 */ /* 0x000fe40002800000 */
[----:B------:R-:W0:Y:S01]  /*2210*/  LDS R3, [R9+0x434] ;  /* 0x0004340009037984 */ /* 0x000e220000000800 */
[----:B------:R-:W-:Y:S02]  /*2220*/  @!P6 FSEL R97, R95, R93, P5 ;  /* 0x0000005d5f61e208 */ /* 0x000fe40002800000 */
[----:B------:R-:W-:Y:S01]  /*2230*/  IMAD.MOV.U32 R94, RZ, RZ, R96 ;  /* 0x000000ffff5e7224 */ /* 0x000fe200078e0060 */
[----:B------:R-:W-:Y:S02]  /*2240*/  FSETP.NEU.AND P5, PT, R4, 1, PT ;  /* 0x3f8000000400780b */ /* 0x000fe40003fad000 */
[----:B------:R-:W-:Y:S01]  /*2250*/  IMAD.MOV.U32 R95, RZ, RZ, R97 ;  /* 0x000000ffff5f7224 */ /* 0x000fe200078e0061 */
[----:B------:R-:W-:-:S05]  /*2260*/  MOV R96, 0x23a0 ;  /* 0x000023a000607802 */ /* 0x000fca0000000f00 */
[----:B------:R-:W-:-:S08]  /*2270*/  DADD R94, R94, R94 ;  /* 0x000000005e5e7229 */ /* 0x000fd0000000005e */
[----:B------:R-:W-:-:S10]  /*2280*/  DMUL R94, R94, 0.5 ;  /* 0x3fe000005e5e7828 */ /* 0x000fd40000000000 */
[----:B------:R-:W-:Y:S02]  /*2290*/  FSEL R94, R94, RZ, P5 ;  /* 0x000000ff5e5e7208 */ /* 0x000fe40002800000 */
[----:B------:R-:W-:-:S06]  /*22a0*/  FSEL R95, R95, 1.875, P5 ;  /* 0x3ff000005f5f7808 */ /* 0x000fcc0002800000 */
[----:B------:R-:W-:Y:S01]  /*22b0*/  DFMA R102, R102, 0.5, R94 ;  /* 0x3fe000006666782b */ /* 0x000fe2000000005e */
[----:B0-----:R-:W-:Y:S01]  /*22c0*/  FADD R92, R3, R92 ;  /* 0x0000005c035c7221 */ /* 0x001fe20000000000 */
[C---:B------:R-:W-:Y:S01]  /*22d0*/  DMUL R94, R74.reuse, R94 ;  /* 0x0000005e4a5e7228 */ /* 0x040fe20000000000 */
[----:B------:R-:W-:Y:S05]  /*22e0*/  F2F.F64.F32 R2, R2 ;  /* 0x0000000200027310 */ /* 0x000fea0000201800 */
[----:B------:R-:W-:-:S03]  /*22f0*/  DMUL R102, R74, R102 ;  /* 0x000000664a667228 */ /* 0x000fc60000000000 */
[----:B------:R-:W0:Y:S02]  /*2300*/  F2F.F64.F32 R92, R92 ;  /* 0x0000005c005c7310 */ /* 0x000e240000201800 */
[----:B0-----:R-:W-:-:S08]  /*2310*/  DMUL R94, R92, R94 ;  /* 0x0000005e5c5e7228 */ /* 0x001fd00000000000 */
[----:B------:R-:W-:Y:S02]  /*2320*/  DFMA R94, R102, R92, R94 ;  /* 0x0000005c665e722b */ /* 0x000fe4000000005e */
[----:B------:R-:W-:-:S06]  /*2330*/  DADD R92, -RZ, |R66| ;  /* 0x00000000ff5c7229 */ /* 0x000fcc0000000542 */
[----:B------:R-:W-:-:S04]  /*2340*/  DADD R94, R106, R94 ;  /* 0x000000006a5e7229 */ /* 0x000fc8000000005e */
[----:B------:R-:W-:-:S04]  /*2350*/  IMAD.MOV.U32 R98, RZ, RZ, R92 ;  /* 0x000000ffff627224 */ /* 0x000fc800078e005c */
[----:B------:R-:W-:Y:S01]  /*2360*/  DADD R100, R94, R2 ;  /* 0x000000005e647229 */ /* 0x000fe20000000002 */
[----:B------:R-:W-:-:S05]  /*2370*/  IMAD.MOV.U32 R95, RZ, RZ, 0x40100000 ;  /* 0x40100000ff5f7424 */ /* 0x000fca00078e00ff */
[----:B------:R0:W1:Y:S05]  /*2380*/  F2F.F32.F64 R123, R100 ;  /* 0x00000064007b7310 */ /* 0x00006a0000301000 */
[----:B01----:R-:W-:Y:S05]  /*2390*/  CALL.REL.NOINC `($_Z24FractionalStep_3D_SolverifififfPfS_S_$__internal_accurate_pow) ;  /* 0x0000005800e47944 */ /* 0x003fea0003c00000 */
[----:B------:R-:W-:Y:S05]  /*23a0*/  BSYNC.RECONVERGENT B0 ;  /* 0x0000000000007941 */ /* 0x000fea0003800200 */
.L_x_477:
[----:B------:R-:W-:Y:S01]  /*23b0*/  FSETP.NEU.AND P6, PT, R115, RZ, PT ;  /* 0x000000ff7300720b */ /* 0x000fe20003fcd000 */
[----:B------:R-:W-:Y:S01]  /*23c0*/  IMAD.MOV.U32 R96, RZ, RZ, 0x0 ;  /* 0x00000000ff607424 */ /* 0x000fe200078e00ff */
[----:B------:R-:W-:Y:S01]  /*23d0*/  LOP3.LUT P5, RZ, R6, 0x10, RZ, 0xc0, !PT ;  /* 0x0000001006ff7812 */ /* 0x000fe200078ac0ff */
[----:B------:R-:W-:Y:S01]  /*23e0*/  IMAD.MOV.U32 R97, RZ, RZ, 0x40380000 ;  /* 0x40380000ff617424 */ /* 0x000fe200078e00ff */
[----:B------:R-:W-:Y:S01]  /*23f0*/  FSEL R95, R93, RZ, P6 ;  /* 0x000000ff5d5f7208 */ /* 0x000fe20003000000 */
[----:B------:R-:W-:Y:S01]  /*2400*/  BSSY.RECONVERGENT B1, `(.L_x_478) ;  /* 0x000001d000017945 */ /* 0x000fe20003800200 */
[----:B------:R-:W-:Y:S01]  /*2410*/  FSEL R94, R92, RZ, P6 ;  /* 0x000000ff5c5e7208 */ /* 0x000fe20003000000 */
[----:B------:R-:W-:Y:S01]  /*2420*/  IMAD.MOV.U32 R92, RZ, RZ, 0x1 ;  /* 0x00000001ff5c7424 */ /* 0x000fe200078e00ff */
[----:B------:R-:W-:Y:S02]  /*2430*/  FSEL R93, R95, +QNAN , P0 ;  /* 0x7ff000005f5d7808 */ /* 0x000fe40000000000 */
        /* <DEDUP_REMOVED lines=19> */
[----:B------:R-:W-:Y:S01]  /*2570*/  IMAD.MOV.U32 R94, RZ, RZ, RZ ;  /* 0x000000ffff5e7224 */ /* 0x000fe200078e00ff */
[----:B------:R-:W-:Y:S01]  /*2580*/  MOV R116, 0x25b0 ;  /* 0x000025b000747802 */ /* 0x000fe20000000f00 */
[----:B------:R-:W-:-:S07]  /*2590*/  IMAD.MOV.U32 R95, RZ, RZ, 0x40380000 ;  /* 0x40380000ff5f7424 */ /* 0x000fce00078e00ff */
[----:B------:R-:W-:Y:S05]  /*25a0*/  CALL.REL.NOINC `($__internal_8_$__cuda_sm20_div_rn_f64_full) ;  /* 0x0000005000e47944 */ /* 0x000fea0003c00000 */
[----:B------:R-:W-:Y:S02]  /*25b0*/  IMAD.MOV.U32 R2, RZ, RZ, R92 ;  /* 0x000000ffff027224 */ /* 0x000fe400078e005c */
[----:B------:R-:W-:-:S07]  /*25c0*/  IMAD.MOV.U32 R3, RZ, RZ, R93 ;  /* 0x000000ffff037224 */ /* 0x000fce00078e005d */
.L_x_479:
[----:B------:R-:W-:Y:S05]  /*25d0*/  BSYNC.RECONVERGENT B1 ;  /* 0x0000000000017941 */ /* 0x000fea0003800200 */
.L_x_478:
[----:B------:R-:W-:Y:S01]  /*25e0*/  DADD R92, -RZ, |R58| ;  /* 0x00000000ff5c7229 */ /* 0x000fe2000000053a */
[----:B------:R-:W-:Y:S01]  /*25f0*/  FSETP.NEU.AND P5, PT, R115, 1, PT ;  /* 0x3f8000007300780b */ /* 0x000fe20003fad000 */
[----:B------:R-:W-:Y:S01]  /*2600*/  BSSY.RECONVERGENT B0, `(.L_x_480) ;  /* 0x0000007000007945 */ /* 0x000fe20003800200 */
[----:B------:R-:W-:Y:S01]  /*2610*/  IMAD.MOV.U32 R95, RZ, RZ, 0x40100000 ;  /* 0x40100000ff5f7424 */ /* 0x000fe200078e00ff */
[----:B------:R-:W-:Y:S02]  /*2620*/  MOV R96, 0x2670 ;  /* 0x0000267000607802 */ /* 0x000fe40000000f00 */
[----:B------:R-:W-:Y:S02]  /*2630*/  FSEL R2, R2, 1.46601546874880000000e+13, P5 ;  /* 0x5555555502027808 */ /* 0x000fe40002800000 */
[----:B------:R-:W-:Y:S02]  /*2640*/  FSEL R3, R3, 1.4166666269302368164, P5 ;  /* 0x3fb5555503037808 */ /* 0x000fe40002800000 */
[----:B------:R-:W-:-:S07]  /*2650*/  IMAD.MOV.U32 R98, RZ, RZ, R92 ;  /* 0x000000ffff627224 */ /* 0x000fce00078e005c */
[----:B------:R-:W-:Y:S05]  /*2660*/  CALL.REL.NOINC `($_Z24FractionalStep_3D_SolverifififfPfS_S_$__internal_accurate_pow) ;  /* 0x0000005800307944 */ /* 0x000fea0003c00000 */
[----:B------:R-:W-:Y:S05]  /*2670*/  BSYNC.RECONVERGENT B0 ;  /* 0x0000000000007941 */ /* 0x000fea0003800200 */
.L_x_480:
[----:B------:R-:W-:Y:S01]  /*2680*/  FSETP.NEU.AND P6, PT, R7, RZ, PT ;  /* 0x000000ff0700720b */ /* 0x000fe20003fcd000 */
[----:B------:R-:W-:Y:S01]  /*2690*/  DADD R94, R58, 4 ;  /* 0x401000003a5e7429 */ /* 0x000fe20000000000 */
[----:B------:R-:W-:Y:S01]  /*26a0*/  LOP3.LUT P5, RZ, R6, 0x800, RZ, 0xc0, !PT ;  /* 0x0000080006ff7812 */ /* 0x000fe200078ac0ff */
[----:B------:R-:W-:Y:S01]  /*26b0*/  BSSY.RECONVERGENT B1, `(.L_x_481) ;  /* 0x0000020000017945 */ /* 0x000fe20003800200 */
[----:B------:R-:W-:Y:S01]  /*26c0*/  FSEL R98, R92, RZ, P6 ;  /* 0x000000ff5c627208 */ /* 0x000fe20003000000 */
[----:B------:R-:W-:Y:S01]  /*26d0*/  IMAD.MOV.U32 R92, RZ, RZ, 0x1 ;  /* 0x00000001ff5c7424 */ /* 0x000fe200078e00ff */
[----:B------:R-:W-:Y:S02]  /*26e0*/  FSEL R99, R93, RZ, P6 ;  /* 0x000000ff5d637208 */ /* 0x000fe40003000000 */
[----:B------:R-:W-:Y:S02]  /*26f0*/  FSEL R93, R98, RZ, P4 ;  /* 0x000000ff625d7208 */ /* 0x000fe40002000000 */
[----:B------:R-:W-:-:S05]  /*2700*/  FSEL R97, R99, +QNAN , P4 ;  /* 0x7ff0000063617808 */ /* 0x000fca0002000000 */
        /* <DEDUP_REMOVED lines=26> */
.L_x_482:
[----:B------:R-:W-:Y:S05]  /*28b0*/  BSYNC.RECONVERGENT B1 ;  /* 0x0000000000017941 */ /* 0x000fea0003800200 */
.L_x_481:
[----:B------:R-:W-:Y:S01]  /*28c0*/  FSETP.NEU.AND P5, PT, R7, 1, PT ;  /* 0x3f8000000700780b */ /* 0x000fe20003fad000 */
[----:B------:R-:W-:Y:S01]  /*28d0*/  FADD R102, R109, R54 ;  /* 0x000000366d667221 */ /* 0x000fe20000000000 */
[----:B------:R-:W-:Y:S01]  /*28e0*/  DADD R92, -RZ, |R62| ;  /* 0x00000000ff5c7229 */ /* 0x000fe2000000053e */
[----:B------:R-:W-:Y:S01]  /*28f0*/  BSSY.RECONVERGENT B0, `(.L_x_483) ;  /* 0x000000a000007945 */ /* 0x000fe20003800200 */
[----:B------:R-:W-:Y:S02]  /*2900*/  FSEL R94, R94, 1.46601546874880000000e+13, P5 ;  /* 0x555555555e5e7808 */ /* 0x000fe40002800000 */
[----:B------:R-:W-:Y:S01]  /*2910*/  FSEL R95, R95, 1.4166666269302368164, P5 ;  /* 0x3fb555555f5f7808 */ /* 0x000fe20002800000 */
[----:B------:R-:W0:Y:S01]  /*2920*/  F2F.F64.F32 R102, R102 ;  /* 0x0000006600667310 */ /* 0x000e220000201800 */
[----:B------:R-:W-:-:S04]  /*2930*/  MOV R96, 0x2990 ;  /* 0x0000299000607802 */ /* 0x000fc80000000f00 */
[----:B------:R-:W-:Y:S01]  /*2940*/  DADD R2, R2, R94 ;  /* 0x0000000002027229 */ /* 0x000fe2000000005e */
[----:B------:R-:W-:Y:S02]  /*2950*/  IMAD.MOV.U32 R98, RZ, RZ, R92 ;  /* 0x000000ffff627224 */ /* 0x000fe400078e005c */
[----:B------:R-:W-:-:S05]  /*2960*/  IMAD.MOV.U32 R95, RZ, RZ, 0x40100000 ;  /* 0x40100000ff5f7424 */ /* 0x000fca00078e00ff */
[----:B------:R-:W-:-:S11]  /*2970*/  DMUL R104, R82, R2 ;  /* 0x0000000252687228 */ /* 0x000fd60000000000 */
[----:B0-----:R-:W-:Y:S05]  /*2980*/  CALL.REL.NOINC `($_Z24FractionalStep_3D_SolverifififfPfS_S_$__internal_accurate_pow) ;  /* 0x0000005400687944 */ /* 0x001fea0003c00000 */
[----:B------:R-:W-:Y:S05]  /*2990*/  BSYNC.RECONVERGENT B0 ;  /* 0x0000000000007941 */ /* 0x000fea0003800200 */
.L_x_483:
[----:B------:R-:W-:Y:S01]  /*29a0*/  P2R R94, PR, RZ, 0x2 ;  /* 0x00000002ff5e7803 */ /* 0x000fe20000000000 */
[----:B------:R-:W-:Y:S01]  /*29b0*/  DADD R2, R62, 4 ;  /* 0x401000003e027429 */ /* 0x000fe20000000000 */
[----:B------:R-:W-:Y:S01]  /*29c0*/  FSETP.NEU.AND P1, PT, R5, RZ, PT ;  /* 0x000000ff0500720b */ /* 0x000fe20003f2d000 */
[----:B------:R-:W-:Y:S01]  /*29d0*/  BSSY.RECONVERGENT B1, `(.L_x_484) ;  /* 0x0000026000017945 */ /* 0x000fe20003800200 */
[C---:B------:R-:W-:Y:S02]  /*29e0*/  LOP3.LUT P6, RZ, R6.reuse, 0x1000, RZ, 0xc0, !PT ;  /* 0x0000100006ff7812 */ /* 0x040fe400078cc0ff */
[----:B------:R-:W-:Y:S02]  /*29f0*/  P2R R98, PR, RZ, 0x1 ;  /* 0x00000001ff627803 */ /* 0x000fe40000000000 */
[----:B------:R-:W-:Y:S02]  /*2a00*/  LOP3.LUT P0, RZ, R6, 0x40, RZ, 0xc0, !PT ;  /* 0x0000004006ff7812 */ /* 0x000fe4000780c0ff */
[----:B------:R-:W-:Y:S01]  /*2a10*/  FSEL R96, R92, RZ, P1 ;  /* 0x000000ff5c607208 */ /* 0x000fe20000800000 */
[----:B------:R-:W-:Y:S01]  /*2a20*/  IMAD.MOV.U32 R92, RZ, RZ, 0x1 ;  /* 0x00000001ff5c7424 */ /* 0x000fe200078e00ff */
[----:B------:R-:W-:-:S02]  /*2a30*/  FSEL R97, R93, RZ, P1 ;  /* 0x000000ff5d617208 */ /* 0x000fc40000800000 */
[----:B------:R-:W-:Y:S02]  /*2a40*/  FSEL R93, R96, RZ, P0 ;  /* 0x000000ff605d7208 */ /* 0x000fe40000000000 */
[----:B------:R-:W-:Y:S02]  /*2a50*/  LOP3.LUT P5, RZ, R6, 0x20, RZ, 0xc0, !PT ;  /* 0x0000002006ff7812 */ /* 0x000fe400078ac0ff */
[----:B------:R-:W-:Y:S02]  /*2a60*/  FSEL R95, R97, +QNAN , P0 ;  /* 0x7ff00000615f7808 */ /* 0x000fe40000000000 */
[----:B------:R-:W-:Y:S01]  /*2a70*/  @!P6 FSEL R96, R2, R93, P5 ;  /* 0x0000005d0260e208 */ /* 0x000fe20002800000 */
[----:B------:R-:W-:Y:S01]  /*2a80*/  IMAD.MOV.U32 R2, RZ, RZ, 0x0 ;  /* 0x00000000ff027424 */ /* 0x000fe200078e00ff */
[----:B------:R-:W0:Y:S01]  /*2a90*/  MUFU.RCP64H R93, 24 ;  /* 0x40380000005d7908 */ /* 0x000e220000001800 */
[----:B------:R-:W-:Y:S01]  /*2aa0*/  @!P6 FSEL R97, R3, R95, P5 ;  /* 0x0000005f0361e208 */ /* 0x000fe20002800000 */
[----:B------:R-:W-:Y:S01]  /*2ab0*/  IMAD.MOV.U32 R3, RZ, RZ, 0x40380000 ;  /* 0x40380000ff037424 */ /* 0x000fe200078e00ff */
[----:B------:R-:W-:-:S02]  /*2ac0*/  ISETP.NE.AND P1, PT, R94, RZ, PT ;  /* 0x000000ff5e00720c */ /* 0x000fc40003f25270 */
[----:B------:R-:W-:-:S03]  /*2ad0*/  ISETP.NE.AND P0, PT, R98, RZ, PT ;  /* 0x000000ff6200720c */ /* 0x000fc60003f05270 */
        /* <DEDUP_REMOVED lines=21> */
.L_x_485:
[----:B------:R-:W-:Y:S05]  /*2c30*/  BSYNC.RECONVERGENT B1 ;  /* 0x0000000000017941 */ /* 0x000fea0003800200 */
.L_x_484:
        /* <DEDUP_REMOVED lines=10> */
.L_x_486:
[C---:B------:R-:W-:Y:S01]  /*2ce0*/  LOP3.LUT P6, RZ, R6.reuse, 0x2000, RZ, 0xc0, !PT ;  /* 0x0000200006ff7812 */ /* 0x040fe200078cc0ff */
[----:B------:R-:W-:Y:S01]  /*2cf0*/  DADD R2, R60, 4 ;  /* 0x401000003c027429 */ /* 0x000fe20000000000 */
[----:B------:R-:W-:Y:S01]  /*2d00*/  P2R R94, PR, RZ, 0x1 ;  /* 0x00000001ff5e7803 */ /* 0x000fe20000000000 */
[----:B------:R-:W-:Y:S01]  /*2d10*/  BSSY.RECONVERGENT B1, `(.L_x_487) ;  /* 0x0000023000017945 */ /* 0x000fe20003800200 */
[----:B------:R-:W-:Y:S02]  /*2d20*/  LOP3.LUT P0, RZ, R6, 0x100, RZ, 0xc0, !PT ;  /* 0x0000010006ff7812 */ /* 0x000fe4000780c0ff */
[----:B------:R-:W-:Y:S01]  /*2d30*/  FSEL R96, R92, RZ, P3 ;  /* 0x000000ff5c607208 */ /* 0x000fe20001800000 */
[----:B------:R-:W-:Y:S01]  /*2d40*/  IMAD.MOV.U32 R92, RZ, RZ, 0x1 ;  /* 0x00000001ff5c7424 */ /* 0x000fe200078e00ff */
[----:B------:R-:W-:Y:S02]  /*2d50*/  FSEL R97, R93, RZ, P3 ;  /* 0x000000ff5d617208 */ /* 0x000fe40001800000 */
[----:B------:R-:W-:-:S02]  /*2d60*/  FSEL R93, R96, RZ, P0 ;  /* 0x000000ff605d7208 */ /* 0x000fc40000000000 */
[----:B------:R-:W-:Y:S02]  /*2d70*/  FSETP.NAN.AND P5, PT, R48, R48, PT ;  /* 0x000000303000720b */ /* 0x000fe40003fa8000 */
[----:B------:R-:W-:Y:S02]  /*2d80*/  FSEL R95, R97, +QNAN , P0 ;  /* 0x7ff00000615f7808 */ /* 0x000fe40000000000 */
[----:B------:R-:W-:Y:S01]  /*2d90*/  @!P6 FSEL R96, R2, R93, P5 ;  /* 0x0000005d0260e208 */ /* 0x000fe20002800000 */
[----:B------:R-:W-:Y:S01]  /*2da0*/  IMAD.MOV.U32 R2, RZ, RZ, 0x0 ;  /* 0x00000000ff027424 */ /* 0x000fe200078e00ff */
[----:B------:R-:W0:Y:S01]  /*2db0*/  MUFU.RCP64H R93, 24 ;  /* 0x40380000005d7908 */ /* 0x000e220000001800 */
[----:B------:R-:W-:Y:S01]  /*2dc0*/  @!P6 FSEL R97, R3, R95, P5 ;  /* 0x0000005f0361e208 */ /* 0x000fe20002800000 */
[----:B------:R-:W-:Y:S01]  /*2dd0*/  IMAD.MOV.U32 R3, RZ, RZ, 0x40380000 ;  /* 0x40380000ff037424 */ /* 0x000fe200078e00ff */
[----:B------:R-:W-:-:S05]  /*2de0*/  ISETP.NE.AND P0, PT, R94, RZ, PT ;  /* 0x000000ff5e00720c */ /* 0x000fca0003f05270 */
        /* <DEDUP_REMOVED lines=21> */
.L_x_488:
[----:B------:R-:W-:Y:S05]  /*2f40*/  BSYNC.RECONVERGENT B1 ;  /* 0x0000000000017941 */ /* 0x000fea0003800200 */
.L_x_487:
[----:B------:R-:W-:Y:S01]  /*2f50*/  LDS R92, [R9+0x2d8] ;  /* 0x0002d800095c7984 */ /* 0x000fe20000000800 */
[----:B------:R-:W-:Y:S01]  /*2f60*/  DADD R98, R106, R2 ;  /* 0x000000006a627229 */ /* 0x000fe20000000002 */
[----:B------:R-:W-:Y:S01]  /*2f70*/  BSSY.RECONVERGENT B0, `(.L_x_489) ;  /* 0x000000e000007945 */ /* 0x000fe20003800200 */
[C---:B------:R-:W-:Y:S01]  /*2f80*/  DMUL R96, R68.reuse, R106 ;  /* 0x0000006a44607228 */ /* 0x040fe20000000000 */
[----:B------:R-:W0:Y:S05]  /*2f90*/  LDS R93, [R9+0x598] ;  /* 0x00059800095d7984 */ /* 0x000e2a0000000800 */
[----:B------:R-:W-:Y:S01]  /*2fa0*/  DMUL R98, R68, R98 ;  /* 0x0000006244627228 */ /* 0x000fe20000000000 */
[----:B0-----:R-:W-:Y:S01]  /*2fb0*/  FADD R94, R92, R93 ;  /* 0x0000005d5c5e7221 */ /* 0x001fe20000000000 */
[----:B------:R-:W-:-:S05]  /*2fc0*/  DADD R92, -RZ, |R64| ;  /* 0x00000000ff5c7229 */ /* 0x000fca0000000540 */
        /* <DEDUP_REMOVED lines=9> */
.L_x_489:
        /* <DEDUP_REMOVED lines=41> */
.L_x_491:
[----:B------:R-:W-:Y:S05]  /*32f0*/  BSYNC.RECONVERGENT B1 ;  /* 0x0000000000017941 */ /* 0x000fea0003800200 */
.L_x_490:
[----:B------:R-:W-:Y:S01]  /*3300*/  LDS R92, [R9+0x430] ;  /* 0x00043000095c7984 */ /* 0x000fe20000000800 */
[----:B------:R-:W-:Y:S01]  /*3310*/  FSETP.NEU.AND P5, PT, R4, 1, PT ;  /* 0x3f8000000400780b */ /* 0x000fe20003fad000 */
[----:B------:R-:W-:Y:S02]  /*3320*/  BSSY.RECONVERGENT B0, `(.L_x_492) ;  /* 0x0000014000007945 */ /* 0x000fe40003800200 */
[----:B------:R-:W0:Y:S01]  /*3330*/  LDS R93, [R9+0x440] ;  /* 0x00044000095d7984 */ /* 0x000e220000000800 */
[----:B------:R-:W-:Y:S02]  /*3340*/  FSEL R94, R94, 1.46601546874880000000e+13, P5 ;  /* 0x555555555e5e7808 */ /* 0x000fe40002800000 */
[----:B------:R-:W-:-:S06]  /*3350*/  FSEL R95, R95, 1.4166666269302368164, P5 ;  /* 0x3fb555555f5f7808 */ /* 0x000fcc0002800000 */
[----:B------:R-:W-:Y:S02]  /*3360*/  DADD R2, R94, R2 ;  /* 0x000000005e027229 */ /* 0x000fe40000000002 */
[----:B------:R-:W-:-:S06]  /*3370*/  DMUL R94, R74, R94 ;  /* 0x0000005e4a5e7228 */ /* 0x000fcc0000000000 */
[----:B------:R-:W-:Y:S01]  /*3380*/  DMUL R2, R74, R2 ;  /* 0x000000024a027228 */ /* 0x000fe20000000000 */
[----:B0-----:R-:W-:-:S04]  /*3390*/  FADD R96, R92, R93 ;  /* 0x0000005d5c607221 */ /* 0x001fc80000000000 */
[----:B------:R0:W1:Y:S02]  /*33a0*/  F2F.F64.F32 R92, R96 ;  /* 0x00000060005c7310 */ /* 0x0000640000201800 */
[----:B0-----:R-:W-:Y:S01]  /*33b0*/  MOV R96, 0x3460 ;  /* 0x0000346000607802 */ /* 0x001fe20000000f00 */
[----:B-1----:R-:W-:-:S08]  /*33c0*/  DMUL R94, R92, R94 ;  /* 0x0000005e5c5e7228 */ /* 0x002fd00000000000 */
[----:B------:R-:W-:Y:S01]  /*33d0*/  DFMA R2, R2, R92, R94 ;  /* 0x0000005c0202722b */ /* 0x000fe2000000005e */
[----:B------:R-:W0:Y:S01]  /*33e0*/  F2F.F64.F32 R92, R123 ;  /* 0x0000007b005c7310 */ /* 0x000e220000201800 */
[----:B------:R-:W-:-:S06]  /*33f0*/  IMAD.MOV.U32 R95, RZ, RZ, 0x40180000 ;  /* 0x40180000ff5f7424 */ /* 0x000fcc00078e00ff */
[----:B------:R-:W-:-:S08]  /*3400*/  DADD R2, R102, R2 ;  /* 0x0000000066027229 */ /* 0x000fd00000000002 */
[----:B0-----:R-:W-:Y:S02]  /*3410*/  DADD R2, R2, R92 ;  /* 0x0000000002027229 */ /* 0x001fe4000000005c */
[----:B------:R-:W-:-:S04]  /*3420*/  DADD R92, -RZ, |R66| ;  /* 0x00000000ff5c7229 */ /* 0x000fc80000000542 */
[----:B------:R0:W1:Y:S06]  /*3430*/  F2F.F32.F64 R124, R2 ;  /* 0x00000002007c7310 */ /* 0x00006c0000301000 */
[----:B------:R-:W-:-:S07]  /*3440*/  IMAD.MOV.U32 R98, RZ, RZ, R92 ;  /* 0x000000ffff627224 */ /* 0x000fce00078e005c */
[----:B01----:R-:W-:Y:S05]  /*3450*/  CALL.REL.NOINC `($_Z24FractionalStep_3D_SolverifififfPfS_S_$__internal_accurate_pow) ;  /* 0x0000004800b47944 */ /* 0x003fea0003c00000 */
[----:B------:R-:W-:Y:S05]  /*3460*/  BSYNC.RECONVERGENT B0 ;  /* 0x0000000000007941 */ /* 0x000fea0003800200 */
.L_x_492:
        /* <DEDUP_REMOVED lines=35> */
.L_x_494:
[----:B------:R-:W-:Y:S05]  /*36a0*/  BSYNC.RECONVERGENT B1 ;  /* 0x0000000000017941 */ /* 0x000fea0003800200 */
.L_x_493:
[----:B------:R-:W-:Y:S01]  /*36b0*/  DADD R92, -RZ, |R58| ;  /* 0x00000000ff5c7229 */ /* 0x000fe2000000053a */
[----:B------:R-:W-:Y:S01]  /*36c0*/  FSETP.NEU.AND P5, PT, R115, 1, PT ;  /* 0x3f8000007300780b */ /* 0x000fe20003fad000 */
[----:B------:R-:W-:Y:S01]  /*36d0*/  BSSY.RECONVERGENT B0, `(.L_x_495) ;  /* 0x0000007000007945 */ /* 0x000fe20003800200 */
[----:B------:R-:W-:Y:S01]  /*36e0*/  IMAD.MOV.U32 R95, RZ, RZ, 0x40180000 ;  /* 0x40180000ff5f7424 */ /* 0x000fe200078e00ff */
[----:B------:R-:W-:Y:S02]  /*36f0*/  MOV R96, 0x3740 ;  /* 0x0000374000607802 */ /* 0x000fe40000000f00 */
[----:B------:R-:W-:Y:S02]  /*3700*/  FSEL R2, R2, 3.1249045965716459206e-25, P5 ;  /* 0x16c16c1702027808 */ /* 0x000fe40002800000 */
[----:B------:R-:W-:Y:S02]  /*3710*/  FSEL R3, R3, 0.90138888359069824219, P5 ;  /* 0x3f66c16c03037808 */ /* 0x000fe40002800000 */
[----:B------:R-:W-:-:S07]  /*3720*/  IMAD.MOV.U32 R98, RZ, RZ, R92 ;  /* 0x000000ffff627224 */ /* 0x000fce00078e005c */
[----:B------:R-:W-:Y:S05]  /*3730*/  CALL.REL.NOINC `($_Z24FractionalStep_3D_SolverifififfPfS_S_$__internal_accurate_pow) ;  /* 0x0000004400fc7944 */ /* 0x000fea0003c00000 */
[----:B------:R-:W-:Y:S05]  /*3740*/  BSYNC.RECONVERGENT B0 ;  /* 0x0000000000007941 */ /* 0x000fea0003800200 */
.L_x_495:
[----:B------:R-:W-:Y:S01]  /*3750*/  FSETP.NEU.AND P6, PT, R7, RZ, PT ;  /* 0x000000ff0700720b */ /* 0x000fe20003fcd000 */
[----:B------:R-:W-:Y:S01]  /*3760*/  IMAD.MOV.U32 R94, RZ, RZ, 0x0 ;  /* 0x00000000ff5e7424 */ /* 0x000fe200078e00ff */
[----:B------:R-:W-:Y:S01]  /*3770*/  LOP3.LUT P5, RZ, R6, 0x10000, RZ, 0xc0, !PT ;  /* 0x0001000006ff7812 */ /* 0x000fe200078ac0ff */
[----:B------:R-:W-:Y:S01]  /*3780*/  BSSY.RECONVERGENT B1, `(.L_x_496) ;  /* 0x000001f000017945 */ /* 0x000fe20003800200 */
[----:B------:R-:W-:Y:S01]  /*3790*/  FSEL R98, R92, RZ, P6 ;  /* 0x000000ff5c627208 */ /* 0x000fe20003000000 */
[----:B------:R-:W-:Y:S01]  /*37a0*/  IMAD.MOV.U32 R92, RZ, RZ, 0x1 ;  /* 0x00000001ff5c7424 */ /* 0x000fe200078e00ff */
[----:B------:R-:W-:Y:S02]  /*37b0*/  FSEL R99, R93, RZ, P6 ;  /* 0x000000ff5d637208 */ /* 0x000fe40003000000 */
        /* <DEDUP_REMOVED lines=27> */
.L_x_497:
[----:B------:R-:W-:Y:S05]  /*3970*/  BSYNC.RECONVERGENT B1 ;  /* 0x0000000000017941 */ /* 0x000fea0003800200 */
.L_x_496:
[----:B------:R-:W-:Y:S01]  /*3980*/  FSETP.NEU.AND P5, PT, R7, 1, PT ;  /* 0x3f8000000700780b */ /* 0x000fe20003fad000 */
[----:B------:R-:W-:Y:S01]  /*3990*/  FADD R102, R112, R53 ;  /* 0x0000003570667221 */ /* 0x000fe20000000000 */
[----:B------:R-:W-:Y:S01]  /*39a0*/  DADD R92, -RZ, |R62| ;  /* 0x00000000ff5c7229 */ /* 0x000fe2000000053e */
[----:B------:R-:W-:Y:S01]  /*39b0*/  BSSY.RECONVERGENT B0, `(.L_x_498) ;  /* 0x000000a000007945 */ /* 0x000fe20003800200 */
[----:B------:R-:W-:Y:S02]  /*39c0*/  FSEL R94, R94, 3.1249045965716459206e-25, P5 ;  /* 0x16c16c175e5e7808 */ /* 0x000fe40002800000 */
[----:B------:R-:W-:Y:S01]  /*39d0*/  FSEL R95, R95, 0.90138888359069824219, P5 ;  /* 0x3f66c16c5f5f7808 */ /* 0x000fe20002800000 */
        /* <DEDUP_REMOVED lines=8> */
.L_x_498:
[----:B------:R-:W-:Y:S01]  /*3a60*/  P2R R2, PR, RZ, 0x2 ;  /* 0x00000002ff027803 */ /* 0x000fe20000000000 */
[----:B------:R-:W-:Y:S01]  /*3a70*/  BSSY.RECONVERGENT B1, `(.L_x_499) ;  /* 0x0000027000017945 */ /* 0x000fe20003800200 */
[----:B------:R-:W-:Y:S02]  /*3a80*/  FSETP.NEU.AND P1, PT, R5, RZ, PT ;  /* 0x000000ff0500720b */ /* 0x000fe40003f2d000 */
[C---:B------:R-:W-:Y:S02]  /*3a90*/  LOP3.LUT P6, RZ, R6.reuse, 0x40000, RZ, 0xc0, !PT ;  /* 0x0004000006ff7812 */ /* 0x040fe400078cc0ff */
[----:B------:R-:W-:Y:S02]  /*3aa0*/  P2R R94, PR, RZ, 0x1 ;  /* 0x00000001ff5e7803 */ /* 0x000fe40000000000 */
[----:B------:R-:W-:Y:S02]  /*3ab0*/  LOP3.LUT P0, RZ, R6, 0x40, RZ, 0xc0, !PT ;  /* 0x0000004006ff7812 */ /* 0x000fe4000780c0ff */
[----:B------:R-:W-:-:S02]  /*3ac0*/  FSEL R97, R93, RZ, P1 ;  /* 0x000000ff5d617208 */ /* 0x000fc40000800000 */
[----:B------:R-:W-:Y:S02]  /*3ad0*/  LOP3.LUT P5, RZ, R6, 0x20, RZ, 0xc0, !PT ;  /* 0x0000002006ff7812 */ /* 0x000fe400078ac0ff */
[----:B------:R-:W-:Y:S02]  /*3ae0*/  FSEL R93, R97, +QNAN , P0 ;  /* 0x7ff00000615d7808 */ /* 0x000fe40000000000 */
[----:B------:R-:W-:Y:S01]  /*3af0*/  FSEL R96, R92, RZ, P1 ;  /* 0x000000ff5c607208 */ /* 0x000fe20000800000 */
[----:B------:R-:W-:Y:S01]  /*3b00*/  IMAD.MOV.U32 R92, RZ, RZ, 0x1 ;  /* 0x00000001ff5c7424 */ /* 0x000fe200078e00ff */
[----:B------:R-:W-:Y:S02]  /*3b10*/  @!P6 FSEL R97, R77, R93, P5 ;  /* 0x0000005d4d61e208 */ /* 0x000fe40002800000 */
[----:B------:R-:W0:Y:S01]  /*3b20*/  MUFU.RCP64H R93, 720 ;  /* 0x40868000005d7908 */ /* 0x000e220000001800 */
[----:B------:R-:W-:Y:S02]  /*3b30*/  FSEL R3, R96, RZ, P0 ;  /* 0x000000ff60037208 */ /* 0x000fe40000000000 */
[----:B------:R-:W-:Y:S01]  /*3b40*/  ISETP.NE.AND P1, PT, R2, RZ, PT ;  /* 0x000000ff0200720c */ /* 0x000fe20003f25270 */
[----:B------:R-:W-:Y:S01]  /*3b50*/  IMAD.MOV.U32 R2, RZ, RZ, 0x0 ;  /* 0x00000000ff027424 */ /* 0x000fe200078e00ff */
        /* <DEDUP_REMOVED lines=24> */
.L_x_500:
[----:B------:R-:W-:Y:S05]  /*3ce0*/  BSYNC.RECONVERGENT B1 ;  /* 0x0000000000017941 */ /* 0x000fea0003800200 */
.L_x_499:
        /* <DEDUP_REMOVED lines=10> */
.L_x_501:
        /* <DEDUP_REMOVED lines=38> */
.L_x_503:
[----:B------:R-:W-:Y:S05]  /*3ff0*/  BSYNC.RECONVERGENT B1 ;  /* 0x0000000000017941 */ /* 0x000fea0003800200 */
.L_x_502:
        /* <DEDUP_REMOVED lines=17> */
.L_x_504:
[----:B------:R-:W-:Y:S01]  /*4110*/  P2R R94, PR, RZ, 0x2 ;  /* 0x00000002ff5e7803 */ /* 0x000fe20000000000 */
[----:B------:R-:W-:Y:S01]  /*4120*/  BSSY.RECONVERGENT B1, `(.L_x_505) ;  /* 0x0000027000017945 */ /* 0x000fe20003800200 */
[----:B------:R-:W-:Y:S02]  /*4130*/  FSETP.NEU.AND P1, PT, R4, RZ, PT ;  /* 0x000000ff0400720b */ /* 0x000fe40003f2d000 */
        /* <DEDUP_REMOVED lines=9> */
[----:B------:R-:W-:Y:S02]  /*41d0*/  @!P6 FSEL R98, R84, R93, P5 ;  /* 0x0000005d5462e208 */ /* 0x000fe40002800000 */
[----:B------:R-:W0:Y:S01]  /*41e0*/  MUFU.RCP64H R93, 720 ;  /* 0x40868000005d7908 */ /* 0x000e220000001800 */
        /* <DEDUP_REMOVED lines=26> */
.L_x_506:
[----:B------:R-:W-:Y:S05]  /*4390*/  BSYNC.RECONVERGENT B1 ;  /* 0x0000000000017941 */ /* 0x000fea0003800200 */
.L_x_505:
[----:B------:R-:W-:Y:S01]  /*43a0*/  LDS R92, [R9+0x42c] ;  /* 0x00042c00095c7984 */ /* 0x000fe20000000800 */
[----:B------:R-:W-:Y:S01]  /*43b0*/  FSETP.NEU.AND P5, PT, R4, 1, PT ;  /* 0x3f8000000400780b */ /* 0x000fe20003fad000 */
[----:B------:R-:W-:Y:S01]  /*43c0*/  F2F.F64.F32 R124, R124 ;  /* 0x0000007c007c7310 */ /* 0x000fe20000201800 */
[----:B------:R-:W-:Y:S01]  /*43d0*/  BSSY.RECONVERGENT B0, `(.L_x_507) ;  /* 0x0000013000007945 */ /* 0x000fe20003800200 */
[----:B------:R-:W0:Y:S01]  /*43e0*/  LDS R93, [R9+0x444] ;  /* 0x00044400095d7984 */ /* 0x000e220000000800 */
[----:B------:R-:W-:Y:S02]  /*43f0*/  FSEL R94, R94, 3.1249045965716459206e-25, P5 ;  /* 0x16c16c175e5e7808 */ /* 0x000fe40002800000 */
[----:B------:R-:W-:-:S06]  /*4400*/  FSEL R95, R95, 0.90138888359069824219, P5 ;  /* 0x3f66c16c5f5f7808 */ /* 0x000fcc0002800000 */
[----:B------:R-:W-:Y:S02]  /*4410*/  DADD R2, R94, R2 ;  /* 0x000000005e027229 */ /* 0x000fe40000000002 */
[----:B------:R-:W-:-:S06]  /*4420*/  DMUL R94, R74, R94 ;  /* 0x0000005e4a5e7228 */ /* 0x000fcc0000000000 */
[----:B------:R-:W-:Y:S01]  /*4430*/  DMUL R2, R74, R2 ;  /* 0x000000024a027228 */ /* 0x000fe20000000000 */
[----:B0-----:R-:W-:-:S04]  /*4440*/  FADD R96, R92, R93 ;  /* 0x0000005d5c607221 */ /* 0x001fc80000000000 */
[----:B------:R0:W1:Y:S02]  /*4450*/  F2F.F64.F32 R92, R96 ;  /* 0x00000060005c7310 */ /* 0x0000640000201800 */
[----:B0-----:R-:W-:Y:S01]  /*4460*/  MOV R96, 0x4500 ;  /* 0x0000450000607802 */ /* 0x001fe20000000f00 */
[----:B-1----:R-:W-:-:S08]  /*4470*/  DMUL R94, R92, R94 ;  /* 0x0000005e5c5e7228 */ /* 0x002fd00000000000 */
[----:B------:R-:W-:Y:S02]  /*4480*/  DFMA R2, R2, R92, R94 ;  /* 0x0000005c0202722b */ /* 0x000fe4000000005e */
[----:B------:R-:W-:Y:S01]  /*4490*/  DADD R92, -RZ, |R66| ;  /* 0x00000000ff5c7229 */ /* 0x000fe20000000542 */
[----:B------:R-:W-:-:S05]  /*44a0*/  IMAD.MOV.U32 R95, RZ, RZ, 0x40200000 ;  /* 0x40200000ff5f7424 */ /* 0x000fca00078e00ff */
[----:B------:R-:W-:-:S04]  /*44b0*/  DADD R2, R102, R2 ;  /* 0x0000000066027229 */ /* 0x000fc80000000002 */
[----:B------:R-:W-:-:S04]  /*44c0*/  IMAD.MOV.U32 R98, RZ, RZ, R92 ;  /* 0x000000ffff627224 */ /* 0x000fc800078e005c */
[----:B------:R-:W-:-:S06]  /*44d0*/  DADD R2, R2, R124 ;  /* 0x0000000002027229 */ /* 0x000fcc000000007c */
[----:B------:R0:W1:Y:S05]  /*44e0*/  F2F.F32.F64 R123, R2 ;  /* 0x00000002007b7310 */ /* 0x00006a0000301000 */
[----:B01----:R-:W-:Y:S05]  /*44f0*/  CALL.REL.NOINC `($_Z24FractionalStep_3D_SolverifififfPfS_S_$__internal_accurate_pow) ;  /* 0x00000038008c7944 */ /* 0x003fea0003c00000 */
[----:B------:R-:W-:Y:S05]  /*4500*/  BSYNC.RECONVERGENT B0 ;  /* 0x0000000000007941 */ /* 0x000fea0003800200 */
.L_x_507:
        /* <DEDUP_REMOVED lines=34> */
.L_x_509:
[----:B------:R-:W-:Y:S05]  /*4730*/  BSYNC.RECONVERGENT B1 ;  /* 0x0000000000017941 */ /* 0x000fea0003800200 */
.L_x_508:
[----:B------:R-:W-:Y:S01]  /*4740*/  DADD R92, -RZ, |R58| ;  /* 0x00000000ff5c7229 */ /* 0x000fe2000000053a */
[----:B------:R-:W-:Y:S01]  /*4750*/  FSETP.NEU.AND P5, PT, R115, 1, PT ;  /* 0x3f8000007300780b */ /* 0x000fe20003fad000 */
[----:B------:R-:W-:Y:S01]  /*4760*/  BSSY.RECONVERGENT B0, `(.L_x_510) ;  /* 0x0000007000007945 */ /* 0x000fe20003800200 */
[----:B------:R-:W-:Y:S01]  /*4770*/  IMAD.MOV.U32 R95, RZ, RZ, 0x40200000 ;  /* 0x40200000ff5f7424 */ /* 0x000fe200078e00ff */
[----:B------:R-:W-:Y:S02]  /*4780*/  MOV R96, 0x47d0 ;  /* 0x000047d000607802 */ /* 0x000fe40000000f00 */
[----:B------:R-:W-:Y:S02]  /*4790*/  FSEL R2, R2, 2.6805903767080696074e-23, P5 ;  /* 0x1a01a01a02027808 */ /* 0x000fe40002800000 */
[----:B------:R-:W-:Y:S02]  /*47a0*/  FSEL R3, R3, 0.5390872955322265625, P5 ;  /* 0x3f0a01a003037808 */ /* 0x000fe40002800000 */
[----:B------:R-:W-:-:S07]  /*47b0*/  IMAD.MOV.U32 R98, RZ, RZ, R92 ;  /* 0x000000ffff627224 */ /* 0x000fce00078e005c */
[----:B------:R-:W-:Y:S05]  /*47c0*/  CALL.REL.NOINC `($_Z24FractionalStep_3D_SolverifififfPfS_S_$__internal_accurate_pow) ;  /* 0x0000003400d87944 */ /* 0x000fea0003c00000 */
[----:B------:R-:W-:Y:S05]  /*47d0*/  BSYNC.RECONVERGENT B0 ;  /* 0x0000000000007941 */ /* 0x000fea0003800200 */
.L_x_510:
        /* <DEDUP_REMOVED lines=34> */
.L_x_512:
[----:B------:R-:W-:Y:S05]  /*4a00*/  BSYNC.RECONVERGENT B1 ;  /* 0x0000000000017941 */ /* 0x000fea0003800200 */
.L_x_511:
[----:B------:R-:W-:Y:S01]  /*4a10*/  FSETP.NEU.AND P5, PT, R7, 1, PT ;  /* 0x3f8000000700780b */ /* 0x000fe20003fad000 */
[----:B------:R-:W-:Y:S01]  /*4a20*/  FADD R102, R111, R52 ;  /* 0x000000346f667221 */ /* 0x000fe20000000000 */
[----:B------:R-:W-:Y:S01]  /*4a30*/  DADD R92, -RZ, |R62| ;  /* 0x00000000ff5c7229 */ /* 0x000fe2000000053e */
[----:B------:R-:W-:Y:S01]  /*4a40*/  BSSY.RECONVERGENT B0, `(.L_x_513) ;  /* 0x000000a000007945 */ /* 0x000fe20003800200 */
[----:B------:R-:W-:Y:S02]  /*4a50*/  FSEL R94, R94, 2.6805903767080696074e-23, P5 ;  /* 0x1a01a01a5e5e7808 */ /* 0x000fe40002800000 */
[----:B------:R-:W-:Y:S01]  /*4a60*/  FSEL R95, R95, 0.5390872955322265625, P5 ;  /* 0x3f0a01a05f5f7808 */ /* 0x000fe20002800000 */
        /* <DEDUP_REMOVED lines=8> */
.L_x_513:
        /* <DEDUP_REMOVED lines=40> */
.L_x_515:
[----:B------:R-:W-:Y:S05]  /*4d70*/  BSYNC.RECONVERGENT B1 ;  /* 0x0000000000017941 */ /* 0x000fea0003800200 */
.L_x_514:
        /* <DEDUP_REMOVED lines=10> */
.L_x_516:
        /* <DEDUP_REMOVED lines=38> */
.L_x_518:
[----:B------:R-:W-:Y:S05]  /*5080*/  BSYNC.RECONVERGENT B1 ;  /* 0x0000000000017941 */ /* 0x000fea0003800200 */
.L_x_517:
        /* <DEDUP_REMOVED lines=17> */
.L_x_519:
[----:B------:R-:W-:Y:S01]  /*51a0*/  P2R R96, PR, RZ, 0x2 ;  /* 0x00000002ff607803 */ /* 0x000fe20000000000 */
[----:B------:R-:W-:Y:S01]  /*51b0*/  DADD R94, R64, 8 ;  /* 0x40200000405e7429 */ /* 0x000fe20000000000 */
[----:B------:R-:W-:Y:S01]  /*51c0*/  FSETP.NEU.AND P1, PT, R4, RZ, PT ;  /* 0x000000ff0400720b */ /* 0x000fe20003f2d000 */
[----:B------:R-:W-:Y:S01]  /*51d0*/  BSSY.RECONVERGENT B1, `(.L_x_520) ;  /* 0x0000026000017945 */ /* 0x000fe20003800200 */
[----:B------:R-:W-:Y:S02]  /*51e0*/  LOP3.LUT P6, RZ, R0, 0x1, RZ, 0xc0, !PT ;  /* 0x0000000100ff7812 */ /* 0x000fe400078cc0ff */
        /* <DEDUP_REMOVED lines=36> */
.L_x_521:
[----:B------:R-:W-:Y:S05]  /*5430*/  BSYNC.RECONVERGENT B1 ;  /* 0x0000000000017941 */ /* 0x000fea0003800200 */
.L_x_520:
[----:B------:R-:W-:Y:S01]  /*5440*/  LDS R92, [R9+0x428] ;  /* 0x00042800095c7984 */ /* 0x000fe20000000800 */
[----:B------:R-:W-:Y:S01]  /*5450*/  FSETP.NEU.AND P5, PT, R4, 1, PT ;  /* 0x3f8000000400780b */ /* 0x000fe20003fad000 */
[----:B------:R-:W-:Y:S02]  /*5460*/  BSSY.RECONVERGENT B0, `(.L_x_522) ;  /* 0x0000014000007945 */ /* 0x000fe40003800200 */
[----:B------:R-:W0:Y:S01]  /*5470*/  LDS R93, [R9+0x448] ;  /* 0x00044800095d7984 */ /* 0x000e220000000800 */
[----:B------:R-:W-:Y:S02]  /*5480*/  FSEL R94, R94, 2.6805903767080696074e-23, P5 ;  /* 0x1a01a01a5e5e7808 */ /* 0x000fe40002800000 */
[----:B------:R-:W-:-:S06]  /*5490*/  FSEL R95, R95, 0.5390872955322265625, P5 ;  /* 0x3f0a01a05f5f7808 */ /* 0x000fcc0002800000 */
        /* <DEDUP_REMOVED lines=17> */
.L_x_522:
        /* <DEDUP_REMOVED lines=35> */
.L_x_524:
[----:B------:R-:W-:Y:S05]  /*57e0*/  BSYNC.RECONVERGENT B1 ;  /* 0x0000000000017941 */ /* 0x000fea0003800200 */
.L_x_523:
[----:B------:R-:W-:Y:S01]  /*57f0*/  DADD R92, -RZ, |R58| ;  /* 0x00000000ff5c7229 */ /* 0x000fe2000000053a */
[----:B------:R-:W-:Y:S01]  /*5800*/  FSETP.NEU.AND P5, PT, R115, 1, PT ;  /* 0x3f8000007300780b */ /* 0x000fe20003fad000 */
[----:B------:R-:W-:Y:S01]  /*5810*/  BSSY.RECONVERGENT B0, `(.L_x_525) ;  /* 0x0000007000007945 */ /* 0x000fe20003800200 */
[----:B------:R-:W-:Y:S01]  /*5820*/  IMAD.MOV.U32 R95, RZ, RZ, 0x40240000 ;  /* 0x40240000ff5f7424 */ /* 0x000fe200078e00ff */
[----:B------:R-:W-:Y:S02]  /*5830*/  MOV R96, 0x5880 ;  /* 0x0000588000607802 */ /* 0x000fe40000000f00 */
[----:B------:R-:W-:Y:S02]  /*5840*/  FSEL R2, R2, -1.481905565015040338e-05, P5 ;  /* 0xb7789f5c02027808 */ /* 0x000fe40002800000 */
[----:B------:R-:W-:Y:S02]  /*5850*/  FSEL R3, R3, 0.31736990809440612793, P5 ;  /* 0x3ea27e4f03037808 */ /* 0x000fe40002800000 */
[----:B------:R-:W-:-:S07]  /*5860*/  IMAD.MOV.U32 R98, RZ, RZ, R92 ;  /* 0x000000ffff627224 */ /* 0x000fce00078e005c */
[----:B------:R-:W-:Y:S05]  /*5870*/  CALL.REL.NOINC `($_Z24FractionalStep_3D_SolverifififfPfS_S_$__internal_accurate_pow) ;  /* 0x0000002400ac7944 */ /* 0x000fea0003c00000 */
[----:B------:R-:W-:Y:S05]  /*5880*/  BSYNC.RECONVERGENT B0 ;  /* 0x0000000000007941 */ /* 0x000fea0003800200 */
.L_x_525:
        /* <DEDUP_REMOVED lines=35> */
.L_x_527:
[----:B------:R-:W-:Y:S05]  /*5ac0*/  BSYNC.RECONVERGENT B1 ;  /* 0x0000000000017941 */ /* 0x000fea0003800200 */
.L_x_526:
[----:B------:R-:W-:Y:S01]  /*5ad0*/  FSETP.NEU.AND P5, PT, R7, 1, PT ;  /* 0x3f8000000700780b */ /* 0x000fe20003fad000 */
[----:B------:R-:W-:Y:S01]  /*5ae0*/  FADD R102, R51, R8 ;  /* 0x0000000833667221 */ /* 0x000fe20000000000 */
[----:B------:R-:W-:Y:S01]  /*5af0*/  DADD R92, -RZ, |R62| ;  /* 0x00000000ff5c7229 */ /* 0x000fe2000000053e */
[----:B------:R-:W-:Y:S01]  /*5b00*/  BSSY.RECONVERGENT B0, `(.L_x_528) ;  /* 0x000000a000007945 */ /* 0x000fe20003800200 */
[----:B------:R-:W-:Y:S02]  /*5b10*/  FSEL R94, R94, -1.481905565015040338e-05, P5 ;  /* 0xb7789f5c5e5e7808 */ /* 0x000fe40002800000 */
[----:B------:R-:W-:Y:S01]  /*5b20*/  FSEL R95, R95, 0.31736990809440612793, P5 ;  /* 0x3ea27e4f5f5f7808 */ /* 0x000fe20002800000 */
        /* <DEDUP_REMOVED lines=8> */
.L_x_528:
        /* <DEDUP_REMOVED lines=41> */
.L_x_530:
[----:B------:R-:W-:Y:S05]  /*5e40*/  BSYNC.RECONVERGENT B1 ;  /* 0x0000000000017941 */ /* 0x000fea0003800200 */
.L_x_529:
        /* <DEDUP_REMOVED lines=10> */
.L_x_531:
[----:B------:R-:W-:Y:S01]  /*5ef0*/  LOP3.LUT P6, RZ, R0, 0x10, RZ, 0xc0, !PT ;  /* 0x0000001000ff7812 */ /* 0x000fe200078cc0ff */
        /* <DEDUP_REMOVED lines=37> */
.L_x_533:
[----:B------:R-:W-:Y:S05]  /*6150*/  BSYNC.RECONVERGENT B1 ;  /* 0x0000000000017941 */ /* 0x000fea0003800200 */
.L_x_532:
        /* <DEDUP_REMOVED lines=17> */
.L_x_534:
        /* <DEDUP_REMOVED lines=41> */
.L_x_536:
[----:B------:R-:W-:Y:S05]  /*6500*/  BSYNC.RECONVERGENT B1 ;  /* 0x0000000000017941 */ /* 0x000fea0003800200 */
.L_x_535:
[----:B------:R-:W-:Y:S01]  /*6510*/  LDS R92, [R9+0x424] ;  /* 0x00042400095c7984 */ /* 0x000fe20000000800 */
[----:B------:R-:W-:Y:S01]  /*6520*/  FSETP.NEU.AND P5, PT, R4, 1, PT ;  /* 0x3f8000000400780b */ /* 0x000fe20003fad000 */
[----:B------:R-:W-:Y:S01]  /*6530*/  F2F.F64.F32 R124, R124 ;  /* 0x0000007c007c7310 */ /* 0x000fe20000201800 */
[----:B------:R-:W-:Y:S01]  /*6540*/  BSSY.RECONVERGENT B0, `(.L_x_537) ;  /* 0x0000013000007945 */ /* 0x000fe20003800200 */
[----:B------:R-:W0:Y:S01]  /*6550*/  LDS R93, [R9+0x44c] ;  /* 0x00044c00095d7984 */ /* 0x000e220000000800 */
[----:B------:R-:W-:Y:S02]  /*6560*/  FSEL R94, R94, -1.481905565015040338e-05, P5 ;  /* 0xb7789f5c5e5e7808 */ /* 0x000fe40002800000 */
[----:B------:R-:W-:-:S06]  /*6570*/  FSEL R95, R95, 0.31736990809440612793, P5 ;  /* 0x3ea27e4f5f5f7808 */ /* 0x000fcc0002800000 */
        /* <DEDUP_REMOVED lines=16> */
.L_x_537:
        /* <DEDUP_REMOVED lines=35> */
.L_x_539:
[----:B------:R-:W-:Y:S05]  /*68b0*/  BSYNC.RECONVERGENT B1 ;  /* 0x0000000000017941 */ /* 0x000fea0003800200 */
.L_x_538:
[----:B------:R-:W-:Y:S01]  /*68c0*/  DADD R92, -RZ, |R58| ;  /* 0x00000000ff5c7229 */ /* 0x000fe2000000053a */
[----:B------:R-:W-:Y:S01]  /*68d0*/  FSETP.NEU.AND P0, PT, R115, 1, PT ;  /* 0x3f8000007300780b */ /* 0x000fe20003f0d000 */
[----:B------:R-:W-:Y:S01]  /*68e0*/  BSSY.RECONVERGENT B0, `(.L_x_540) ;  /* 0x0000007000007945 */ /* 0x000fe20003800200 */
[----:B------:R-:W-:Y:S01]  /*68f0*/  IMAD.MOV.U32 R95, RZ, RZ, 0x40280000 ;  /* 0x40280000ff5f7424 */ /* 0x000fe200078e00ff */
[----:B------:R-:W-:Y:S02]  /*6900*/  MOV R96, 0x6950 ;  /* 0x0000695000607802 */ /* 0x000fe40000000f00 */
[----:B------:R-:W-:Y:S02]  /*6910*/  FSEL R2, R2, -1.54028256424871466263e+29, P0 ;  /* 0xeff8d89802027808 */ /* 0x000fe40000000000 */
[----:B------:R-:W-:Y:S02]  /*6920*/  FSEL R3, R3, 0.17376267910003662109, P0 ;  /* 0x3e31eed803037808 */ /* 0x000fe40000000000 */
[----:B------:R-:W-:-:S07]  /*6930*/  IMAD.MOV.U32 R98, RZ, RZ, R92 ;  /* 0x000000ffff627224 */ /* 0x000fce00078e005c */
[----:B------:R-:W-:Y:S05]  /*6940*/  CALL.REL.NOINC `($_Z24FractionalStep_3D_SolverifififfPfS_S_$__internal_accurate_pow) ;  /* 0x0000001400787944 */ /* 0x000fea0003c00000 */
[----:B------:R-:W-:Y:S05]  /*6950*/  BSYNC.RECONVERGENT B0 ;  /* 0x0000000000007941 */ /* 0x000fea0003800200 */
.L_x_540:
[----:B------:R-:W-:Y:S01]  /*6960*/  FSETP.NEU.AND P2, PT, R7, RZ, PT ;  /* 0x000000ff0700720b */ /* 0x000fe20003f4d000 */
[----:B------:R-:W-:Y:S01]  /*6970*/  IMAD.MOV.U32 R94, RZ, RZ, 0x0 ;  /* 0x00000000ff5e7424 */ /* 0x000fe200078e00ff */
[----:B------:R-:W-:Y:S01]  /*6980*/  LOP3.LUT P0, RZ, R0, 0x80, RZ, 0xc0, !PT ;  /* 0x0000008000ff7812 */ /* 0x000fe2000780c0ff */
[----:B------:R-:W-:Y:S01]  /*6990*/  BSSY.RECONVERGENT B1, `(.L_x_541) ;  /* 0x0000020000017945 */ /* 0x000fe20003800200 */
[----:B------:R-:W-:Y:S02]  /*69a0*/  FSEL R98, R92, RZ, P2 ;  /* 0x000000ff5c627208 */ /* 0x000fe40001000000 */
[----:B------:R-:W-:Y:S01]  /*69b0*/  FSEL R99, R93, RZ, P2 ;  /* 0x000000ff5d637208 */ /* 0x000fe20001000000 */
[----:B------:R-:W-:Y:S01]  /*69c0*/  DADD R92, R58, 12 ;  /* 0x402800003a5c7429 */ /* 0x000fe20000000000 */
[----:B------:R-:W-:Y:S02]  /*69d0*/  FSEL R95, R98, RZ, P4 ;  /* 0x000000ff625f7208 */ /* 0x000fe40002000000 */
[----:B------:R-:W-:-:S07]  /*69e0*/  FSEL R97, R99, +QNAN , P4 ;  /* 0x7ff0000063617808 */ /* 0x000fce0002000000 */
[----:B------:R-:W-:Y:S02]  /*69f0*/  @!P0 FSEL R99, R93, R97, P1 ;  /* 0x000000615d638208 */ /* 0x000fe40000800000 */
[----:B------:R-:W0:Y:S01]  /*6a00*/  MUFU.RCP64H R93, 479001600 ;  /* 0x41bc8cfc005d7908 */ /* 0x000e220000001800 */
[----:B------:R-:W-:Y:S01]  /*6a10*/  @!P0 FSEL R98, R92, R95, P1 ;  /* 0x0000005f5c628208 */ /* 0x000fe20000800000 */
[----:B------:R-:W-:Y:S02]  /*6a20*/  IMAD.MOV.U32 R95, RZ, RZ, 0x41bc8cfc ;  /* 0x41bc8cfcff5f7424 */ /* 0x000fe400078e00ff */
        /* <DEDUP_REMOVED lines=22> */
.L_x_542:
[----:B------:R-:W-:Y:S05]  /*6b90*/  BSYNC.RECONVERGENT B1 ;  /* 0x0000000000017941 */ /* 0x000fea0003800200 */
.L_x_541:
[----:B------:R-:W-:Y:S01]  /*6ba0*/  FSETP.NEU.AND P0, PT, R7, 1, PT ;  /* 0x3f8000000700780b */ /* 0x000fe20003f0d000 */
[----:B------:R-:W-:Y:S01]  /*6bb0*/  FADD R7, R49, R50 ;  /* 0x0000003231077221 */ /* 0x000fe20000000000 */
[----:B------:R-:W-:Y:S01]  /*6bc0*/  DADD R92, -RZ, |R62| ;  /* 0x00000000ff5c7229 */ /* 0x000fe2000000053e */
[----:B------:R-:W-:Y:S01]  /*6bd0*/  BSSY.RECONVERGENT B0, `(.L_x_543) ;  /* 0x000000a000007945 */ /* 0x000fe20003800200 */
[----:B------:R-:W-:Y:S02]  /*6be0*/  FSEL R102, R94, -1.54028256424871466263e+29, P0 ;  /* 0xeff8d8985e667808 */ /* 0x000fe40000000000 */
[----:B------:R-:W-:Y:S01]  /*6bf0*/  FSEL R103, R95, 0.17376267910003662109, P0 ;  /* 0x3e31eed85f677808 */ /* 0x000fe20000000000 */
[----:B------:R-:W-:Y:S01]  /*6c00*/  IMAD.MOV.U32 R95, RZ, RZ, 0x40280000 ;  /* 0x40280000ff5f7424 */ /* 0x000fe200078e00ff */
[----:B------:R-:W-:-:S04]  /*6c10*/  MOV R96, 0x6c70 ;  /* 0x00006c7000607802 */ /* 0x000fc80000000f00 */
[----:B------:R-:W-:Y:S01]  /*6c20*/  DADD R102, R2, R102 ;  /* 0x0000000002667229 */ /* 0x000fe20000000066 */
[----:B------:R-:W-:Y:S01]  /*6c30*/  IMAD.MOV.U32 R98, RZ, RZ, R92 ;  /* 0x000000ffff627224 */ /* 0x000fe200078e005c */
[----:B------:R0:W1:Y:S06]  /*6c40*/  F2F.F64.F32 R2, R7 ;  /* 0x0000000700027310 */ /* 0x00006c0000201800 */
[----:B------:R-:W-:-:S11]  /*6c50*/  DMUL R102, R82, R102 ;  /* 0x0000006652667228 */ /* 0x000fd60000000000 */
[----:B01----:R-:W-:Y:S05]  /*6c60*/  CALL.REL.NOINC `($_Z24FractionalStep_3D_SolverifififfPfS_S_$__internal_accurate_pow) ;  /* 0x0000001000b07944 */ /* 0x003fea0003c00000 */
[----:B------:R-:W-:Y:S05]  /*6c70*/  BSYNC.RECONVERGENT B0 ;  /* 0x0000000000007941 */ /* 0x000fea0003800200 */
.L_x_543:
[----:B------:R-:W-:Y:S01]  /*6c80*/  FSETP.NEU.AND P4, PT, R5, RZ, PT ;  /* 0x000000ff0500720b */ /* 0x000fe20003f8d000 */
[----:B------:R-:W-:Y:S01]  /*6c90*/  IMAD.MOV.U32 R94, RZ, RZ, 0x1 ;  /* 0x00000001ff5e7424 */ /* 0x000fe200078e00ff */
[----:B------:R-:W-:Y:S01]  /*6ca0*/  LOP3.LUT P1, RZ, R0, 0x100, RZ, 0xc0, !PT ;  /* 0x0000010000ff7812 */ /* 0x000fe2000782c0ff */
[----:B------:R-:W-:Y:S01]  /*6cb0*/  BSSY.RECONVERGENT B1, `(.L_x_544) ;  /* 0x0000021000017945 */ /* 0x000fe20003800200 */
[C---:B------:R-:W-:Y:S02]  /*6cc0*/  LOP3.LUT P2, RZ, R6.reuse, 0x40, RZ, 0xc0, !PT ;  /* 0x0000004006ff7812 */ /* 0x040fe4000784c0ff */
[----:B------:R-:W-:Y:S02]  /*6cd0*/  FSEL R50, R93, RZ, P4 ;  /* 0x000000ff5d327208 */ /* 0x000fe40002000000 */
[----:B------:R-:W-:Y:S02]  /*6ce0*/  LOP3.LUT P0, RZ, R6, 0x20, RZ, 0xc0, !PT ;  /* 0x0000002006ff7812 */ /* 0x000fe4000780c0ff */
[----:B------:R-:W-:-:S02]  /*6cf0*/  FSEL R95, R50, +QNAN , P2 ;  /* 0x7ff00000325f7808 */ /* 0x000fc40001000000 */
[----:B------:R-:W-:Y:S01]  /*6d00*/  FSEL R7, R92, RZ, P4 ;  /* 0x000000ff5c077208 */ /* 0x000fe20002000000 */
[----:B------:R-:W-:Y:S02]  /*6d10*/  IMAD.MOV.U32 R92, RZ, RZ, 0x0 ;  /* 0x00000000ff5c7424 */ /* 0x000fe400078e00ff */
        /* <DEDUP_REMOVED lines=8> */
[----:B------:R-:W-:Y:S01]  /*6da0*/  DFMA R96, R94, -R92, 1 ;  /* 0x3ff000005e60742b */ /* 0x000fe2000000085c */
[----:B------:R-:W-:Y:S02]  /*6db0*/  IMAD.MOV.U32 R92, RZ, RZ, R7 ;  /* 0x000000ffff5c7224 */ /* 0x000fe400078e0007 */
[----:B------:R-:W-:-:S05]  /*6dc0*/  IMAD.MOV.U32 R93, RZ, RZ, R50 ;  /* 0x000000ffff5d7224 */ /* 0x000fca00078e0032 */
        /* <DEDUP_REMOVED lines=15> */
.L_x_545:
[----:B------:R-:W-:Y:S05]  /*6ec0*/  BSYNC.RECONVERGENT B1 ;  /* 0x0000000000017941 */ /* 0x000fea0003800200 */
.L_x_544:
[----:B------:R-:W-:Y:S01]  /*6ed0*/  DADD R92, -RZ, |R60| ;  /* 0x00000000ff5c7229 */ /* 0x000fe2000000053c */
[----:B------:R-:W-:Y:S01]  /*6ee0*/  FSETP.NEU.AND P0, PT, R5, 1, PT ;  /* 0x3f8000000500780b */ /* 0x000fe20003f0d000 */
[----:B------:R-:W-:Y:S01]  /*6ef0*/  BSSY.RECONVERGENT B0, `(.L_x_546) ;  /* 0x0000007000007945 */ /* 0x000fe20003800200 */
[----:B------:R-:W-:Y:S02]  /*6f00*/  MOV R96, 0x6f60 ;  /* 0x00006f6000607802 */ /* 0x000fe40000000f00 */
[----:B------:R-:W-:Y:S01]  /*6f10*/  FSEL R105, R95, 0.17376267910003662109, P0 ;  /* 0x3e31eed85f697808 */ /* 0x000fe20000000000 */
[----:B------:R-:W-:Y:S01]  /*6f20*/  IMAD.MOV.U32 R95, RZ, RZ, 0x40280000 ;  /* 0x40280000ff5f7424 */ /* 0x000fe200078e00ff */
[----:B------:R-:W-:-:S03]  /*6f30*/  FSEL R104, R94, -1.54028256424871466263e+29, P0 ;  /* 0xeff8d8985e687808 */ /* 0x000fc60000000000 */
[----:B------:R-:W-:-:S07]  /*6f40*/  IMAD.MOV.U32 R98, RZ, RZ, R92 ;  /* 0x000000ffff627224 */ /* 0x000fce00078e005c */
[----:B------:R-:W-:Y:S05]  /*6f50*/  CALL.REL.NOINC `($_Z24FractionalStep_3D_SolverifififfPfS_S_$__internal_accurate_pow) ;  /* 0x0000000c00f47944 */ /* 0x000fea0003c00000 */
[----:B------:R-:W-:Y:S05]  /*6f60*/  BSYNC.RECONVERGENT B0 ;  /* 0x0000000000007941 */ /* 0x000fea0003800200 */
.L_x_546:
[----:B------:R-:W0:Y:S01]  /*6f70*/  MUFU.RCP64H R99, 479001600 ;  /* 0x41bc8cfc00637908 */ /* 0x000e220000001800 */
[----:B------:R-:W-:Y:S01]  /*6f80*/  IMAD.MOV.U32 R96, RZ, RZ, 0x0 ;  /* 0x00000000ff607424 */ /* 0x000fe200078e00ff */
[----:B------:R-:W-:Y:S01]  /*6f90*/  LOP3.LUT P1, RZ, R0, 0x200, RZ, 0xc0, !PT ;  /* 0x0000020000ff7812 */ /* 0x000fe2000782c0ff */
[----:B------:R-:W-:Y:S01]  /*6fa0*/  IMAD.MOV.U32 R97, RZ, RZ, 0x41bc8cfc ;  /* 0x41bc8cfcff617424 */ /* 0x000fe200078e00ff */
[----:B------:R-:W-:Y:S01]  /*6fb0*/  FSEL R5, R92, RZ, P3 ;  /* 0x000000ff5c057208 */ /* 0x000fe20001800000 */
[----:B------:R-:W-:Y:S01]  /*6fc0*/  IMAD.MOV.U32 R98, RZ, RZ, 0x1 ;  /* 0x00000001ff627424 */ /* 0x000fe200078e00ff */
[----:B------:R-:W-:Y:S01]  /*6fd0*/  FSEL R50, R93, RZ, P3 ;  /* 0x000000ff5d327208 */ /* 0x000fe20001800000 */
[----:B------:R-:W-:Y:S01]  /*6fe0*/  DADD R92, R60, 12 ;  /* 0x402800003c5c7429 */ /* 0x000fe20000000000 */
[----:B------:R-:W-:Y:S01]  /*6ff0*/  LOP3.LUT P0, RZ, R6, 0x100, RZ, 0xc0, !PT ;  /* 0x0000010006ff7812 */ /* 0x000fe2000780c0ff */
[----:B------:R-:W-:Y:S03]  /*7000*/  BSSY.RECONVERGENT B1, `(.L_x_547) ;  /* 0x000001b000017945 */ /* 0x000fe60003800200 */
[----:B------:R-:W-:-:S02]  /*7010*/  FSEL R7, R5, RZ, P0 ;  /* 0x000000ff05077208 */ /* 0x000fc40000000000 */
[----:B------:R-:W-:Y:S02]  /*7020*/  FSEL R101, R50, +QNAN , P0 ;  /* 0x7ff0000032657808 */ /* 0x000fe40000000000 */
[----:B------:R-:W-:Y:S01]  /*7030*/  FSETP.NAN.AND P0, PT, R48, R48, PT ;  /* 0x000000303000720b */ /* 0x000fe20003f08000 */
[----:B0-----:R-:W-:-:S03]  /*7040*/  DFMA R94, R98, -R96, 1 ;  /* 0x3ff00000625e742b */ /* 0x001fc60000000860 */
[----:B------:R-:W-:Y:S02]  /*7050*/  @!P1 FSEL R5, R92, R7, P0 ;  /* 0x000000075c059208 */ /* 0x000fe40000000000 */
[----:B------:R-:W-:-:S03]  /*7060*/  @!P1 FSEL R50, R93, R101, P0 ;  /* 0x000000655d329208 */ /* 0x000fc60000000000 */
[----:B------:R-:W-:Y:S01]  /*7070*/  DFMA R94, R94, R94, R94 ;  /* 0x0000005e5e5e722b */ /* 0x000fe2000000005e */
[----:B------:R-:W-:Y:S02]  /*7080*/  IMAD.MOV.U32 R92, RZ, RZ, R5 ;  /* 0x000000ffff5c7224 */ /* 0x000fe400078e0005 */
[----:B------:R-:W-:-:S05]  /*7090*/  IMAD.MOV.U32 R93, RZ, RZ, R50 ;  /* 0x000000ffff5d7224 */ /* 0x000fca00078e0032 */
[----:B------:R-:W-:Y:S02]  /*70a0*/  DFMA R94, R98, R94, R98 ;  /* 0x0000005e625e722b */ /* 0x000fe40000000062 */
[----:B------:R-:W-:-:S06]  /*70b0*/  DADD R92, R92, R92 ;  /* 0x000000005c5c7229 */ /* 0x000fcc000000005c */
[----:B------:R-:W-:-:S04]  /*70c0*/  DFMA R96, R94, -R96, 1 ;  /* 0x3ff000005e60742b */ /* 0x000fc80000000860 */
[----:B------:R-:W-:-:S04]  /*70d0*/  FSETP.GEU.AND P1, PT, |R93|, 6.5827683646048100446e-37, PT ;  /* 0x036000005d00780b */ /* 0x000fc80003f2e200 */
[----:B------:R-:W-:-:S08]  /*70e0*/  DFMA R96, R94, R96, R94 ;  /* 0x000000605e60722b */ /* 0x000fd0000000005e */
        /* <DEDUP_REMOVED lines=12> */
.L_x_548:
[----:B------:R-:W-:Y:S05]  /*71b0*/  BSYNC.RECONVERGENT B1 ;  /* 0x0000000000017941 */ /* 0x000fea0003800200 */
.L_x_547:
[----:B------:R-:W-:Y:S01]  /*71c0*/  LDS R5, [R9+0x18] ;  /* 0x0000180009057984 */ /* 0x000fe20000000800 */
[----:B------:R-:W-:Y:S01]  /*71d0*/  DADD R98, R104, R106 ;  /* 0x0000000068627229 */ /* 0x000fe2000000006a */
[----:B------:R-:W-:Y:S01]  /*71e0*/  BSSY.RECONVERGENT B0, `(.L_x_549) ;  /* 0x000000e000007945 */ /* 0x000fe20003800200 */
[----:B------:R-:W-:Y:S01]  /*71f0*/  DMUL R96, R68, R104 ;  /* 0x0000006844607228 */ /* 0x000fe20000000000 */
[----:B------:R-:W0:Y:S01]  /*7200*/  LDS R50, [R9+0x858] ;  /* 0x0008580009327984 */ /* 0x000e220000000800 */
[----:B------:R-:W-:-:S04]  /*7210*/  DADD R92, -RZ, |R64| ;  /* 0x00000000ff5c7229 */ /* 0x000fc80000000540 */
[----:B------:R-:W-:Y:S01]  /*7220*/  DMUL R98, R68, R98 ;  /* 0x0000006244627228 */ /* 0x000fe20000000000 */
[----:B0-----:R-:W-:-:S04]  /*7230*/  FADD R5, R5, R50 ;  /* 0x0000003205057221 */ /* 0x001fc80000000000 */
        /* <DEDUP_REMOVED lines=9> */
.L_x_549:
[----:B------:R-:W0:Y:S01]  /*72d0*/  MUFU.RCP64H R99, 479001600 ;  /* 0x41bc8cfc00637908 */ /* 0x000e220000001800 */
[----:B------:R-:W-:Y:S01]  /*72e0*/  IMAD.MOV.U32 R94, RZ, RZ, 0x0 ;  /* 0x00000000ff5e7424 */ /* 0x000fe200078e00ff */
[----:B------:R-:W-:Y:S01]  /*72f0*/  LOP3.LUT P1, RZ, R0, 0x400, RZ, 0xc0, !PT ;  /* 0x0000040000ff7812 */ /* 0x000fe2000782c0ff */
[----:B------:R-:W-:Y:S01]  /*7300*/  IMAD.MOV.U32 R95, RZ, RZ, 0x41bc8cfc ;  /* 0x41bc8cfcff5f7424 */ /* 0x000fe200078e00ff */
[----:B------:R-:W-:Y:S01]  /*7310*/  FSETP.NEU.AND P3, PT, R4, RZ, PT ;  /* 0x000000ff0400720b */ /* 0x000fe20003f6d000 */
[----:B------:R-:W-:Y:S01]  /*7320*/  IMAD.MOV.U32 R98, RZ, RZ, 0x1 ;  /* 0x00000001ff627424 */ /* 0x000fe200078e00ff */
[----:B------:R-:W-:Y:S01]  /*7330*/  DADD R100, R64, 12 ;  /* 0x4028000040647429 */ /* 0x000fe20000000000 */
[----:B------:R-:W-:Y:S01]  /*7340*/  LOP3.LUT P2, RZ, R6, 0x400, RZ, 0xc0, !PT ;  /* 0x0000040006ff7812 */ /* 0x000fe2000784c0ff */
[----:B------:R-:W-:Y:S01]  /*7350*/  BSSY.RECONVERGENT B1, `(.L_x_550) ;  /* 0x000001d000017945 */ /* 0x000fe20003800200 */
[----:B------:R-:W-:Y:S02]  /*7360*/  FSEL R5, R92, RZ, P3 ;  /* 0x000000ff5c057208 */ /* 0x000fe40001800000 */
[----:B------:R-:W-:-:S02]  /*7370*/  FSEL R50, R93, RZ, P3 ;  /* 0x000000ff5d327208 */ /* 0x000fc40001800000 */
[----:B------:R-:W-:Y:S02]  /*7380*/  LOP3.LUT P0, RZ, R6, 0x200, RZ, 0xc0, !PT ;  /* 0x0000020006ff7812 */ /* 0x000fe4000780c0ff */
[----:B------:R-:W-:Y:S01]  /*7390*/  FSEL R7, R5, RZ, P2 ;  /* 0x000000ff05077208 */ /* 0x000fe20001000000 */
[----:B0-----:R-:W-:-:S03]  /*73a0*/  DFMA R96, R98, -R94, 1 ;  /* 0x3ff000006260742b */ /* 0x001fc6000000085e */
[----:B------:R-:W-:-:S05]  /*73b0*/  @!P1 FSEL R5, R100, R7, P0 ;  /* 0x0000000764059208 */ /* 0x000fca0000000000 */
[----:B------:R-:W-:-:S08]  /*73c0*/  DFMA R96, R96, R96, R96 ;  /* 0x000000606060722b */ /* 0x000fd00000000060 */
[----:B------:R-:W-:Y:S01]  /*73d0*/  DFMA R96, R98, R96, R98 ;  /* 0x000000606260722b */ /* 0x000fe20000000062 */
[----:B------:R-:W-:-:S04]  /*73e0*/  FSEL R99, R50, +QNAN , P2 ;  /* 0x7ff0000032637808 */ /* 0x000fc80001000000 */
[----:B------:R-:W-:-:S03]  /*73f0*/  @!P1 FSEL R50, R101, R99, P0 ;  /* 0x0000006365329208 */ /* 0x000fc60000000000 */
        /* <DEDUP_REMOVED lines=17> */
[----:B------:R-:W-:Y:S05]  /*7510*/  CALL.REL.NOINC `($__internal_8_$__cuda_sm20_div_rn_f64_full) ;  /* 0x0000000400087944 */ /* 0x000fea0003c00000 */
.L_x_551:
[----:B------:R-:W-:Y:S05]  /*7520*/  BSYNC.RECONVERGENT B1 ;  /* 0x0000000000017941 */ /* 0x000fea0003800200 */
.L_x_550:
[----:B------:R-:W0:Y:S01]  /*7530*/  LDC.64 R94, c[0x0][0x3a0] ;  /* 0x0000e800ff5e7b82 */ /* 0x000e220000000a00 */
[----:B------:R-:W2:Y:S01]  /*7540*/  LDG.E R97, desc[UR6][R90.64] ;  /* 0x000000065a617981 */ /* 0x000ea2000c1e1900 */
[----:B------:R-:W-:-:S03]  /*7550*/  FSETP.NEU.AND P0, PT, R4, 1, PT ;  /* 0x3f8000000400780b */ /* 0x000fc60003f0d000 */
[----:B------:R-:W-:Y:S04]  /*7560*/  LDS R4, [R9+0x420] ;  /* 0x0004200009047984 */ /* 0x000fe80000000800 */
[----:B------:R-:W1:Y:S01]  /*7570*/  LDS R5, [R9+0x450] ;  /* 0x0004500009057984 */ /* 0x000e620000000800 */
[----:B0-----:R-:W-:-:S06]  /*7580*/  IMAD.WIDE R94, R27, 0x4, R94 ;  /* 0x000000041b5e7825 */ /* 0x001fcc00078e025e */
[----:B------:R-:W3:Y:S01]  /*7590*/  LDG.E.CONSTANT R94, desc[UR6][R94.64] ;  /* 0x000000065e5e7981 */ /* 0x000ee2000c1e9900 */
[----:B------:R-:W-:Y:S02]  /*75a0*/  FSEL R92, R92, -1.54028256424871466263e+29, P0 ;  /* 0xeff8d8985c5c7808 */ /* 0x000fe40000000000 */
[----:B------:R-:W-:-:S06]  /*75b0*/  FSEL R93, R93, 0.17376267910003662109, P0 ;  /* 0x3e31eed85d5d7808 */ /* 0x000fcc0000000000 */
[----:B------:R-:W-:Y:S01]  /*75c0*/  DADD R106, R92, R106 ;  /* 0x000000005c6a7229 */ /* 0x000fe2000000006a */
[----:B-1----:R-:W-:-:S04]  /*75d0*/  FADD R7, R4, R5 ;  /* 0x0000000504077221 */ /* 0x002fc80000000000 */
[----:B------:R-:W0:Y:S01]  /*75e0*/  F2F.F64.F32 R4, R7 ;  /* 0x0000000700047310 */ /* 0x000e220000201800 */
[C---:B------:R-:W-:Y:S02]  /*75f0*/  DMUL R92, R74.reuse, R92 ;  /* 0x0000005c4a5c7228 */ /* 0x040fe40000000000 */
[----:B------:R-:W-:-:S06]  /*7600*/  DMUL R106, R74, R106 ;  /* 0x0000006a4a6a7228 */ /* 0x000fcc0000000000 */
[----:B0-----:R-:W-:-:S08]  /*7610*/  DMUL R92, R4, R92 ;  /* 0x0000005c045c7228 */ /* 0x001fd00000000000 */
[----:B------:R-:W-:Y:S01]  /*7620*/  DFMA R92, R106, R4, R92 ;  /* 0x000000046a5c722b */ /* 0x000fe2000000005c */
[----:B------:R-:W0:Y:S07]  /*7630*/  F2F.F64.F32 R4, R123 ;  /* 0x0000007b00047310 */ /* 0x000e2e0000201800 */
[----:B------:R-:W-:-:S08]  /*7640*/  DADD R2, R2, R92 ;  /* 0x0000000002027229 */ /* 0x000fd0000000005c */
[----:B0-----:R-:W-:Y:S01]  /*7650*/  DADD R2, R2, R4 ;  /* 0x0000000002027229 */ /* 0x001fe20000000004 */
[----:B------:R-:W-:-:S09]  /*7660*/  FADD R4, R108, R108 ;  /* 0x0000006c6c047221 */ /* 0x000fd20000000000 */
[----:B------:R-:W3:Y:S01]  /*7670*/  F2F.F32.F64 R2, R2 ;  /* 0x0000000200027310 */ /* 0x000ee20000301000 */
[----:B------:R-:W-:-:S05]  /*7680*/  VIADD R10, R10, 0x1 ;  /* 0x000000010a0a7836 */ /* 0x000fca0000000000 */
[----:B------:R-:W-:Y:S01]  /*7690*/  ISETP.NE.AND P0, PT, R10, -0xc, PT ;  /* 0xfffffff40a00780c */ /* 0x000fe20003f05270 */
[C---:B------:R-:W-:Y:S02]  /*76a0*/  IMAD.IADD R29, R113.reuse, 0x1, R29 ;  /* 0x00000001711d7824 */ /* 0x040fe400078e021d */
[C---:B------:R-:W-:Y:S02]  /*76b0*/  IMAD.IADD R26, R113.reuse, 0x1, R26 ;  /* 0x00000001711a7824 */ /* 0x040fe400078e021a */
[C---:B------:R-:W-:Y:S02]  /*76c0*/  IMAD.IADD R28, R113.reuse, 0x1, R28 ;  /* 0x00000001711c7824 */ /* 0x040fe400078e021c */
[----:B------:R-:W-:Y:S02]  /*76d0*/  IMAD.MOV.U32 R50, RZ, RZ, R8 ;  /* 0x000000ffff327224 */ /* 0x000fe400078e0008 */
[----:B------:R-:W-:Y:S02]  /*76e0*/  IMAD.IADD R27, R113, 0x1, R27 ;  /* 0x00000001711b7824 */ /* 0x000fe400078e021b */
[----:B--2---:R-:W-:-:S04]  /*76f0*/  FADD R97, R4, -R97 ;  /* 0x8000006104617221 */ /* 0x004fc80000000000 */
[----:B---3--:R-:W-:-:S05]  /*7700*/  FFMA R97, R2, R94, R97 ;  /* 0x0000005e02617223 */ /* 0x008fca0000000061 */
[----:B------:R0:W-:Y:S01]  /*7710*/  STG.E desc[UR6][R90.64], R97 ;  /* 0x000000615a007986 */ /* 0x0001e2000c101906 */
[----:B------:R-:W-:Y:S05]  /*7720*/  @P0 BRA `(.L_x_552) ;  /* 0xffffff9400e40947 */ /* 0x000fea000383ffff */
.L_x_468:
[----:B------:R-:W-:Y:S01]  /*7730*/  CS2R R4, SR_CLOCKLO ;  /* 0x0000000000047805 */ /* 0x000fe20000015000 */
[----:B------:R-:W1:Y:S05]  /*7740*/  MUFU.RCP64H R3, 1000000 ;  /* 0x412e848000037908 */ /* 0x000e6a0000001800 */
[----:B------:R-:W-:Y:S01]  /*7750*/  IADD3 R8, P0, PT, -R56, R4, RZ ;  /* 0x0000000438087210 */ /* 0x000fe20007f1e1ff */
[----:B------:R-:W-:Y:S02]  /*7760*/  IMAD.MOV.U32 R6, RZ, RZ, 0x0 ;  /* 0x00000000ff067424 */ /* 0x000fe400078e00ff */
[----:B------:R-:W-:Y:S02]  /*7770*/  IMAD.MOV.U32 R7, RZ, RZ, 0x412e8480 ;  /* 0x412e8480ff077424 */ /* 0x000fe400078e00ff */
[----:B------:R-:W-:-:S02]  /*7780*/  IMAD.MOV.U32 R2, RZ, RZ, 0x1 ;  /* 0x00000001ff027424 */ /* 0x000fc400078e00ff */
        /* <DEDUP_REMOVED lines=18> */
[----:B------:R-:W-:Y:S02]  /*78b0*/  IMAD.MOV.U32 R93, RZ, RZ, R3 ;  /* 0x000000ffff5d7224 */ /* 0x000fe400078e0003 */
[----:B------:R-:W-:Y:S02]  /*78c0*/  IMAD.MOV.U32 R94, RZ, RZ, RZ ;  /* 0x000000ffff5e7224 */ /* 0x000fe400078e00ff */
[----:B------:R-:W-:-:S07]  /*78d0*/  IMAD.MOV.U32 R95, RZ, RZ, 0x412e8480 ;  /* 0x412e8480ff5f7424 */ /* 0x000fce00078e00ff */
[----:B0-----:R-:W-:Y:S05]  /*78e0*/  CALL.REL.NOINC `($__internal_8_$__cuda_sm20_div_rn_f64_full) ;  /* 0x0000000000147944 */ /* 0x001fea0003c00000 */
.L_x_553:
[----:B------:R-:W1:Y:S01]  /*78f0*/  LDC.64 R2, c[0x4][0x70] ;  /* 0x01001c00ff027b82 */ /* 0x000e620000000a00 */
[----:B------:R-:W2:Y:S01]  /*7900*/  F2F.F32.F64 R93, R92 ;  /* 0x0000005c005d7310 */ /* 0x000ea20000301000 */
[----:B-1----:R-:W-:-:S05]  /*7910*/  IMAD.WIDE R114, R114, 0x4, R2 ;  /* 0x0000000472727825 */ /* 0x002fca00078e0202 */
[----:B--2---:R-:W-:Y:S01]  /*7920*/  STG.E desc[UR6][R114.64], R93 ;  /* 0x0000005d72007986 */ /* 0x004fe2000c101906 */
[----:B------:R-:W-:Y:S05]  /*7930*/  EXIT ;  /* 0x000000000000794d */ /* 0x000fea0003800000 */
        .weak           $__internal_8_$__cuda_sm20_div_rn_f64_full
        .type           $__internal_8_$__cuda_sm20_div_rn_f64_full,@function
        .size           $__internal_8_$__cuda_sm20_div_rn_f64_full,($_Z24FractionalStep_3D_SolverifififfPfS_S_$__internal_accurate_pow - $__internal_8_$__cuda_sm20_div_rn_f64_full)
$__internal_8_$__cuda_sm20_div_rn_f64_full:
[----:B------:R-:W-:Y:S01]  /*7940*/  LOP3.LUT R119, R95, 0x7ff00000, RZ, 0xc0, !PT ;  /* 0x7ff000005f777812 */ /* 0x000fe200078ec0ff */
[----:B------:R-:W-:Y:S01]  /*7950*/  IMAD.MOV.U32 R118, RZ, RZ, 0x1ca00000 ;  /* 0x1ca00000ff767424 */ /* 0x000fe200078e00ff */
[----:B------:R-:W-:Y:S01]  /*7960*/  LOP3.LUT R117, R93, 0x7ff00000, RZ, 0xc0, !PT ;  /* 0x7ff000005d757812 */ /* 0x000fe200078ec0ff */
[----:B------:R-:W-:Y:S01]  /*7970*/  IMAD.MOV.U32 R98, RZ, RZ, R92 ;  /* 0x000000ffff627224 */ /* 0x000fe200078e005c */
[----:B------:R-:W-:Y:S01]  /*7980*/  BSSY.RECONVERGENT B0, `(.L_x_554) ;  /* 0x0000056000007945 */ /* 0x000fe20003800200 */
[----:B------:R-:W-:Y:S01]  /*7990*/  IMAD.MOV.U32 R126, RZ, RZ, 0x1 ;  /* 0x00000001ff7e7424 */ /* 0x000fe200078e00ff */
[----:B------:R-:W-:Y:S01]  /*79a0*/  ISETP.GE.U32.AND P5, PT, R117, R119, PT ;  /* 0x000000777500720c */ /* 0x000fe20003fa6070 */
[----:B------:R-:W-:-:S03]  /*79b0*/  IMAD.MOV.U32 R120, RZ, RZ, R117 ;  /* 0x000000ffff787224 */ /* 0x000fc600078e0075 */
[----:B------:R-:W-:Y:S02]  /*79c0*/  SEL R99, R118, 0x63400000, !P5 ;  /* 0x6340000076637807 */ /* 0x000fe40006800000 */
[----:B------:R-:W-:Y:S02]  /*79d0*/  FSETP.GEU.AND P5, PT, |R93|, 1.469367938527859385e-39, PT ;  /* 0x001000005d00780b */ /* 0x000fe40003fae200 */
[----:B------:R-:W-:-:S11]  /*79e0*/  LOP3.LUT R99, R99, 0x800fffff, R93, 0xf8, !PT ;  /* 0x800fffff63637812 */ /* 0x000fd600078ef85d */
[----:B------:R-:W-:Y:S01]  /*79f0*/  @!P5 LOP3.LUT R96, R95, 0x7ff00000, RZ, 0xc0, !PT ;  /* 0x7ff000005f60d812 */ /* 0x000fe200078ec0ff */
[----:B------:R-:W-:-:S03]  /*7a00*/  @!P5 IMAD.MOV.U32 R100, RZ, RZ, RZ ;  /* 0x000000ffff64d224 */ /* 0x000fc600078e00ff */
[----:B------:R-:W-:Y:S02]  /*7a10*/  @!P5 ISETP.GE.U32.AND P6, PT, R117, R96, PT ;  /* 0x000000607500d20c */ /* 0x000fe40003fc6070 */
[C---:B------:R-:W-:Y:S02]  /*7a20*/  LOP3.LUT R96, R95.reuse, 0x800fffff, RZ, 0xc0, !PT ;  /* 0x800fffff5f607812 */ /* 0x040fe400078ec0ff */
[----:B------:R-:W-:Y:S02]  /*7a30*/  @!P5 SEL R101, R118, 0x63400000, !P6 ;  /* 0x634000007665d807 */ /* 0x000fe40007000000 */
[----:B------:R-:W-:Y:S02]  /*7a40*/  FSETP.GEU.AND P6, PT, |R95|, 1.469367938527859385e-39, PT ;  /* 0x001000005f00780b */ /* 0x000fe40003fce200 */
[----:B------:R-:W-:Y:S01]  /*7a50*/  LOP3.LUT R97, R96, 0x3ff00000, RZ, 0xfc, !PT ;  /* 0x3ff0000060617812 */ /* 0x000fe200078efcff */
[----:B------:R-:W-:Y:S01]  /*7a60*/  IMAD.MOV.U32 R96, RZ, RZ, R94 ;  /* 0x000000ffff607224 */ /* 0x000fe200078e005e */
[----:B------:R-:W-:-:S04]  /*7a70*/  @!P5 LOP3.LUT R101, R101, 0x80000000, R93, 0xf8, !PT ;  /* 0x800000006565d812 */ /* 0x000fc800078ef85d */
[----:B------:R-:W-:-:S05]  /*7a80*/  @!P5 LOP3.LUT R101, R101, 0x100000, RZ, 0xfc, !PT ;  /* 0x001000006565d812 */ /* 0x000fca00078efcff */
[----:B------:R-:W-:Y:S02]  /*7a90*/  @!P6 DMUL R96, R94, 8.98846567431157953865e+307 ;  /* 0x7fe000005e60e828 */ /* 0x000fe40000000000 */
[----:B------:R-:W-:-:S04]  /*7aa0*/  @!P5 DFMA R98, R98, 2, -R100 ;  /* 0x400000006262d82b */ /* 0x000fc80000000864 */
[----:B------:R-:W0:Y:S04]  /*7ab0*/  MUFU.RCP64H R127, R97 ;  /* 0x00000061007f7308 */ /* 0x000e280000001800 */
[----:B------:R-:W-:Y:S02]  /*7ac0*/  @!P6 LOP3.LUT R119, R97, 0x7ff00000, RZ, 0xc0, !PT ;  /* 0x7ff000006177e812 */ /* 0x000fe400078ec0ff */
[----:B------:R-:W-:-:S03]  /*7ad0*/  @!P5 LOP3.LUT R120, R99, 0x7ff00000, RZ, 0xc0, !PT ;  /* 0x7ff000006378d812 */ /* 0x000fc600078ec0ff */
[----:B------:R-:W-:Y:S02]  /*7ae0*/  VIADD R122, R119, 0xffffffff ;  /* 0xffffffff777a7836 */ /* 0x000fe40000000000 */
[----:B------:R-:W-:-:S05]  /*7af0*/  VIADD R121, R120, 0xffffffff ;  /* 0xffffffff78797836 */ /* 0x000fca0000000000 */
[----:B------:R-:W-:Y:S01]  /*7b00*/  ISETP.GT.U32.AND P5, PT, R121, 0x7feffffe, PT ;  /* 0x7feffffe7900780c */ /* 0x000fe20003fa4070 */
[----:B0-----:R-:W-:-:S03]  /*7b10*/  DFMA R100, R126, -R96, 1 ;  /* 0x3ff000007e64742b */ /* 0x001fc60000000860 */
[----:B------:R-:W-:-:S05]  /*7b20*/  ISETP.GT.U32.OR P5, PT, R122, 0x7feffffe, P5 ;  /* 0x7feffffe7a00780c */ /* 0x000fca0002fa4470 */
[----:B------:R-:W-:-:S08]  /*7b30*/  DFMA R100, R100, R100, R100 ;  /* 0x000000646464722b */ /* 0x000fd00000000064 */
[----:B------:R-:W-:-:S08]  /*7b40*/  DFMA R100, R126, R100, R126 ;  /* 0x000000647e64722b */ /* 0x000fd0000000007e */
[----:B------:R-:W-:-:S08]  /*7b50*/  DFMA R128, R100, -R96, 1 ;  /* 0x3ff000006480742b */ /* 0x000fd00000000860 */
[----:B------:R-:W-:-:S08]  /*7b60*/  DFMA R128, R100, R128, R100 ;  /* 0x000000806480722b */ /* 0x000fd00000000064 */
[----:B------:R-:W-:-:S08]  /*7b70*/  DMUL R126, R128, R98 ;  /* 0x00000062807e7228 */ /* 0x000fd00000000000 */
        /* <DEDUP_REMOVED lines=29> */
[----:B------:R-:W-:Y:S01]  /*7d50*/  IMAD.MOV.U32 R126, RZ, RZ, R92 ;  /* 0x000000ffff7e7224 */ /* 0x000fe200078e005c */
[----:B------:R-:W-:Y:S06]  /*7d60*/  BRA `(.L_x_556) ;  /* 0x00000000005c7947 */ /* 0x000fec0003800000 */
.L_x_555:
        /* <DEDUP_REMOVED lines=13> */
[----:B------:R-:W-:Y:S02]  /*7e40*/  @P5 IMAD.MOV.U32 R126, RZ, RZ, RZ ;  /* 0x000000ffff7e5224 */ /* 0x000fe400078e00ff */
[----:B------:R-:W-:Y:S01]  /*7e50*/  @P5 IMAD.MOV.U32 R127, RZ, RZ, R92 ;  /* 0x000000ffff7f5224 */ /* 0x000fe200078e005c */
[----:B------:R-:W-:Y:S06]  /*7e60*/  BRA `(.L_x_556) ;  /* 0x00000000001c7947 */ /* 0x000fec0003800000 */
.L_x_558:
[----:B------:R-:W-:Y:S01]  /*7e70*/  LOP3.LUT R93, R95, 0x80000, RZ, 0xfc, !PT ;  /* 0x000800005f5d7812 */ /* 0x000fe200078efcff */
[----:B------:R-:W-:-:S04]  /*7e80*/  IMAD.MOV.U32 R126, RZ, RZ, R94 ;  /* 0x000000ffff7e7224 */ /* 0x000fc800078e005e */
[----:B------:R-:W-:Y:S01]  /*7e90*/  IMAD.MOV.U32 R127, RZ, RZ, R93 ;  /* 0x000000ffff7f7224 */ /* 0x000fe200078e005d */
[----:B------:R-:W-:Y:S06]  /*7ea0*/  BRA `(.L_x_556) ;  /* 0x00000000000c7947 */ /* 0x000fec0003800000 */
.L_x_557:
[----:B------:R-:W-:Y:S01]  /*7eb0*/  LOP3.LUT R93, R93, 0x80000, RZ, 0xfc, !PT ;  /* 0x000800005d5d7812 */ /* 0x000fe200078efcff */
[----:B------:R-:W-:-:S04]  /*7ec0*/  IMAD.MOV.U32 R126, RZ, RZ, R92 ;  /* 0x000000ffff7e7224 */ /* 0x000fc800078e005c */
[----:B------:R-:W-:-:S07]  /*7ed0*/  IMAD.MOV.U32 R127, RZ, RZ, R93 ;  /* 0x000000ffff7f7224 */ /* 0x000fce00078e005d */
.L_x_556:
[----:B------:R-:W-:Y:S05]  /*7ee0*/  BSYNC.RECONVERGENT B0 ;  /* 0x0000000000007941 */ /* 0x000fea0003800200 */
.L_x_554:
[----:B------:R-:W-:Y:S02]  /*7ef0*/  IMAD.MOV.U32 R117, RZ, RZ, 0x0 ;  /* 0x00000000ff757424 */ /* 0x000fe400078e00ff */
[----:B------:R-:W-:Y:S02]  /*7f00*/  IMAD.MOV.U32 R92, RZ, RZ, R126 ;  /* 0x000000ffff5c7224 */ /* 0x000fe400078e007e */
[----:B------:R-:W-:Y:S01]  /*7f10*/  IMAD.MOV.U32 R93, RZ, RZ, R127 ;  /* 0x000000ffff5d7224 */ /* 0x000fe200078e007f */
[----:B------:R-:W-:Y:S06]  /*7f20*/  RET.REL.NODEC R116 `(_Z24FractionalStep_3D_SolverifififfPfS_S_) ;  /* 0xffffff8074347950 */ /* 0x000fec0003c3ffff */
        .type           $_Z24FractionalStep_3D_SolverifififfPfS_S_$__internal_accurate_pow,@function
        .size           $_Z24FractionalStep_3D_SolverifififfPfS_S_$__internal_accurate_pow,(.L_x_1120 - $_Z24FractionalStep_3D_SolverifififfPfS_S_$__internal_accurate_pow)
$_Z24FractionalStep_3D_SolverifififfPfS_S_$__internal_accurate_pow:
[----:B------:R-:W-:Y:S01]  /*7f30*/  ISETP.GT.U32.AND P6, PT, R93, 0xfffff, PT ;  /* 0x000fffff5d00780c */ /* 0x000fe20003fc4070 */
[----:B------:R-:W-:Y:S01]  /*7f40*/  IMAD.MOV.U32 R92, RZ, RZ, R98 ;  /* 0x000000ffff5c7224 */ /* 0x000fe200078e0062 */
[C---:B------:R-:W-:Y:S01]  /*7f50*/  LOP3.LUT R99, R95.reuse, 0xff0fffff, RZ, 0xc0, !PT ;  /* 0xff0fffff5f637812 */ /* 0x040fe200078ec0ff */
[----:B------:R-:W-:Y:S01]  /*7f60*/  IMAD.SHL.U32 R97, R95, 0x2, RZ ;  /* 0x000000025f617824 */ /* 0x000fe200078e00ff */
[----:B------:R-:W-:Y:S01]  /*7f70*/  UMOV UR10, 0x7d2cafe2 ;  /* 0x7d2cafe2000a7882 */ /* 0x000fe20000000000 */
[----:B------:R-:W-:Y:S01]  /*7f80*/  UMOV UR11, 0x3eb0f5ff ;  /* 0x3eb0f5ff000b7882 */ /* 0x000fe20000000000 */
[----:B------:R-:W-:Y:S01]  /*7f90*/  UMOV UR12, 0x3b39803f ;  /* 0x3b39803f000c7882 */ /* 0x000fe20000000000 */
[----:B------:R-:W-:Y:S01]  /*7fa0*/  UMOV UR13, 0x3c7abc9e ;  /* 0x3c7abc9e000d7882 */ /* 0x000fe20000000000 */
[----:B------:R-:W-:-:S05]  /*7fb0*/  IMAD.U32 R94, RZ, RZ, UR4 ;  /* 0x00000004ff5e7e24 */ /* 0x000fca000f8e00ff */
[----:B------:R-:W-:Y:S01]  /*7fc0*/  @!P6 DMUL R100, R92, 1.80143985094819840000e+16 ;  /* 0x435000005c64e828 */ /* 0x000fe20000000000 */
[----:B------:R-:W-:-:S09]  /*7fd0*/  SHF.R.U32.HI R92, RZ, 0x14, R93 ;  /* 0x00000014ff5c7819 */ /* 0x000fd2000001165d */
[----:B------:R-:W-:Y:S01]  /*7fe0*/  @!P6 IMAD.MOV.U32 R93, RZ, RZ, R101 ;  /* 0x000000ffff5de224 */ /* 0x000fe200078e0065 */
[----:B------:R-:W-:Y:S01]  /*7ff0*/  @!P6 LEA.HI R92, R101, 0xffffffca, RZ, 0xc ;  /* 0xffffffca655ce811 */ /* 0x000fe200078f60ff */
[----:B------:R-:W-:Y:S01]  /*8000*/  @!P6 IMAD.MOV.U32 R98, RZ, RZ, R100 ;  /* 0x000000ffff62e224 */ /* 0x000fe200078e0064 */
[----:B------:R-:W-:Y:S02]  /*8010*/  ISETP.GT.U32.AND P6, PT, R97, -0x2000001, PT ;  /* 0xfdffffff6100780c */ /* 0x000fe40003fc4070 */
[----:B------:R-:W-:Y:S01]  /*8020*/  LOP3.LUT R93, R93, 0x800fffff, RZ, 0xc0, !PT ;  /* 0x800fffff5d5d7812 */ /* 0x000fe200078ec0ff */
[----:B------:R-:W-:Y:S01]  /*8030*/  IMAD.MOV.U32 R116, RZ, RZ, R98 ;  /* 0x000000ffff747224 */ /* 0x000fe200078e0062 */
[----:B------:R-:W-:Y:S01]  /*8040*/  SEL R95, R99, R95, P6 ;  /* 0x0000005f635f7207 */ /* 0x000fe20003000000 */
[----:B------:R-:W-:Y:S01]  /*8050*/  VIADD R97, R92, 0xfffffc01 ;  /* 0xfffffc015c617836 */ /* 0x000fe20000000000 */
[----:B------:R-:W-:-:S04]  /*8060*/  LOP3.LUT R99, R93, 0x3ff00000, RZ, 0xfc, !PT ;  /* 0x3ff000005d637812 */ /* 0x000fc800078efcff */
[----:B------:R-:W-:Y:S01]  /*8070*/  ISETP.GE.U32.AND P6, PT, R99, 0x3ff6a09f, PT ;  /* 0x3ff6a09f6300780c */ /* 0x000fe20003fc6070 */
[----:B------:R-:W-:-:S12]  /*8080*/  IMAD.MOV.U32 R117, RZ, RZ, R99 ;  /* 0x000000ffff757224 */ /* 0x000fd800078e0063 */
[----:B------:R-:W-:Y:S02]  /*8090*/  @P6 VIADD R93, R117, 0xfff00000 ;  /* 0xfff00000755d6836 */ /* 0x000fe40000000000 */
[----:B------:R-:W-:Y:S02]  /*80a0*/  @P6 VIADD R97, R92, 0xfffffc02 ;  /* 0xfffffc025c616836 */ /* 0x000fe40000000000 */
[----:B------:R-:W-:Y:S02]  /*80b0*/  @P6 IMAD.MOV.U32 R117, RZ, RZ, R93 ;  /* 0x000000ffff756224 */ /* 0x000fe400078e005d */
[----:B------:R-:W-:-:S04]  /*80c0*/  IMAD.MOV.U32 R92, RZ, RZ, RZ ;  /* 0x000000ffff5c7224 */ /* 0x000fc800078e00ff */
        /* <DEDUP_REMOVED lines=75> */
[----:B------:R-:W-:Y:S01]  /*8580*/  DADD R92, -R116, R92 ;  /* 0x00000000745c7229 */ /* 0x000fe2000000015c */
[----:B------:R-:W-:Y:S02]  /*8590*/  IMAD.MOV.U32 R116, RZ, RZ, 0x652b82fe ;  /* 0x652b82feff747424 */ /* 0x000fe400078e00ff */
[----:B------:R-:W-:-:S05]  /*85a0*/  IMAD.MOV.U32 R117, RZ, RZ, 0x3ff71547 ;  /* 0x3ff71547ff757424 */ /* 0x000fca00078e00ff */
[----:B------:R-:W-:-:S08]  /*85b0*/  DADD R92, R118, -R92 ;  /* 0x00000000765c7229 */ /* 0x000fd0000000085c */
[----:B------:R-:W-:-:S08]  /*85c0*/  DFMA R100, R100, UR12, R92 ;  /* 0x0000000c64647c2b */ /* 0x000fd0000800005c */
[----:B------:R-:W-:-:S08]  /*85d0*/  DADD R92, R98, R100 ;  /* 0x00000000625c7229 */ /* 0x000fd00000000064 */
[----:B------:R-:W-:Y:S02]  /*85e0*/  DADD R98, R98, -R92 ;  /* 0x0000000062627229 */ /* 0x000fe4000000085c */
[----:B------:R-:W-:-:S06]  /*85f0*/  DMUL R118, R92, R94 ;  /* 0x0000005e5c767228 */ /* 0x000fcc0000000000 */
[----:B------:R-:W-:Y:S02]  /*8600*/  DADD R100, R100, R98 ;  /* 0x0000000064647229 */ /* 0x000fe40000000062 */
[----:B------:R-:W-:-:S08]  /*8610*/  DFMA R92, R92, R94, -R118 ;  /* 0x0000005e5c5c722b */ /* 0x000fd00000000876 */
[----:B------:R-:W-:-:S08]  /*8620*/  DFMA R100, R100, R94, R92 ;  /* 0x0000005e6464722b */ /* 0x000fd0000000005c */
        /* <DEDUP_REMOVED lines=52> */
[----:B------:R-:W-:Y:S02]  /*8970*/  @!P6 IMAD R99, R92, 0x100000, R99 ;  /* 0x001000005c63e824 */ /* 0x000fe400078e0263 */
[----:B------:R-:W-:Y:S01]  /*8980*/  @!P6 IMAD.MOV.U32 R92, RZ, RZ, RZ ;  /* 0x000000ffff5ce224 */ /* 0x000fe200078e00ff */
[----:B------:R-:W-:-:S06]  /*8990*/  @!P6 LEA R93, R93, 0x3ff00000, 0x14 ;  /* 0x3ff000005d5de811 */ /* 0x000fcc00078ea0ff */
[----:B------:R-:W-:-:S11]  /*89a0*/  @!P6 DMUL R94, R98, R92 ;  /* 0x0000005c625ee228 */ /* 0x000fd60000000000 */
.L_x_559:
[----:B------:R-:W-:Y:S01]  /*89b0*/  DFMA R100, R100, R94, R94 ;  /* 0x0000005e6464722b */ /* 0x000fe2000000005e */
[----:B------:R-:W-:Y:S01]  /*89c0*/  IMAD.MOV.U32 R97, RZ, RZ, 0x0 ;  /* 0x00000000ff617424 */ /* 0x000fe200078e00ff */
[----:B------:R-:W-:-:S08]  /*89d0*/  DSETP.NEU.AND P6, PT, |R94|, +INF , PT ;  /* 0x7ff000005e00742a */ /* 0x000fd00003fcd200 */
[----:B------:R-:W-:Y:S02]  /*89e0*/  FSEL R92, R94, R100, !P6 ;  /* 0x000000645e5c7208 */ /* 0x000fe40007000000 */
[----:B------:R-:W-:Y:S01]  /*89f0*/  FSEL R93, R95, R101, !P6 ;  /* 0x000000655f5d7208 */ /* 0x000fe20007000000 */
[----:B------:R-:W-:Y:S06]  /*8a00*/  RET.REL.NODEC R96 `(_Z24FractionalStep_3D_SolverifififfPfS_S_) ;  /* 0xffffff74607c7950 */ /* 0x000fec0003c3ffff */
.L_x_560:
        /* <DEDUP_REMOVED lines=15> */
.L_x_1120:


//--------------------- .text._Z21LaxWendroff_3D_SolverifififfPfS_S_ --------------------------
	.section	.text._Z21LaxWendroff_3D_SolverifififfPfS_S_,"ax",@progbits
	.align	128
        .global         _Z21LaxWendroff_3D_SolverifififfPfS_S_
        .type           _Z21LaxWendroff_3D_SolverifififfPfS_S_,@function
        .size           _Z21LaxWendroff_3D_SolverifififfPfS_S_,(.L_x_1122 - _Z21LaxWendroff_3D_SolverifififfPfS_S_)
        .other          _Z21LaxWendroff_3D_SolverifififfPfS_S_,@"STO_CUDA_ENTRY STV_DEFAULT"
_Z21LaxWendroff_3D_SolverifififfPfS_S_:
.text._Z21LaxWendroff_3D_SolverifififfPfS_S_:
        /* <DEDUP_REMOVED lines=23> */
[----:B------:R-:W2:Y:S01]  /*0170*/  LDCU UR9, c[0x0][0x398] ;  /* 0x00007300ff0977ac */ /* 0x000ea20008000800 */
[----:B0-----:R-:W0:Y:S01]  /*0180*/  F2F.F64.F32 R66, UR4 ;  /* 0x0000000400427d10 */ /* 0x001e220008201800 */
[----:B------:R-:W3:Y:S01]  /*0190*/  LDCU UR4, c[0x0][0x360] ;  /* 0x00006c00ff0477ac */ /* 0x000ee20008000800 */
[----:B------:R-:W4:Y:S06]  /*01a0*/  LDCU UR5, c[0x0][0x364] ;  /* 0x00006c80ff0577ac */ /* 0x000f2c0008000800 */
[----:B0-----:R-:W0:Y:S01]  /*01b0*/  MUFU.RCP64H R3, R67 ;  /* 0x0000004300037308 */ /* 0x001e220000001800 */
[----:B---3--:R-:W-:-:S02]  /*01c0*/  IMAD R81, R81, UR4, R6 ;  /* 0x0000000451517c24 */ /* 0x008fc4000f8e0206 */
[----:B----4-:R-:W-:Y:S02]  /*01d0*/  IMAD R55, R55, UR5, R8 ;  /* 0x0000000537377c24 */ /* 0x010fe4000f8e0208 */
[----:B------:R-:W-:Y:S02]  /*01e0*/  VIADD R81, R81, 0x6 ;  /* 0x0000000651517836 */ /* 0x000fe40000000000 */
[----:B------:R-:W-:-:S04]  /*01f0*/  VIADD R53, R55, 0x6 ;  /* 0x0000000637357836 */ /* 0x000fc80000000000 */
[----:B------:R-:W-:Y:S01]  /*0200*/  IMAD R9, R53, UR8, R81 ;  /* 0x0000000835097c24 */ /* 0x000fe2000f8e0251 */
[----:B0-----:R-:W-:-:S03]  /*0210*/  DFMA R4, -R66, R2, 1 ;  /* 0x3ff000004204742b */ /* 0x001fc60000000102 */
[----:B-1----:R-:W-:-:S05]  /*0220*/  IMAD.WIDE R16, R9, 0x4, R16 ;  /* 0x0000000409107825 */ /* 0x002fca00078e0210 */
[----:B------:R-:W-:Y:S02]  /*0230*/  DFMA R6, R4, R4, R4 ;  /* 0x000000040406722b */ /* 0x000fe40000000004 */
[----:B--2---:R-:W0:Y:S06]  /*0240*/  F2F.F64.F32 R4, UR9 ;  /* 0x0000000900047d10 */ /* 0x004e2c0008201800 */
[----:B------:R-:W-:Y:S01]  /*0250*/  DFMA R2, R2, R6, R2 ;  /* 0x000000060202722b */ /* 0x000fe20000000002 */
[----:B------:R-:W-:-:S04]  /*0260*/  IMAD R7, R10, UR8, RZ ;  /* 0x000000080a077c24 */ /* 0x000fc8000f8e02ff */
[----:B------:R-:W-:-:S03]  /*0270*/  IMAD.WIDE R18, R7, 0x4, R16 ;  /* 0x0000000407127825 */ /* 0x000fc600078e0210 */
[----:B------:R-:W-:Y:S02]  /*0280*/  DFMA R8, -R66, R2, 1 ;  /* 0x3ff000004208742b */ /* 0x000fe40000000102 */
[----:B0-----:R-:W-:Y:S01]  /*0290*/  DMUL R4, R4, 0.5 ;  /* 0x3fe0000004047828 */ /* 0x001fe20000000000 */
[----:B------:R-:W-:-:S05]  /*02a0*/  IMAD.WIDE R14, R7, 0x4, R18 ;  /* 0x00000004070e7825 */ /* 0x000fca00078e0212 */
[----:B------:R-:W-:Y:S01]  /*02b0*/  DFMA R8, R2, R8, R2 ;  /* 0x000000080208722b */ /* 0x000fe20000000002 */
[----:B------:R-:W-:-:S03]  /*02c0*/  IMAD.WIDE R20, R7, 0x4, R14 ;  /* 0x0000000407147825 */ /* 0x000fc600078e020e */
[----:B------:R-:W-:-:S04]  /*02d0*/  FSETP.GEU.AND P1, PT, |R5|, 6.5827683646048100446e-37, PT ;  /* 0x036000000500780b */ /* 0x000fc80003f2e200 */
        /* <DEDUP_REMOVED lines=18> */
[----:B------:R-:W-:Y:S05]  /*0400*/  CALL.REL.NOINC `($__internal_9_$__cuda_sm20_div_rn_f64_full) ;  /* 0x0000008800f47944 */ /* 0x000fea0003c00000 */
.L_x_562:
        /* <DEDUP_REMOVED lines=25> */
[----:B------:R-:W-:Y:S05]  /*05a0*/  CALL.REL.NOINC `($__internal_9_$__cuda_sm20_div_rn_f64_full) ;  /* 0x00000088008c7944 */ /* 0x000fea0003c00000 */
[----:B------:R-:W-:Y:S02]  /*05b0*/  IMAD.MOV.U32 R8, RZ, RZ, R94 ;  /* 0x000000ffff087224 */ /* 0x000fe400078e005e */
[----:B------:R-:W-:-:S07]  /*05c0*/  IMAD.MOV.U32 R9, RZ, RZ, R95 ;  /* 0x000000ffff097224 */ /* 0x000fce00078e005f */
.L_x_563:
        /* <DEDUP_REMOVED lines=22> */
[----:B------:R-:W-:Y:S05]  /*0730*/  CALL.REL.NOINC `($__internal_9_$__cuda_sm20_div_rn_f64_full) ;  /* 0x0000008800287944 */ /* 0x000fea0003c00000 */
.L_x_564:
        /* <DEDUP_REMOVED lines=24> */
.L_x_565:
        /* <DEDUP_REMOVED lines=23> */
.L_x_566:
        /* <DEDUP_REMOVED lines=24> */
.L_x_567:
[----:B------:R0:W5:Y:S01]  /*0bb0*/  LDG.E.CONSTANT R5, desc[UR6][R28.64] ;  /* 0x000000061c057981 */ /* 0x000162000c1e9900 */
[----:B------:R-:W-:-:S03]  /*0bc0*/  IMAD.WIDE R38, R7, 0x4, R34 ;  /* 0x0000000407267825 */ /* 0x000fc600078e0222 */
[----:B------:R-:W5:Y:S04]  /*0bd0*/  LDG.E.CONSTANT R12, desc[UR6][R16.64] ;  /* 0x00000006100c7981 */ /* 0x000f68000c1e9900 */
[----:B------:R1:W5:Y:S04]  /*0be0*/  LDG.E.CONSTANT R3, desc[UR6][R32.64] ;  /* 0x0000000620037981 */ /* 0x000368000c1e9900 */
[----:B------:R2:W5:Y:S01]  /*0bf0*/  LDG.E.CONSTANT R6, desc[UR6][R26.64] ;  /* 0x000000061a067981 */ /* 0x000562000c1e9900 */
[----:B0-----:R-:W-:-:S03]  /*0c00*/  DADD R28, R64, 1 ;  /* 0x3ff00000401c7429 */ /* 0x001fc60000000000 */
[----:B------:R-:W5:Y:S01]  /*0c10*/  LDG.E.CONSTANT R9, desc[UR6][R22.64] ;  /* 0x0000000616097981 */ /* 0x000f62000c1e9900 */
[----:B------:R0:W3:Y:S01]  /*0c20*/  F2F.F32.F64 R71, R36 ;  /* 0x0000002400477310 */ /* 0x0000e20000301000 */
[----:B-1----:R-:W-:Y:S01]  /*0c30*/  DADD R32, R62, 2 ;  /* 0x400000003e207429 */ /* 0x002fe20000000000 */
[----:B------:R-:W1:Y:S01]  /*0c40*/  LDC.64 R72, c[0x0][0x388] ;  /* 0x0000e200ff487b82 */ /* 0x000e620000000a00 */
[----:B------:R4:W5:Y:S04]  /*0c50*/  LDG.E.CONSTANT R7, desc[UR6][R24.64] ;  /* 0x0000000618077981 */ /* 0x000968000c1e9900 */
[----:B------:R0:W5:Y:S01]  /*0c60*/  LDG.E.CONSTANT R2, desc[UR6][R34.64] ;  /* 0x0000000622027981 */ /* 0x000162000c1e9900 */
[----:B------:R-:W-:Y:S01]  /*0c70*/  LOP3.LUT R16, R29, 0x7ff00000, RZ, 0xc0, !PT ;  /* 0x7ff000001d107812 */ /* 0x000fe200078ec0ff */
[C---:B------:R-:W-:Y:S01]  /*0c80*/  DADD R28, R64.reuse, 3 ;  /* 0x40080000401c7429 */ /* 0x040fe20000000000 */
[----:B------:R-:W3:Y:S01]  /*0c90*/  LDCU.64 UR4, c[0x0][0x390] ;  /* 0x00007200ff0477ac */ /* 0x000ee20008000a00 */
[----:B--2---:R-:W-:Y:S01]  /*0ca0*/  DADD R26, R64, 2 ;  /* 0x40000000401a7429 */ /* 0x004fe20000000000 */
[----:B------:R2:W5:Y:S01]  /*0cb0*/  LDG.E.CONSTANT R10, desc[UR6][R18.64] ;  /* 0x00000006120a7981 */ /* 0x000562000c1e9900 */
[----:B----4-:R-:W-:-:S02]  /*0cc0*/  DADD R24, R66, 1 ;  /* 0x3ff0000042187429 */ /* 0x010fc40000000000 */
[C---:B------:R-:W-:Y:S01]  /*0cd0*/  DADD R22, R62.reuse, 4 ;  /* 0x401000003e167429 */ /* 0x040fe20000000000 */
[----:B------:R4:W5:Y:S01]  /*0ce0*/  LDG.E.CONSTANT R11, desc[UR6][R14.64] ;  /* 0x000000060e0b7981 */ /* 0x000962000c1e9900 */
[----:B0-----:R-:W-:Y:S02]  /*0cf0*/  DADD R34, R62, 6 ;  /* 0x401800003e227429 */ /* 0x001fe40000000000 */
[C---:B------:R-:W-:Y:S01]  /*0d00*/  DADD R36, R64.reuse, 6 ;  /* 0x4018000040247429 */ /* 0x040fe20000000000 */
[----:B------:R0:W5:Y:S01]  /*0d10*/  LDG.E.CONSTANT R4, desc[UR6][R30.64] ;  /* 0x000000061e047981 */ /* 0x000162000c1e9900 */
[----:B------:R-:W-:Y:S01]  /*0d20*/  LOP3.LUT R22, R29, 0x7ff00000, RZ, 0xc0, !PT ;  /* 0x7ff000001d167812 */ /* 0x000fe200078ec0ff */
[----:B------:R-:W-:Y:S01]  /*0d30*/  DADD R28, R64, 5 ;  /* 0x40140000401c7429 */ /* 0x000fe20000000000 */
[----:B--2---:R-:W-:Y:S01]  /*0d40*/  LOP3.LUT R18, R25, 0x7ff00000, RZ, 0xc0, !PT ;  /* 0x7ff0000019127812 */ /* 0x004fe200078ec0ff */
[----:B------:R-:W-:Y:S01]  /*0d50*/  DADD R24, R66, 3 ;  /* 0x4008000042187429 */ /* 0x000fe20000000000 */
[----:B------:R-:W-:Y:S01]  /*0d60*/  LOP3.LUT R17, R27, 0x7ff00000, RZ, 0xc0, !PT ;  /* 0x7ff000001b117812 */ /* 0x000fe200078ec0ff */
[----:B------:R-:W-:Y:S01]  /*0d70*/  DADD R26, R64, 4 ;  /* 0x40100000401a7429 */ /* 0x000fe20000000000 */
[----:B----4-:R-:W-:Y:S01]  /*0d80*/  LOP3.LUT R14, R33, 0x7ff00000, RZ, 0xc0, !PT ;  /* 0x7ff00000210e7812 */ /* 0x010fe200078ec0ff */
[----:B------:R-:W-:Y:S01]  /*0d90*/  DADD R32, R66, 4 ;  /* 0x4010000042207429 */ /* 0x000fe20000000000 */
[----:B------:R2:W5:Y:S01]  /*0da0*/  LDG.E.CONSTANT R8, desc[UR6][R20.64] ;  /* 0x0000000614087981 */ /* 0x000562000c1e9900 */
[----:B0-----:R-:W-:-:S02]  /*0db0*/  DADD R30, R62, 1 ;  /* 0x3ff000003e1e7429 */ /* 0x001fc40000000000 */
[----:B------:R-:W-:Y:S01]  /*0dc0*/  LOP3.LUT R26, R35, 0x7ff00000, RZ, 0xc0, !PT ;  /* 0x7ff00000231a7812 */ /* 0x000fe200078ec0ff */
[----:B------:R-:W-:Y:S01]  /*0dd0*/  DADD R34, R62, 8 ;  /* 0x402000003e227429 */ /* 0x000fe20000000000 */
[----:B------:R-:W-:Y:S01]  /*0de0*/  LOP3.LUT R28, R29, 0x7ff00000, RZ, 0xc0, !PT ;  /* 0x7ff000001d1c7812 */ /* 0x000fe200078ec0ff */
[----:B------:R-:W-:Y:S01]  /*0df0*/  DADD R50, R66, 8 ;  /* 0x4020000042327429 */ /* 0x000fe20000000000 */
[----:B------:R-:W-:Y:S01]  /*0e00*/  LOP3.LUT R29, R37, 0x7ff00000, RZ, 0xc0, !PT ;  /* 0x7ff00000251d7812 */ /* 0x000fe200078ec0ff */
[----:B------:R-:W-:Y:S01]  /*0e10*/  DADD R36, R64, 8 ;  /* 0x4020000040247429 */ /* 0x000fe20000000000 */
[----:B------:R-:W-:Y:S01]  /*0e20*/  LOP3.LUT R24, R25, 0x7ff00000, RZ, 0xc0, !PT ;  /* 0x7ff0000019187812 */ /* 0x000fe200078ec0ff */
[----:B------:R0:W5:Y:S01]  /*0e30*/  LDG.E.CONSTANT R13, desc[UR6][R38.64] ;  /* 0x00000006260d7981 */ /* 0x000162000c1e9900 */
[----:B------:R-:W-:Y:S01]  /*0e40*/  LOP3.LUT R25, R33, 0x7ff00000, RZ, 0xc0, !PT ;  /* 0x7ff0000021197812 */ /* 0x000fe200078ec0ff */
[C---:B------:R-:W-:Y:S01]  /*0e50*/  DADD R32, R66.reuse, 6 ;  /* 0x4018000042207429 */ /* 0x040fe20000000000 */
[----:B------:R-:W-:Y:S01]  /*0e60*/  LOP3.LUT R15, R31, 0x7ff00000, RZ, 0xc0, !PT ;  /* 0x7ff000001f0f7812 */ /* 0x000fe200078ec0ff */
[----:B--2---:R-:W-:-:S02]  /*0e70*/  DADD R20, R66, 2 ;  /* 0x4000000042147429 */ /* 0x004fc40000000000 */
[----:B------:R-:W-:Y:S02]  /*0e80*/  DADD R30, R62, 3 ;  /* 0x400800003e1e7429 */ /* 0x000fe40000000000 */
[----:B------:R-:W-:Y:S02]  /*0e90*/  LOP3.LUT R32, R35, 0x7ff00000, RZ, 0xc0, !PT ;  /* 0x7ff0000023207812 */ /* 0x000fe400078ec0ff */
[----:B------:R-:W-:Y:S02]  /*0ea0*/  LOP3.LUT R35, R37, 0x7ff00000, RZ, 0xc0, !PT ;  /* 0x7ff0000025237812 */ /* 0x000fe400078ec0ff */
[----:B------:R-:W-:Y:S02]  /*0eb0*/  LOP3.LUT R37, R51, 0x7ff00000, RZ, 0xc0, !PT ;  /* 0x7ff0000033257812 */ /* 0x000fe400078ec0ff */
[----:B------:R-:W2:Y:S01]  /*0ec0*/  LDC.64 R50, c[0x0][0x380] ;  /* 0x0000e000ff327b82 */ /* 0x000ea20000000a00 */
[----:B0-----:R-:W-:Y:S01]  /*0ed0*/  DADD R38, R66, 5 ;  /* 0x4014000042267429 */ /* 0x001fe20000000000 */
[----:B------:R-:W-:-:S02]  /*0ee0*/  LOP3.LUT R19, R21, 0x7ff00000, RZ, 0xc0, !PT ;  /* 0x7ff0000015137812 */ /* 0x000fc400078ec0ff */
[----:B------:R-:W-:Y:S01]  /*0ef0*/  LOP3.LUT R21, R31, 0x7ff00000, RZ, 0xc0, !PT ;  /* 0x7ff000001f157812 */ /* 0x000fe200078ec0ff */
[----:B------:R-:W-:Y:S02]  /*0f00*/  DADD R30, R62, 5 ;  /* 0x401400003e1e7429 */ /* 0x000fe40000000000 */
[----:B------:R-:W-:Y:S01]  /*0f10*/  DADD R48, R66, 7 ;  /* 0x401c000042307429 */ /* 0x000fe20000000000 */
[----:B------:R-:W-:Y:S01]  /*0f20*/  ISETP.GE.AND P2, PT, R63, RZ, PT ;  /* 0x000000ff3f00720c */ /* 0x000fe20003f46270 */
[C---:B------:R-:W-:Y:S02]  /*0f30*/  DADD R44, R62.reuse, 10 ;  /* 0x402400003e2c7429 */ /* 0x040fe40000000000 */
[----:B------:R-:W-:Y:S01]  /*0f40*/  DADD R40, R62, 7 ;  /* 0x401c00003e287429 */ /* 0x000fe20000000000 */
[----:B------:R-:W-:Y:S01]  /*0f50*/  LOP3.LUT R30, R39, 0x7ff00000, RZ, 0xc0, !PT ;  /* 0x7ff00000271e7812 */ /* 0x000fe200078ec0ff */
[----:B------:R-:W-:Y:S02]  /*0f60*/  DADD R42, R64, 7 ;  /* 0x401c0000402a7429 */ /* 0x000fe40000000000 */
[----:B------:R-:W-:-:S02]  /*0f70*/  DADD R38, R62, 9 ;  /* 0x402200003e267429 */ /* 0x000fc40000000000 */
[----:B------:R-:W-:Y:S01]  /*0f80*/  DADD R78, R64, 11 ;  /* 0x40260000404e7429 */ /* 0x000fe20000000000 */
[----:B------:R-:W-:Y:S01]  /*0f90*/  LOP3.LUT R20, R23, 0x7ff00000, RZ, 0xc0, !PT ;  /* 0x7ff0000017147812 */ /* 0x000fe200078ec0ff */
[----:B------:R-:W-:Y:S01]  /*0fa0*/  DADD R58, R62, 12 ;  /* 0x402800003e3a7429 */ /* 0x000fe20000000000 */
[----:B------:R-:W-:Y:S01]  /*0fb0*/  LOP3.LUT R36, R49, 0x7ff00000, RZ, 0xc0, !PT ;  /* 0x7ff0000031247812 */ /* 0x000fe200078ec0ff */
[-C--:B-1----:R-:W-:Y:S01]  /*0fc0*/  FMUL R75, R74, R73.reuse ;  /* 0x000000494a4b7220 */ /* 0x082fe20000400000 */
[----:B------:R-:W-:Y:S01]  /*0fd0*/  LOP3.LUT R23, R27, 0x7ff00000, RZ, 0xc0, !PT ;  /* 0x7ff000001b177812 */ /* 0x000fe200078ec0ff */
[----:B------:R-:W-:Y:S01]  /*0fe0*/  DADD R46, R64, 9 ;  /* 0x40220000402e7429 */ /* 0x000fe20000000000 */
[----:B------:R-:W-:Y:S01]  /*0ff0*/  FMUL R73, R56, R73 ;  /* 0x0000004938497220 */ /* 0x000fe20000400000 */
[----:B------:R-:W-:Y:S01]  /*1000*/  DADD R48, R66, 9 ;  /* 0x4022000042307429 */ /* 0x000fe20000000000 */
[----:B------:R-:W-:Y:S01]  /*1010*/  ISETP.GE.AND P1, PT, R65, RZ, PT ;  /* 0x000000ff4100720c */ /* 0x000fe20003f26270 */
[----:B------:R-:W-:Y:S01]  /*1020*/  IMAD R78, R72, 0xc, R53 ;  /* 0x0000000c484e7824 */ /* 0x000fe200078e0235 */
[----:B------:R-:W-:-:S02]  /*1030*/  LOP3.LUT R27, R31, 0x7ff00000, RZ, 0xc0, !PT ;  /* 0x7ff000001f1b7812 */ /* 0x000fc400078ec0ff */
[----:B------:R-:W-:Y:S01]  /*1040*/  LOP3.LUT R38, R45, 0x7ff00000, RZ, 0xc0, !PT ;  /* 0x7ff000002d267812 */ /* 0x000fe200078ec0ff */
[----:B------:R-:W-:Y:S01]  /*1050*/  DADD R44, R62, 11 ;  /* 0x402600003e2c7429 */ /* 0x000fe20000000000 */
[----:B------:R-:W-:Y:S01]  /*1060*/  LOP3.LUT R89, R89, 0xfffffdff, RZ, 0xc0, !PT ;  /* 0xfffffdff59597812 */ /* 0x000fe200078ec0ff */
[----:B---3--:R-:W-:Y:S01]  /*1070*/  FADD R53, R52, R71 ;  /* 0x0000004734357221 */ /* 0x008fe20000000000 */
[----:B------:R-:W-:Y:S01]  /*1080*/  LOP3.LUT R31, R33, 0x7ff00000, RZ, 0xc0, !PT ;  /* 0x7ff00000211f7812 */ /* 0x000fe200078ec0ff */
[-C--:B--2---:R-:W-:Y:S01]  /*1090*/  FFMA R73, R70, R51.reuse, R73 ;  /* 0x0000003346497223 */ /* 0x084fe20000000049 */
[----:B------:R-:W-:Y:S01]  /*10a0*/  LOP3.LUT R33, R41, 0x7ff00000, RZ, 0xc0, !PT ;  /* 0x7ff0000029217812 */ /* 0x000fe200078ec0ff */
[----:B------:R-:W-:Y:S01]  /*10b0*/  DADD R40, R64, 10 ;  /* 0x4024000040287429 */ /* 0x000fe20000000000 */
[----:B------:R-:W-:Y:S01]  /*10c0*/  LOP3.LUT R34, R43, 0x7ff00000, RZ, 0xc0, !PT ;  /* 0x7ff000002b227812 */ /* 0x000fe200078ec0ff */
[----:B------:R-:W-:Y:S01]  /*10d0*/  DADD R42, R66, 10 ;  /* 0x40240000422a7429 */ /* 0x000fe20000000000 */
[----:B------:R-:W-:Y:S01]  /*10e0*/  @P2 LOP3.LUT R89, R89, 0x200, RZ, 0xfc, !PT ;  /* 0x0000020059592812 */ /* 0x000fe200078efcff */
[----:B------:R0:W1:Y:S01]  /*10f0*/  F2F.F64.F32 R60, R56 ;  /* 0x00000038003c7310 */ /* 0x0000620000201800 */
[----:B------:R-:W-:Y:S01]  /*1100*/  LOP3.LUT R44, R59, 0x7ff00000, RZ, 0xc0, !PT ;  /* 0x7ff000003b2c7812 */ /* 0x000fe200078ec0ff */
[----:B------:R-:W-:Y:S01]  /*1110*/  FFMA R0, R54, R51, R75 ;  /* 0x0000003336007223 */ /* 0x000fe2000000004b */
[----:B------:R-:W-:-:S02]  /*1120*/  IMAD R72, R72, 0x6, R55 ;  /* 0x0000000648487824 */ /* 0x000fc400078e0237 */
[----:B------:R-:W-:Y:S01]  /*1130*/  FFMA R73, R52, UR5, R73 ;  /* 0x0000000534497c23 */ /* 0x000fe20008000049 */
[----:B------:R-:W-:Y:S02]  /*1140*/  ISETP.GE.AND P0, PT, R67, RZ, PT ;  /* 0x000000ff4300720c */ /* 0x000fe40003f06270 */
[----:B------:R-:W-:Y:S01]  /*1150*/  LOP3.LUT R89, R89, 0xfffffeff, RZ, 0xc0, !PT ;  /* 0xfffffeff59597812 */ /* 0x000fe200078ec0ff */
[----:B------:R0:W2:Y:S01]  /*1160*/  F2F.F64.F32 R58, R74 ;  /* 0x0000004a003a7310 */ /* 0x0000a20000201800 */
[----:B------:R-:W-:Y:S01]  /*1170*/  LOP3.LUT R40, R47, 0x7ff00000, RZ, 0xc0, !PT ;  /* 0x7ff000002f287812 */ /* 0x000fe200078ec0ff */
[----:B------:R-:W-:Y:S01]  /*1180*/  DADD R46, R64, 12 ;  /* 0x40280000402e7429 */ /* 0x000fe20000000000 */
[----:B------:R-:W-:Y:S01]  /*1190*/  LOP3.LUT R42, R49, 0x7ff00000, RZ, 0xc0, !PT ;  /* 0x7ff00000312a7812 */ /* 0x000fe200078ec0ff */
[C---:B------:R-:W-:Y:S02]  /*11a0*/  DADD R76, R66.reuse, 11 ;  /* 0x40260000424c7429 */ /* 0x040fe40000000000 */
[----:B------:R-:W-:-:S02]  /*11b0*/  DADD R48, R66, 12 ;  /* 0x4028000042307429 */ /* 0x000fc40000000000 */
[----:B------:R0:W3:Y:S01]  /*11c0*/  F2F.F64.F32 R56, R70 ;  /* 0x0000004600387310 */ /* 0x0000e20000201800 */
[----:B------:R-:W-:Y:S01]  /*11d0*/  @P1 LOP3.LUT R89, R89, 0x100, RZ, 0xfc, !PT ;  /* 0x0000010059591812 */ /* 0x000fe200078efcff */
[----:B------:R-:W-:-:S06]  /*11e0*/  UIADD3 UR4, UPT, UPT, -UR4, URZ, URZ ;  /* 0x000000ff04047290 */ /* 0x000fcc000fffe1ff */
[----:B------:R-:W4:Y:S01]  /*11f0*/  F2F.F64.F32 R54, R54 ;  /* 0x0000003600367310 */ /* 0x000f220000201800 */
[----:B------:R-:W-:-:S07]  /*1200*/  IMAD.MOV.U32 R85, RZ, RZ, -0x100000 ;  /* 0xfff00000ff557424 */ /* 0x000fce00078e00ff */
[----:B------:R-:W0:Y:S01]  /*1210*/  F2F.F64.F32 R52, R53 ;  /* 0x0000003500347310 */ /* 0x000e220000201800 */
[C---:B------:R-:W-:Y:S02]  /*1220*/  VIADD R80, R72.reuse, 0x6 ;  /* 0x0000000648507836 */ /* 0x040fe40000000000 */
[----:B------:R-:W-:Y:S01]  /*1230*/  FFMA R0, R71, UR5, R0 ;  /* 0x0000000547007c23 */ /* 0x000fe20008000000 */
[----:B------:R-:W-:Y:S01]  /*1240*/  VIADD R51, R72, 0x26 ;  /* 0x0000002648337836 */ /* 0x000fe20000000000 */
[----:B------:R-:W-:Y:S01]  /*1250*/  LOP3.LUT R89, R89, 0xffffff7f, RZ, 0xc0, !PT ;  /* 0xffffff7f59597812 */ /* 0x000fe200078ec0ff */
[-CC-:B------:R-:W-:Y:S01]  /*1260*/  IMAD R78, R78, R50.reuse, R81.reuse ;  /* 0x000000324e4e7224 */ /* 0x180fe200078e0251 */
[----:B------:R-:W-:Y:S01]  /*1270*/  LOP3.LUT R46, R79, 0x7ff00000, RZ, 0xc0, !PT ;  /* 0x7ff000004f2e7812 */ /* 0x000fe200078ec0ff */
[-CC-:B------:R-:W-:Y:S01]  /*1280*/  IMAD R79, R72, R50.reuse, R81.reuse ;  /* 0x00000032484f7224 */ /* 0x180fe200078e0251 */
[C---:B------:R-:W-:Y:S01]  /*1290*/  SEL R83, R85.reuse, 0x7ff00000, !P2 ;  /* 0x7ff0000055537807 */ /* 0x040fe20005000000 */
[-CC-:B------:R-:W-:Y:S01]  /*12a0*/  IMAD R80, R80, R50.reuse, R81.reuse ;  /* 0x0000003250507224 */ /* 0x180fe200078e0251 */
[----:B------:R-:W-:Y:S01]  /*12b0*/  SEL R84, R85, 0x7ff00000, !P1 ;  /* 0x7ff0000055547807 */ /* 0x000fe20004800000 */
[----:B------:R-:W-:Y:S01]  /*12c0*/  IMAD R81, R51, R50, R81 ;  /* 0x0000003233517224 */ /* 0x000fe200078e0251 */
[----:B------:R-:W-:Y:S01]  /*12d0*/  LOP3.LUT R39, R39, 0x7ff00000, RZ, 0xc0, !PT ;  /* 0x7ff0000027277812 */ /* 0x000fe200078ec0ff */
[----:B------:R-:W-:Y:S01]  /*12e0*/  FADD R82, R0, R73 ;  /* 0x0000004900527221 */ /* 0x000fe20000000000 */
[----:B------:R-:W-:Y:S01]  /*12f0*/  LOP3.LUT R41, R41, 0x7ff00000, RZ, 0xc0, !PT ;  /* 0x7ff0000029297812 */ /* 0x000fe200078ec0ff */
[----:B------:R-:W-:Y:S01]  /*1300*/  IMAD.U32 R86, RZ, RZ, UR4 ;  /* 0x00000004ff567e24 */ /* 0x000fe2000f8e00ff */
[----:B------:R-:W-:-:S02]  /*1310*/  LOP3.LUT R43, R43, 0x7ff00000, RZ, 0xc0, !PT ;  /* 0x7ff000002b2b7812 */ /* 0x000fc400078ec0ff */
[----:B------:R-:W-:Y:S02]  /*1320*/  LOP3.LUT R45, R45, 0x7ff00000, RZ, 0xc0, !PT ;  /* 0x7ff000002d2d7812 */ /* 0x000fe400078ec0ff */
[----:B------:R-:W-:Y:S02]  /*1330*/  LOP3.LUT R47, R47, 0x7ff00000, RZ, 0xc0, !PT ;  /* 0x7ff000002f2f7812 */ /* 0x000fe400078ec0ff */
[----:B------:R-:W-:Y:S02]  /*1340*/  LOP3.LUT R48, R77, 0x7ff00000, RZ, 0xc0, !PT ;  /* 0x7ff000004d307812 */ /* 0x000fe400078ec0ff */
[----:B------:R-:W-:Y:S02]  /*1350*/  LOP3.LUT R49, R49, 0x7ff00000, RZ, 0xc0, !PT ;  /* 0x7ff0000031317812 */ /* 0x000fe400078ec0ff */
[----:B------:R-:W-:Y:S02]  /*1360*/  @P0 LOP3.LUT R89, R89, 0x80, RZ, 0xfc, !PT ;  /* 0x0000008059590812 */ /* 0x000fe400078efcff */
[----:B01234-:R-:W-:-:S07]  /*1370*/  SEL R85, R85, 0x7ff00000, !P0 ;  /* 0x7ff0000055557807 */ /* 0x01ffce0004000000 */
.L_x_664:
[----:B0-----:R-:W0:Y:S02]  /*1380*/  LDC.64 R50, c[0x0][0x3a8] ;  /* 0x0000ea00ff327b82 */ /* 0x001e240000000a00 */
[----:B0-----:R-:W-:-:S06]  /*1390*/  IMAD.WIDE R70, R78, 0x4, R50 ;  /* 0x000000044e467825 */ /* 0x001fcc00078e0232 */
[----:B------:R-:W2:Y:S01]  /*13a0*/  LDG.E.CONSTANT R70, desc[UR6][R70.64] ;  /* 0x0000000646467981 */ /* 0x000ea2000c1e9900 */
[----:B------:R-:W-:Y:S01]  /*13b0*/  MOV R0, 0x400 ;  /* 0x0000040000007802 */ /* 0x000fe20000000f00 */
[----:B-----5:R-:W-:Y:S01]  /*13c0*/  IMAD.MOV.U32 R87, RZ, RZ, R10 ;  /* 0x000000ffff577224 */ /* 0x020fe200078e000a */
[----:B------:R-:W-:Y:S05]  /*13d0*/  WARPSYNC.ALL ;  /* 0x0000000000007948 */ /* 0x000fea0003800000 */
[----:B------:R-:W0:Y:S01]  /*13e0*/  S2R R73, SR_CgaCtaId ;  /* 0x0000000000497919 */ /* 0x000e220000008800 */
[----:B------:R-:W-:Y:S02]  /*13f0*/  IMAD.MOV.U32 R10, RZ, RZ, R11 ;  /* 0x000000ffff0a7224 */ /* 0x000fe400078e000b */
[----:B------:R-:W-:Y:S01]  /*1400*/  IMAD.MOV.U32 R11, RZ, RZ, R8 ;  /* 0x000000ffff0b7224 */ /* 0x000fe200078e0008 */
[----:B------:R-:W1:Y:S01]  /*1410*/  S2R R75, SR_TID.Y ;  /* 0x00000000004b7919 */ /* 0x000e620000002200 */
[----:B------:R-:W-:-:S02]  /*1420*/  IMAD.MOV.U32 R8, RZ, RZ, R9 ;  /* 0x000000ffff087224 */ /* 0x000fc400078e0009 */
[----:B------:R-:W-:Y:S01]  /*1430*/  IMAD.MOV.U32 R9, RZ, RZ, R7 ;  /* 0x000000ffff097224 */ /* 0x000fe200078e0007 */
[----:B------:R-:W3:Y:S01]  /*1440*/  S2R R77, SR_TID.X ;  /* 0x00000000004d7919 */ /* 0x000ee20000002100 */
[----:B------:R-:W-:Y:S02]  /*1450*/  IMAD.MOV.U32 R7, RZ, RZ, R6 ;  /* 0x000000ffff077224 */ /* 0x000fe400078e0006 */
[----:B------:R-:W-:Y:S02]  /*1460*/  IMAD.MOV.U32 R6, RZ, RZ, R5 ;  /* 0x000000ffff067224 */ /* 0x000fe400078e0005 */
[----:B------:R-:W-:Y:S02]  /*1470*/  IMAD.MOV.U32 R5, RZ, RZ, R4 ;  /* 0x000000ffff057224 */ /* 0x000fe400078e0004 */
[----:B------:R-:W-:Y:S02]  /*1480*/  IMAD.MOV.U32 R4, RZ, RZ, R3 ;  /* 0x000000ffff047224 */ /* 0x000fe400078e0003 */
[----:B------:R-:W-:-:S02]  /*1490*/  IMAD.MOV.U32 R3, RZ, RZ, R2 ;  /* 0x000000ffff037224 */ /* 0x000fc400078e0002 */
[----:B------:R-:W-:Y:S01]  /*14a0*/  IMAD.MOV.U32 R2, RZ, RZ, R13 ;  /* 0x000000ffff027224 */ /* 0x000fe200078e000d */
[----:B0-----:R-:W-:Y:S02]  /*14b0*/  LEA R0, R73, R0, 0x18 ;  /* 0x0000000049007211 */ /* 0x001fe400078ec0ff */
[----:B-1----:R-:W-:-:S03]  /*14c0*/  ISETP.GT.U32.AND P1, PT, R75, 0x5, PT ;  /* 0x000000054b00780c */ /* 0x002fc60003f24070 */
[----:B------:R-:W-:-:S04]  /*14d0*/  IMAD R0, R75, 0xb0, R0 ;  /* 0x000000b04b007824 */ /* 0x000fc800078e0200 */
[C---:B---3--:R-:W-:Y:S02]  /*14e0*/  IMAD R88, R77.reuse, 0x4, R0 ;  /* 0x000000044d587824 */ /* 0x048fe400078e0200 */
[----:B--2---:R-:W-:Y:S01]  /*14f0*/  IMAD.MOV.U32 R13, RZ, RZ, R70 ;  /* 0x000000ffff0d7224 */ /* 0x004fe200078e0046 */
[----:B------:R-:W-:Y:S01]  /*1500*/  ISETP.GT.U32.AND P2, PT, R77, 0x5, PT ;  /* 0x000000054d00780c */ /* 0x000fe20003f44070 */
[----:B------:R-:W0:Y:S08]  /*1510*/  LDC R92, c[0x0][0x384] ;  /* 0x0000e100ff5c7b82 */ /* 0x000e300000000800 */
[----:B------:R-:W-:Y:S01]  /*1520*/  BAR.SYNC.DEFER_BLOCKING 0x0 ;  /* 0x0000000000007b1d */ /* 0x000fe20000010000 */
[----:B------:R-:W-:-:S04]  /*1530*/  @!P1 IMAD.WIDE R72, R79, 0x4, R50 ;  /* 0x000000044f489825 */ /* 0x000fc800078e0232 */
[----:B------:R-:W-:-:S03]  /*1540*/  @!P1 IMAD.WIDE R70, R81, 0x4, R50 ;  /* 0x0000000451469825 */ /* 0x000fc600078e0232 */
[----:B------:R-:W1:Y:S01]  /*1550*/  LDC R91, c[0x0][0x38c] ;  /* 0x0000e300ff5b7b82 */ /* 0x000e620000000800 */
[----:B------:R-:W2:Y:S01]  /*1560*/  @!P1 LDG.E.CONSTANT R73, desc[UR6][R72.64] ;  /* 0x0000000648499981 */ /* 0x000ea2000c1e9900 */
[----:B------:R-:W-:-:S03]  /*1570*/  @!P2 IMAD.WIDE R74, R80, 0x4, R50 ;  /* 0x00000004504aa825 */ /* 0x000fc600078e0232 */
[----:B------:R-:W3:Y:S01]  /*1580*/  @!P1 LDG.E.CONSTANT R71, desc[UR6][R70.64] ;  /* 0x0000000646479981 */ /* 0x000ee2000c1e9900 */
[----:B------:R-:W-:Y:S02]  /*1590*/  LOP3.LUT R89, R89, 0xffff7fff, RZ, 0xc0, !PT ;  /* 0xffff7fff59597812 */ /* 0x000fe400078ec0ff */
[----:B------:R-:W4:Y:S01]  /*15a0*/  LDC R90, c[0x0][0x394] ;  /* 0x0000e500ff5a7b82 */ /* 0x000f220000000800 */
[----:B------:R-:W2:Y:S04]  /*15b0*/  @!P2 LDG.E.CONSTANT R77, desc[UR6][R74.64+-0x18] ;  /* 0xffffe8064a4da981 */ /* 0x000ea8000c1e9900 */
[----:B------:R-:W3:Y:S01]  /*15c0*/  @!P2 LDG.E.CONSTANT R99, desc[UR6][R74.64+0x80] ;  /* 0x000080064a63a981 */ /* 0x000ee2000c1e9900 */
[----:B0-----:R-:W-:Y:S02]  /*15d0*/  FSETP.NEU.AND P3, PT, R92, 1, PT ;  /* 0x3f8000005c00780b */ /* 0x001fe40003f6d000 */
[----:B------:R-:W0:Y:S11]  /*15e0*/  LDC.64 R50, c[0x0][0x3b0] ;  /* 0x0000ec00ff327b82 */ /* 0x000e360000000a00 */
[----:B------:R-:W-:-:S02]  /*15f0*/  @P3 LOP3.LUT R89, R89, 0x8000, RZ, 0xfc, !PT ;  /* 0x0000800059593812 */ /* 0x000fc400078efcff */
[----:B-1----:R-:W-:Y:S02]  /*1600*/  FSETP.NEU.AND P3, PT, R91, 1, PT ;  /* 0x3f8000005b00780b */ /* 0x002fe40003f6d000 */
[----:B------:R-:W-:Y:S02]  /*1610*/  LOP3.LUT R89, R89, 0xffffbfff, RZ, 0xc0, !PT ;  /* 0xffffbfff59597812 */ /* 0x000fe400078ec0ff */
[----:B------:R-:W-:Y:S02]  /*1620*/  FSETP.NEU.AND P5, PT, R91, RZ, PT ;  /* 0x000000ff5b00720b */ /* 0x000fe40003fad000 */
[----:B----4-:R-:W-:Y:S02]  /*1630*/  FSETP.NEU.AND P4, PT, R90, 1, PT ;  /* 0x3f8000005a00780b */ /* 0x010fe40003f8d000 */
[----:B------:R-:W-:Y:S02]  /*1640*/  ISETP.NE.AND P6, PT, R49, 0x7ff00000, PT ;  /* 0x7ff000003100780c */ /* 0x000fe40003fc5270 */
[----:B------:R-:W-:-:S11]  /*1650*/  LOP3.LUT R93, R93, 0xffffefff, RZ, 0xc0, !PT ;  /* 0xffffefff5d5d7812 */ /* 0x000fd600078ec0ff */
[----:B------:R-:W-:-:S04]  /*1660*/  @P6 LOP3.LUT R93, R93, 0x1000, RZ, 0xfc, !PT ;  /* 0x000010005d5d6812 */ /* 0x000fc800078efcff */
[----:B------:R-:W-:Y:S02]  /*1670*/  LOP3.LUT R93, R93, 0xfffff7ff, RZ, 0xc0, !PT ;  /* 0xfffff7ff5d5d7812 */ /* 0x000fe400078ec0ff */
[----:B------:R-:W-:Y:S01]  /*1680*/  ISETP.NE.AND P6, PT, R46, 0x7ff00000, PT ;  /* 0x7ff000002e00780c */ /* 0x000fe20003fc5270 */
[----:B--2---:R1:W-:Y:S04]  /*1690*/  @!P2 STS [R88+0x420], R77 ;  /* 0x0004204d5800a388 */ /* 0x0043e80000000800 */
[----:B---3--:R1:W-:Y:S01]  /*16a0*/  @!P2 STS [R88+0x4b8], R99 ;  /* 0x0004b8635800a388 */ /* 0x0083e20000000800 */
[----:B------:R-:W-:-:S13]  /*16b0*/  FSETP.NEU.AND P2, PT, R92, RZ, PT ;  /* 0x000000ff5c00720b */ /* 0x000fda0003f4d000 */
[----:B------:R-:W-:-:S04]  /*16c0*/  @P2 LOP3.LUT R89, R89, 0x4000, RZ, 0xfc, !PT ;  /* 0x0000400059592812 */ /* 0x000fc800078efcff */
[----:B------:R-:W-:-:S04]  /*16d0*/  LOP3.LUT R89, R89, 0xffffdfff, RZ, 0xc0, !PT ;  /* 0xffffdfff59597812 */ /* 0x000fc800078ec0ff */
[----:B------:R-:W-:-:S04]  /*16e0*/  @P3 LOP3.LUT R89, R89, 0x2000, RZ, 0xfc, !PT ;  /* 0x0000200059593812 */ /* 0x000fc800078efcff */
[----:B------:R-:W-:-:S04]  /*16f0*/  LOP3.LUT R89, R89, 0xffffefff, RZ, 0xc0, !PT ;  /* 0xffffefff59597812 */ /* 0x000fc800078ec0ff */
[----:B------:R-:W-:Y:S02]  /*1700*/  @P5 LOP3.LUT R89, R89, 0x1000, RZ, 0xfc, !PT ;  /* 0x0000100059595812 */ /* 0x000fe400078efcff */
[----:B------:R-:W-:Y:S02]  /*1710*/  FSETP.NEU.AND P5, PT, R90, RZ, PT ;  /* 0x000000ff5a00720b */ /* 0x000fe40003fad000 */
[----:B------:R-:W-:-:S04]  /*1720*/  LOP3.LUT R89, R89, 0xfeffffff, RZ, 0xc0, !PT ;  /* 0xfeffffff59597812 */ /* 0x000fc800078ec0ff */
[----:B------:R-:W-:Y:S02]  /*1730*/  @P4 LOP3.LUT R89, R89, 0x1000000, RZ, 0xfc, !PT ;  /* 0x0100000059594812 */ /* 0x000fe400078efcff */
[----:B------:R-:W-:Y:S02]  /*1740*/  ISETP.NE.AND P4, PT, R48, 0x7ff00000, PT ;  /* 0x7ff000003000780c */ /* 0x000fe40003f85270 */
[----:B------:R-:W-:-:S04]  /*1750*/  LOP3.LUT R89, R89, 0xfffffbff, RZ, 0xc0, !PT ;  /* 0xfffffbff59597812 */ /* 0x000fc800078ec0ff */
[----:B------:R-:W-:Y:S02]  /*1760*/  @P5 LOP3.LUT R89, R89, 0x400, RZ, 0xfc, !PT ;  /* 0x0000040059595812 */ /* 0x000fe400078efcff */
[----:B------:R-:W-:-:S05]  /*1770*/  ISETP.NE.AND P5, PT, R47, 0x7ff00000, PT ;  /* 0x7ff000002f00780c */ /* 0x000fca0003fa5270 */
        /* <DEDUP_REMOVED lines=94> */
[----:B------:R1:W-:Y:S01]  /*1d60*/  @!P1 STS [R88+0x1a38], R71 ;  /* 0x001a384758009388 */ /* 0x0003e20000000800 */
[----:B------:R-:W-:-:S02]  /*1d70*/  ISETP.NE.AND P5, PT, R16, 0x7ff00000, PT ;  /* 0x7ff000001000780c */ /* 0x000fc40003fa5270 */
[----:B------:R-:W-:Y:S01]  /*1d80*/  LOP3.LUT R89, R89, 0xfffffff7, RZ, 0xc0, !PT ;  /* 0xfffffff759597812 */ /* 0x000fe200078ec0ff */
[----:B------:R1:W-:Y:S03]  /*1d90*/  STS [R88+0x438], R7 ;  /* 0x0004380758007388 */ /* 0x0003e60000000800 */
        /* <DEDUP_REMOVED lines=9> */
[----:B------:R-:W-:Y:S01]  /*1e30*/  FSETP.NAN.AND P1, PT, R92, R92, PT ;  /* 0x0000005c5c00720b */ /* 0x000fe20003f28000 */
[----:B------:R-:W-:Y:S02]  /*1e40*/  IMAD.MOV.U32 R96, RZ, RZ, R94 ;  /* 0x000000ffff607224 */ /* 0x000fe400078e005e */
[----:B------:R-:W-:Y:S01]  /*1e50*/  FMUL R70, R82, R7 ;  /* 0x0000000752467220 */ /* 0x000fe20000400000 */
[----:B------:R-:W-:Y:S01]  /*1e60*/  IMAD.MOV.U32 R97, RZ, RZ, 0x40000000 ;  /* 0x40000000ff617424 */ /* 0x000fe200078e00ff */
[----:B------:R-:W-:Y:S01]  /*1e70*/  BAR.SYNC.DEFER_BLOCKING 0x0 ;  /* 0x0000000000007b1d */ /* 0x000fe20000010000 */
[----:B0-----:R-:W-:Y:S01]  /*1e80*/  IMAD.WIDE R50, R80, 0x4, R50 ;  /* 0x0000000450327825 */ /* 0x001fe200078e0232 */
[----:B------:R-:W-:-:S02]  /*1e90*/  FSETP.NAN.AND P2, PT, R91, R91, PT ;  /* 0x0000005b5b00720b */ /* 0x000fc40003f48000 */
[----:B------:R-:W-:Y:S02]  /*1ea0*/  FSETP.NAN.AND P3, PT, R90, R90, PT ;  /* 0x0000005a5a00720b */ /* 0x000fe40003f68000 */
[----:B------:R-:W-:Y:S02]  /*1eb0*/  ISETP.NE.AND P5, PT, R14, 0x7ff00000, PT ;  /* 0x7ff000000e00780c */ /* 0x000fe40003fa5270 */
[----:B------:R-:W-:Y:S02]  /*1ec0*/  MOV R0, 0x1f00 ;  /* 0x00001f0000007802 */ /* 0x000fe40000000f00 */
[----:B------:R-:W-:Y:S01]  /*1ed0*/  @P6 LOP3.LUT R89, R89, 0x2, RZ, 0xfc, !PT ;  /* 0x0000000259596812 */ /* 0x000fe200078efcff */
[----:B-1----:R-:W-:-:S08]  /*1ee0*/  UMOV UR4, URZ ;  /* 0x000000ff00047c82 */ /* 0x002fd00008000000 */
[----:B------:R-:W-:Y:S05]  /*1ef0*/  CALL.REL.NOINC `($_Z21LaxWendroff_3D_SolverifififfPfS_S_$__internal_accurate_pow) ;  /* 0x0000007400d07944 */ /* 0x000fea0003c00000 */
[----:B------:R-:W-:Y:S05]  /*1f00*/  BSYNC.RECONVERGENT B0 ;  /* 0x0000000000007941 */ /* 0x000fea0003800200 */
.L_x_568:
[----:B------:R-:W0:Y:S01]  /*1f10*/  LDCU UR5, c[0x0][0x394] ;  /* 0x00007280ff0577ac */ /* 0x000e220008000800 */
[----:B------:R-:W-:Y:S01]  /*1f20*/  FSETP.NEU.AND P6, PT, R90, RZ, PT ;  /* 0x000000ff5a00720b */ /* 0x000fe20003fcd000 */
[----:B------:R-:W-:Y:S01]  /*1f30*/  BSSY.RECONVERGENT B0, `(.L_x_569) ;  /* 0x0000011000007945 */ /* 0x000fe20003800200 */
[----:B------:R-:W-:Y:S02]  /*1f40*/  IMAD.MOV.U32 R97, RZ, RZ, 0x3ff00000 ;  /* 0x3ff00000ff617424 */ /* 0x000fe400078e00ff */
[----:B------:R-:W-:Y:S02]  /*1f50*/  FSEL R0, R94, RZ, P6 ;  /* 0x000000ff5e007208 */ /* 0x000fe40003000000 */
[----:B------:R-:W-:Y:S02]  /*1f60*/  FSEL R77, R95, RZ, P6 ;  /* 0x000000ff5f4d7208 */ /* 0x000fe40003000000 */
[----:B------:R-:W-:Y:S02]  /*1f70*/  FSEL R71, R0, RZ, P0 ;  /* 0x000000ff00477208 */ /* 0x000fe40000000000 */
[----:B------:R-:W-:Y:S01]  /*1f80*/  FSEL R75, R77, +QNAN , P0 ;  /* 0x7ff000004d4b7808 */ /* 0x000fe20000000000 */
[----:B0-----:R-:W0:Y:S02]  /*1f90*/  F2F.F64.F32 R62, UR5 ;  /* 0x00000005003e7d10 */ /* 0x001e240008201800 */
[----:B0-----:R-:W-:-:S02]  /*1fa0*/  DADD R72, R62, 2 ;  /* 0x400000003e487429 */ /* 0x001fc40000000000 */
[----:B------:R-:W-:-:S08]  /*1fb0*/  DADD R94, -RZ, |R62| ;  /* 0x00000000ff5e7229 */ /* 0x000fd0000000053e */
[----:B------:R-:W-:Y:S02]  /*1fc0*/  @!P5 FSEL R0, R72, R71, P3 ;  /* 0x000000474800d208 */ /* 0x000fe40001800000 */
[----:B------:R-:W-:Y:S01]  /*1fd0*/  @!P5 FSEL R77, R73, R75, P3 ;  /* 0x0000004b494dd208 */ /* 0x000fe20001800000 */
[----:B------:R-:W-:Y:S02]  /*1fe0*/  IMAD.MOV.U32 R96, RZ, RZ, R94 ;  /* 0x000000ffff607224 */ /* 0x000fe400078e005e */
[----:B------:R-:W-:Y:S01]  /*1ff0*/  IMAD.MOV.U32 R72, RZ, RZ, R0 ;  /* 0x000000ffff487224 */ /* 0x000fe200078e0000 */
[----:B------:R-:W-:Y:S01]  /*2000*/  MOV R0, 0x2040 ;  /* 0x0000204000007802 */ /* 0x000fe20000000f00 */
[----:B------:R-:W-:-:S06]  /*2010*/  IMAD.MOV.U32 R73, RZ, RZ, R77 ;  /* 0x000000ffff497224 */ /* 0x000fcc00078e004d */
[----:B------:R-:W-:-:S11]  /*2020*/  DADD R72, R72, R72 ;  /* 0x0000000048487229 */ /* 0x000fd60000000048 */
[----:B------:R-:W-:Y:S05]  /*2030*/  CALL.REL.NOINC `($_Z21LaxWendroff_3D_SolverifififfPfS_S_$__internal_accurate_pow) ;  /* 0x0000007400807944 */ /* 0x000fea0003c00000 */
[----:B------:R-:W-:Y:S05]  /*2040*/  BSYNC.RECONVERGENT B0 ;  /* 0x0000000000007941 */ /* 0x000fea0003800200 */
.L_x_569:
[----:B------:R-:W-:Y:S01]  /*2050*/  DADD R74, -RZ, -R94 ;  /* 0x00000000ff4a7229 */ /* 0x000fe2000000095e */
[----:B------:R-:W-:Y:S01]  /*2060*/  P2R R71, PR, RZ, 0x2 ;  /* 0x00000002ff477803 */ /* 0x000fe20000000000 */
[----:B------:R-:W-:Y:S01]  /*2070*/  BSSY.RECONVERGENT B0, `(.L_x_570) ;  /* 0x000001d000007945 */ /* 0x000fe20003800200 */
[C---:B------:R-:W-:Y:S01]  /*2080*/  LOP3.LUT P1, RZ, R89.reuse, 0x200, RZ, 0xc0, !PT ;  /* 0x0000020059ff7812 */ /* 0x040fe2000782c0ff */
[----:B------:R-:W-:Y:S01]  /*2090*/  IMAD.MOV.U32 R97, RZ, RZ, 0x3ff00000 ;  /* 0x3ff00000ff617424 */ /* 0x000fe200078e00ff */
[----:B------:R-:W-:Y:S02]  /*20a0*/  LOP3.LUT P5, RZ, R89, 0x2, RZ, 0xc0, !PT ;  /* 0x0000000259ff7812 */ /* 0x000fe400078ac0ff */
[----:B------:R-:W-:-:S03]  /*20b0*/  FSETP.NEU.AND P6, PT, R90, RZ, PT ;  /* 0x000000ff5a00720b */ /* 0x000fc60003fcd000 */
[----:B------:R-:W-:Y:S02]  /*20c0*/  FSEL R0, R74, R94, !P1 ;  /* 0x0000005e4a007208 */ /* 0x000fe40004800000 */
[----:B------:R-:W-:Y:S01]  /*20d0*/  FSEL R95, R75, R95, !P1 ;  /* 0x0000005f4b5f7208 */ /* 0x000fe20004800000 */
[----:B------:R-:W-:Y:S01]  /*20e0*/  DADD R74, R62, 1 ;  /* 0x3ff000003e4a7429 */ /* 0x000fe20000000000 */
[----:B------:R-:W-:Y:S02]  /*20f0*/  FSEL R0, R0, RZ, P6 ;  /* 0x000000ff00007208 */ /* 0x000fe40003000000 */
[----:B------:R-:W-:Y:S01]  /*2100*/  FSEL R76, R63, R95, !P6 ;  /* 0x0000005f3f4c7208 */ /* 0x000fe20007000000 */
[----:B------:R-:W-:Y:S01]  /*2110*/  DADD R94, -RZ, |R64| ;  /* 0x00000000ff5e7229 */ /* 0x000fe20000000540 */
[----:B------:R-:W-:Y:S02]  /*2120*/  ISETP.NE.AND P1, PT, R71, RZ, PT ;  /* 0x000000ff4700720c */ /* 0x000fe40003f25270 */
[----:B------:R-:W-:-:S02]  /*2130*/  FSEL R71, R0, RZ, P0 ;  /* 0x000000ff00477208 */ /* 0x000fc40000000000 */
[----:B------:R-:W-:Y:S02]  /*2140*/  FSEL R77, R76, R83, P0 ;  /* 0x000000534c4d7208 */ /* 0x000fe40000000000 */
[----:B------:R-:W-:Y:S02]  /*2150*/  @!P5 FSEL R0, R74, R71, P3 ;  /* 0x000000474a00d208 */ /* 0x000fe40001800000 */
[----:B------:R-:W-:Y:S01]  /*2160*/  @!P5 FSEL R76, R75, R77, P3 ;  /* 0x0000004d4b4cd208 */ /* 0x000fe20001800000 */
[----:B------:R-:W-:Y:S01]  /*2170*/  IMAD.MOV.U32 R96, RZ, RZ, R94 ;  /* 0x000000ffff607224 */ /* 0x000fe200078e005e */
[----:B------:R-:W-:Y:S01]  /*2180*/  FSETP.NEU.AND P5, PT, R90, 1, PT ;  /* 0x3f8000005a00780b */ /* 0x000fe20003fad000 */
[----:B------:R-:W-:Y:S01]  /*2190*/  IMAD.MOV.U32 R74, RZ, RZ, R0 ;  /* 0x000000ffff4a7224 */ /* 0x000fe200078e0000 */
[----:B------:R-:W-:Y:S01]  /*21a0*/  MOV R0, 0x2240 ;  /* 0x0000224000007802 */ /* 0x000fe20000000f00 */
[----:B------:R-:W-:-:S06]  /*21b0*/  IMAD.MOV.U32 R75, RZ, RZ, R76 ;  /* 0x000000ffff4b7224 */ /* 0x000fcc00078e004c */
[----:B------:R-:W-:-:S08]  /*21c0*/  DADD R74, R74, R74 ;  /* 0x000000004a4a7229 */ /* 0x000fd0000000004a */
[----:B------:R-:W-:Y:S01]  /*21d0*/  DFMA R72, R72, 0.5, R74 ;  /* 0x3fe000004848782b */ /* 0x000fe2000000004a */
[----:B------:R-:W-:-:S06]  /*21e0*/  FADD R74, R6, R9 ;  /* 0x00000009064a7221 */ /* 0x000fcc0000000000 */
[----:B------:R-:W0:Y:S03]  /*21f0*/  F2F.F64.F32 R74, R74 ;  /* 0x0000004a004a7310 */ /* 0x000e260000201800 */
[----:B------:R-:W-:Y:S02]  /*2200*/  FSEL R76, R72, RZ, P5 ;  /* 0x000000ff484c7208 */ /* 0x000fe40002800000 */
[----:B------:R-:W-:-:S06]  /*2210*/  FSEL R77, R73, 2.125, P5 ;  /* 0x40080000494d7808 */ /* 0x000fcc0002800000 */
[----:B------:R-:W-:-:S11]  /*2220*/  DMUL R76, R52, R76 ;  /* 0x0000004c344c7228 */ /* 0x000fd60000000000 */
[----:B0-----:R-:W-:Y:S05]  /*2230*/  CALL.REL.NOINC `($_Z21LaxWendroff_3D_SolverifififfPfS_S_$__internal_accurate_pow) ;  /* 0x0000007400007944 */ /* 0x001fea0003c00000 */
[----:B------:R-:W-:Y:S05]  /*2240*/  BSYNC.RECONVERGENT B0 ;  /* 0x0000000000007941 */ /* 0x000fea0003800200 */
.L_x_570:
[----:B------:R-:W0:Y:S01]  /*2250*/  LDCU UR5, c[0x0][0x38c] ;  /* 0x00007180ff0577ac */ /* 0x000e220008000800 */
[----:B------:R-:W-:Y:S01]  /*2260*/  DADD R72, -RZ, -R94 ;  /* 0x00000000ff487229 */ /* 0x000fe2000000095e */
[----:B------:R-:W-:Y:S01]  /*2270*/  P2R R0, PR, RZ, 0x1 ;  /* 0x00000001ff007803 */ /* 0x000fe20000000000 */
[----:B------:R-:W-:Y:S01]  /*2280*/  BSSY.RECONVERGENT B0, `(.L_x_571) ;  /* 0x000001f000007945 */ /* 0x000fe20003800200 */
[----:B------:R-:W-:Y:S02]  /*2290*/  LOP3.LUT P0, RZ, R89, 0x100, RZ, 0xc0, !PT ;  /* 0x0000010059ff7812 */ /* 0x000fe4000780c0ff */
[----:B------:R-:W-:Y:S02]  /*22a0*/  FSETP.NEU.AND P6, PT, R91, RZ, PT ;  /* 0x000000ff5b00720b */ /* 0x000fe40003fcd000 */
[----:B------:R-:W-:-:S03]  /*22b0*/  LOP3.LUT P5, RZ, R89, 0x4, RZ, 0xc0, !PT ;  /* 0x0000000459ff7812 */ /* 0x000fc600078ac0ff */
[----:B------:R-:W-:Y:S02]  /*22c0*/  FSEL R95, R73, R95, !P0 ;  /* 0x0000005f495f7208 */ /* 0x000fe40004000000 */
[----:B------:R-:W-:Y:S02]  /*22d0*/  FSEL R94, R72, R94, !P0 ;  /* 0x0000005e485e7208 */ /* 0x000fe40004000000 */
[----:B------:R-:W-:Y:S02]  /*22e0*/  FSEL R97, R65, R95, !P6 ;  /* 0x0000005f41617208 */ /* 0x000fe40007000000 */
[----:B------:R-:W-:Y:S01]  /*22f0*/  FSEL R94, R94, RZ, P6 ;  /* 0x000000ff5e5e7208 */ /* 0x000fe20003000000 */
[----:B0-----:R-:W0:Y:S01]  /*2300*/  F2F.F64.F32 R64, UR5 ;  /* 0x0000000500407d10 */ /* 0x001e220008201800 */
[----:B------:R-:W-:Y:S02]  /*2310*/  ISETP.NE.AND P0, PT, R0, RZ, PT ;  /* 0x000000ff0000720c */ /* 0x000fe40003f05270 */
[----:B------:R-:W-:Y:S01]  /*2320*/  FSEL R71, R94, RZ, P4 ;  /* 0x000000ff5e477208 */ /* 0x000fe20002000000 */
[----:B------:R-:W-:Y:S01]  /*2330*/  LDS R0, [R88+0x388] ;  /* 0x0003880058007984 */ /* 0x000fe20000000800 */
[----:B------:R-:W-:Y:S01]  /*2340*/  FSEL R95, R97, R84, P4 ;  /* 0x00000054615f7208 */ /* 0x000fe20002000000 */
[----:B0-----:R-:W-:-:S10]  /*2350*/  DADD R72, R64, 1 ;  /* 0x3ff0000040487429 */ /* 0x001fd40000000000 */
[----:B------:R-:W-:Y:S02]  /*2360*/  @!P5 FSEL R94, R72, R71, P2 ;  /* 0x00000047485ed208 */ /* 0x000fe40001000000 */
[----:B------:R-:W0:Y:S01]  /*2370*/  LDS R71, [R88+0x4e8] ;  /* 0x0004e80058477984 */ /* 0x000e220000000800 */
[----:B------:R-:W-:Y:S02]  /*2380*/  @!P5 FSEL R97, R73, R95, P2 ;  /* 0x0000005f4961d208 */ /* 0x000fe40001000000 */
[----:B------:R-:W-:Y:S01]  /*2390*/  IMAD.MOV.U32 R72, RZ, RZ, R94 ;  /* 0x000000ffff487224 */ /* 0x000fe200078e005e */
[----:B------:R-:W-:Y:S01]  /*23a0*/  FSETP.NEU.AND P5, PT, R91, 1, PT ;  /* 0x3f8000005b00780b */ /* 0x000fe20003fad000 */
[----:B------:R-:W-:Y:S01]  /*23b0*/  DADD R94, -RZ, |R64| ;  /* 0x00000000ff5e7229 */ /* 0x000fe20000000540 */
[----:B------:R-:W-:Y:S02]  /*23c0*/  IMAD.MOV.U32 R73, RZ, RZ, R97 ;  /* 0x000000ffff497224 */ /* 0x000fe400078e0061 */
[----:B------:R-:W-:-:S04]  /*23d0*/  IMAD.MOV.U32 R97, RZ, RZ, 0x40000000 ;  /* 0x40000000ff617424 */ /* 0x000fc800078e00ff */
[----:B------:R-:W-:-:S03]  /*23e0*/  DADD R72, R72, R72 ;  /* 0x0000000048487229 */ /* 0x000fc60000000048 */
[----:B------:R-:W-:-:S07]  /*23f0*/  IMAD.MOV.U32 R96, RZ, RZ, R94 ;  /* 0x000000ffff607224 */ /* 0x000fce00078e005e */
[----:B------:R-:W-:Y:S02]  /*2400*/  FSEL R72, R72, RZ, P5 ;  /* 0x000000ff48487208 */ /* 0x000fe40002800000 */
[----:B------:R-:W-:-:S06]  /*2410*/  FSEL R73, R73, 2, P5 ;  /* 0x4000000049497808 */ /* 0x000fcc0002800000 */
[----:B------:R-:W-:Y:S01]  /*2420*/  DMUL R72, R60, R72 ;  /* 0x000000483c487228 */ /* 0x000fe20000000000 */
[----:B0-----:R-:W-:Y:S01]  /*2430*/  FADD R71, R0, R71 ;  /* 0x0000004700477221 */ /* 0x001fe20000000000 */
[----:B------:R-:W-:-:S03]  /*2440*/  MOV R0, 0x2470 ;  /* 0x0000247000007802 */ /* 0x000fc60000000f00 */
[----:B------:R0:W1:Y:S06]  /*2450*/  F2F.F64.F32 R102, R71 ;  /* 0x0000004700667310 */ /* 0x00006c0000201800 */
[----:B01----:R-:W-:Y:S05]  /*2460*/  CALL.REL.NOINC `($_Z21LaxWendroff_3D_SolverifififfPfS_S_$__internal_accurate_pow) ;  /* 0x0000007000747944 */ /* 0x003fea0003c00000 */
[----:B------:R-:W-:Y:S05]  /*2470*/  BSYNC.RECONVERGENT B0 ;  /* 0x0000000000007941 */ /* 0x000fea0003800200 */
.L_x_571:
[----:B------:R-:W-:Y:S01]  /*2480*/  LOP3.LUT P5, RZ, R89, 0x8, RZ, 0xc0, !PT ;  /* 0x0000000859ff7812 */ /* 0x000fe200078ac0ff */
[----:B------:R-:W-:Y:S01]  /*2490*/  DADD R96, R64, 2 ;  /* 0x4000000040607429 */ /* 0x000fe20000000000 */
[----:B------:R-:W-:Y:S01]  /*24a0*/  FSETP.NEU.AND P6, PT, R91, RZ, PT ;  /* 0x000000ff5b00720b */ /* 0x000fe20003fcd000 */
[----:B------:R-:W-:Y:S01]  /*24b0*/  BSSY.RECONVERGENT B0, `(.L_x_572) ;  /* 0x0000016000007945 */ /* 0x000fe20003800200 */
[----:B------:R-:W-:Y:S02]  /*24c0*/  MOV R0, 0x2610 ;  /* 0x0000261000007802 */ /* 0x000fe40000000f00 */
[----:B------:R-:W-:Y:S02]  /*24d0*/  FSEL R99, R95, RZ, P6 ;  /* 0x000000ff5f637208 */ /* 0x000fe40003000000 */
[----:B------:R-:W-:Y:S02]  /*24e0*/  FSEL R94, R94, RZ, P6 ;  /* 0x000000ff5e5e7208 */ /* 0x000fe40003000000 */
[----:B------:R-:W-:-:S02]  /*24f0*/  FSEL R95, R99, +QNAN , P4 ;  /* 0x7ff00000635f7808 */ /* 0x000fc40002000000 */
[----:B------:R-:W-:Y:S02]  /*2500*/  FSEL R71, R94, RZ, P4 ;  /* 0x000000ff5e477208 */ /* 0x000fe40002000000 */
[----:B------:R-:W-:Y:S02]  /*2510*/  @!P5 FSEL R99, R97, R95, P2 ;  /* 0x0000005f6163d208 */ /* 0x000fe40001000000 */
[----:B------:R-:W-:Y:S02]  /*2520*/  @!P5 FSEL R94, R96, R71, P2 ;  /* 0x00000047605ed208 */ /* 0x000fe40001000000 */
[----:B------:R-:W-:Y:S01]  /*2530*/  FSETP.NEU.AND P5, PT, R91, 1, PT ;  /* 0x3f8000005b00780b */ /* 0x000fe20003fad000 */
[----:B------:R-:W-:-:S06]  /*2540*/  IMAD.MOV.U32 R95, RZ, RZ, R99 ;  /* 0x000000ffff5f7224 */ /* 0x000fcc00078e0063 */
[----:B------:R-:W-:-:S08]  /*2550*/  DADD R94, R94, R94 ;  /* 0x000000005e5e7229 */ /* 0x000fd0000000005e */
[----:B------:R-:W-:-:S10]  /*2560*/  DMUL R94, R94, 0.5 ;  /* 0x3fe000005e5e7828 */ /* 0x000fd40000000000 */
[----:B------:R-:W-:Y:S02]  /*2570*/  FSEL R94, R94, RZ, P5 ;  /* 0x000000ff5e5e7208 */ /* 0x000fe40002800000 */
[----:B------:R-:W-:-:S06]  /*2580*/  FSEL R95, R95, 1.875, P5 ;  /* 0x3ff000005f5f7808 */ /* 0x000fcc0002800000 */
[----:B------:R-:W-:-:S08]  /*2590*/  DMUL R94, R58, R94 ;  /* 0x0000005e3a5e7228 */ /* 0x000fd00000000000 */
[----:B------:R-:W-:Y:S02]  /*25a0*/  DMUL R96, R102, R94 ;  /* 0x0000005e66607228 */ /* 0x000fe40000000000 */
[----:B------:R-:W-:-:S06]  /*25b0*/  DADD R94, -RZ, |R66| ;  /* 0x00000000ff5e7229 */ /* 0x000fcc0000000542 */
[----:B------:R-:W-:Y:S01]  /*25c0*/  DFMA R72, R72, R102, R96 ;  /* 0x000000664848722b */ /* 0x000fe20000000060 */
[----:B------:R-:W-:-:S03]  /*25d0*/  IMAD.MOV.U32 R97, RZ, RZ, 0x3ff00000 ;  /* 0x3ff00000ff617424 */ /* 0x000fc600078e00ff */
[----:B------:R-:W-:-:S04]  /*25e0*/  IMAD.MOV.U32 R96, RZ, RZ, R94 ;  /* 0x000000ffff607224 */ /* 0x000fc800078e005e */
[----:B------:R-:W-:-:S11]  /*25f0*/  DFMA R74, R76, R74, R72 ;  /* 0x0000004a4c4a722b */ /* 0x000fd60000000048 */
[----:B------:R-:W-:Y:S05]  /*2600*/  CALL.REL.NOINC `($_Z21LaxWendroff_3D_SolverifififfPfS_S_$__internal_accurate_pow) ;  /* 0x00000070000c7944 */ /* 0x000fea0003c00000 */
[----:B------:R-:W-:Y:S05]  /*2610*/  BSYNC.RECONVERGENT B0 ;  /* 0x0000000000007941 */ /* 0x000fea0003800200 */
.L_x_572:
[----:B------:R-:W0:Y:S01]  /*2620*/  LDCU UR5, c[0x0][0x384] ;  /* 0x00007080ff0577ac */ /* 0x000e220008000800 */
[----:B------:R-:W-:Y:S01]  /*2630*/  DADD R72, -RZ, -R94 ;  /* 0x00000000ff487229 */ /* 0x000fe2000000095e */
[----:B------:R-:W-:Y:S01]  /*2640*/  P2R R0, PR, RZ, 0x4 ;  /* 0x00000004ff007803 */ /* 0x000fe20000000000 */
[----:B------:R-:W-:Y:S01]  /*2650*/  BSSY.RECONVERGENT B0, `(.L_x_573) ;  /* 0x0000022000007945 */ /* 0x000fe20003800200 */
[C---:B------:R-:W-:Y:S01]  /*2660*/  LOP3.LUT P2, RZ, R89.reuse, 0x80, RZ, 0xc0, !PT ;  /* 0x0000008059ff7812 */ /* 0x040fe2000784c0ff */
[----:B------:R-:W-:Y:S01]  /*2670*/  IMAD.MOV.U32 R97, RZ, RZ, 0x40000000 ;  /* 0x40000000ff617424 */ /* 0x000fe200078e00ff */
[----:B------:R-:W-:Y:S02]  /*2680*/  P2R R71, PR, RZ, 0x1 ;  /* 0x00000001ff477803 */ /* 0x000fe40000000000 */
[----:B------:R-:W-:Y:S02]  /*2690*/  FSETP.NEU.AND P0, PT, R92, RZ, PT ;  /* 0x000000ff5c00720b */ /* 0x000fe40003f0d000 */
[----:B------:R-:W-:-:S02]  /*26a0*/  LOP3.LUT P5, RZ, R89, 0x10, RZ, 0xc0, !PT ;  /* 0x0000001059ff7812 */ /* 0x000fc400078ac0ff */
[----:B------:R-:W-:Y:S02]  /*26b0*/  FSEL R95, R73, R95, !P2 ;  /* 0x0000005f495f7208 */ /* 0x000fe40005000000 */
[----:B------:R-:W-:Y:S02]  /*26c0*/  FSEL R76, R72, R94, !P2 ;  /* 0x0000005e484c7208 */ /* 0x000fe40005000000 */
[----:B------:R-:W-:Y:S02]  /*26d0*/  FSEL R95, R67, R95, !P0 ;  /* 0x0000005f435f7208 */ /* 0x000fe40004000000 */
[----:B0-----:R-:W0:Y:S01]  /*26e0*/  F2F.F64.F32 R66, UR5 ;  /* 0x0000000500427d10 */ /* 0x001e220008201800 */
[----:B------:R-:W-:Y:S02]  /*26f0*/  LOP3.LUT P6, RZ, R89, 0x1, RZ, 0xc0, !PT ;  /* 0x0000000159ff7812 */ /* 0x000fe400078cc0ff */
[----:B------:R-:W-:Y:S02]  /*2700*/  FSEL R76, R76, RZ, P0 ;  /* 0x000000ff4c4c7208 */ /* 0x000fe40000000000 */
[----:B------:R-:W-:-:S02]  /*2710*/  ISETP.NE.AND P0, PT, R71, RZ, PT ;  /* 0x000000ff4700720c */ /* 0x000fc40003f05270 */
[----:B------:R-:W-:Y:S02]  /*2720*/  FSEL R71, R76, RZ, P6 ;  /* 0x000000ff4c477208 */ /* 0x000fe40003000000 */
[----:B------:R-:W-:Y:S02]  /*2730*/  ISETP.NE.AND P2, PT, R0, RZ, PT ;  /* 0x000000ff0000720c */ /* 0x000fe40003f45270 */
[----:B------:R-:W-:Y:S01]  /*2740*/  LDS R0, [R88+0x434] ;  /* 0x0004340058007984 */ /* 0x000fe20000000800 */
[----:B------:R-:W-:Y:S01]  /*2750*/  FSEL R77, R95, R85, P6 ;  /* 0x000000555f4d7208 */ /* 0x000fe20003000000 */
[----:B0-----:R-:W-:-:S10]  /*2760*/  DADD R72, R66, 1 ;  /* 0x3ff0000042487429 */ /* 0x001fd40000000000 */
[----:B------:R-:W-:Y:S02]  /*2770*/  @!P5 FSEL R76, R72, R71, P1 ;  /* 0x00000047484cd208 */ /* 0x000fe40000800000 */
[----:B------:R-:W0:Y:S01]  /*2780*/  LDS R71, [R88+0x43c] ;  /* 0x00043c0058477984 */ /* 0x000e220000000800 */
[----:B------:R-:W-:Y:S02]  /*2790*/  @!P5 FSEL R95, R73, R77, P1 ;  /* 0x0000004d495fd208 */ /* 0x000fe40000800000 */
[----:B------:R-:W-:Y:S01]  /*27a0*/  IMAD.MOV.U32 R72, RZ, RZ, R76 ;  /* 0x000000ffff487224 */ /* 0x000fe200078e004c */
[----:B------:R-:W-:Y:S02]  /*27b0*/  FSETP.NEU.AND P5, PT, R92, 1, PT ;  /* 0x3f8000005c00780b */ /* 0x000fe40003fad000 */
[----:B------:R-:W-:Y:S01]  /*27c0*/  IMAD.MOV.U32 R73, RZ, RZ, R95 ;  /* 0x000000ffff497224 */ /* 0x000fe200078e005f */
[----:B------:R-:W-:-:S05]  /*27d0*/  DADD R94, -RZ, |R66| ;  /* 0x00000000ff5e7229 */ /* 0x000fca0000000542 */
[----:B------:R-:W-:-:S05]  /*27e0*/  DADD R72, R72, R72 ;  /* 0x0000000048487229 */ /* 0x000fca0000000048 */
[----:B------:R-:W-:-:S05]  /*27f0*/  IMAD.MOV.U32 R96, RZ, RZ, R94 ;  /* 0x000000ffff607224 */ /* 0x000fca00078e005e */
        /* <DEDUP_REMOVED lines=8> */
.L_x_573:
[----:B------:R-:W-:Y:S01]  /*2880*/  P2R R0, PR, RZ, 0x1 ;  /* 0x00000001ff007803 */ /* 0x000fe20000000000 */
[----:B------:R-:W-:Y:S01]  /*2890*/  DADD R96, R66, 2 ;  /* 0x4000000042607429 */ /* 0x000fe20000000000 */
[C---:B------:R-:W-:Y:S01]  /*28a0*/  LOP3.LUT P5, RZ, R89.reuse, 0x20, RZ, 0xc0, !PT ;  /* 0x0000002059ff7812 */ /* 0x040fe200078ac0ff */
[----:B------:R-:W-:Y:S01]  /*28b0*/  BSSY.RECONVERGENT B0, `(.L_x_574) ;  /* 0x000001c000007945 */ /* 0x000fe20003800200 */
[----:B------:R-:W-:Y:S02]  /*28c0*/  FSETP.NEU.AND P0, PT, R92, RZ, PT ;  /* 0x000000ff5c00720b */ /* 0x000fe40003f0d000 */
[----:B------:R-:W-:Y:S02]  /*28d0*/  LOP3.LUT P6, RZ, R89, 0x1, RZ, 0xc0, !PT ;  /* 0x0000000159ff7812 */ /* 0x000fe400078cc0ff */
[----:B------:R-:W-:Y:S02]  /*28e0*/  FSEL R99, R95, RZ, P0 ;  /* 0x000000ff5f637208 */ /* 0x000fe40000000000 */
[----:B------:R-:W-:-:S02]  /*28f0*/  FSEL R94, R94, RZ, P0 ;  /* 0x000000ff5e5e7208 */ /* 0x000fc40000000000 */
[----:B------:R-:W-:Y:S02]  /*2900*/  FSEL R95, R99, +QNAN , P6 ;  /* 0x7ff00000635f7808 */ /* 0x000fe40003000000 */
[----:B------:R-:W-:Y:S02]  /*2910*/  FSEL R71, R94, RZ, P6 ;  /* 0x000000ff5e477208 */ /* 0x000fe40003000000 */
[----:B------:R-:W-:Y:S01]  /*2920*/  @!P5 FSEL R99, R97, R95, P1 ;  /* 0x0000005f6163d208 */ /* 0x000fe20000800000 */
[----:B------:R-:W-:Y:S01]  /*2930*/  IMAD.MOV.U32 R97, RZ, RZ, 0x40100000 ;  /* 0x40100000ff617424 */ /* 0x000fe200078e00ff */
[----:B------:R-:W-:Y:S02]  /*2940*/  @!P5 FSEL R94, R96, R71, P1 ;  /* 0x00000047605ed208 */ /* 0x000fe40000800000 */
[----:B------:R-:W-:Y:S01]  /*2950*/  FSETP.NEU.AND P5, PT, R92, 1, PT ;  /* 0x3f8000005c00780b */ /* 0x000fe20003fad000 */
[----:B------:R-:W-:Y:S01]  /*2960*/  IMAD.MOV.U32 R95, RZ, RZ, R99 ;  /* 0x000000ffff5f7224 */ /* 0x000fe200078e0063 */
[----:B------:R-:W0:Y:S01]  /*2970*/  F2F.F64.F32 R70, R70 ;  /* 0x0000004600467310 */ /* 0x000e220000201800 */
[----:B------:R-:W-:-:S02]  /*2980*/  ISETP.NE.AND P0, PT, R0, RZ, PT ;  /* 0x000000ff0000720c */ /* 0x000fc40003f05270 */
[----:B------:R-:W-:Y:S02]  /*2990*/  MOV R0, 0x2a70 ;  /* 0x00002a7000007802 */ /* 0x000fe40000000f00 */
[----:B------:R-:W-:-:S08]  /*29a0*/  DADD R94, R94, R94 ;  /* 0x000000005e5e7229 */ /* 0x000fd0000000005e */
[----:B------:R-:W-:-:S10]  /*29b0*/  DMUL R94, R94, 0.5 ;  /* 0x3fe000005e5e7828 */ /* 0x000fd40000000000 */
[----:B------:R-:W-:Y:S02]  /*29c0*/  FSEL R94, R94, RZ, P5 ;  /* 0x000000ff5e5e7208 */ /* 0x000fe40002800000 */
[----:B------:R-:W-:-:S06]  /*29d0*/  FSEL R95, R95, 1.875, P5 ;  /* 0x3ff000005f5f7808 */ /* 0x000fcc0002800000 */
[----:B------:R-:W-:-:S08]  /*29e0*/  DMUL R94, R54, R94 ;  /* 0x0000005e365e7228 */ /* 0x000fd00000000000 */
[----:B------:R-:W-:-:S08]  /*29f0*/  DMUL R94, R76, R94 ;  /* 0x0000005e4c5e7228 */ /* 0x000fd00000000000 */
[----:B------:R-:W-:Y:S02]  /*2a00*/  DFMA R72, R72, R76, R94 ;  /* 0x0000004c4848722b */ /* 0x000fe4000000005e */
[----:B------:R-:W-:-:S06]  /*2a10*/  DADD R94, -RZ, |R62| ;  /* 0x00000000ff5e7229 */ /* 0x000fcc000000053e */
[----:B------:R-:W-:-:S04]  /*2a20*/  DADD R72, R74, R72 ;  /* 0x000000004a487229 */ /* 0x000fc80000000048 */
[----:B------:R-:W-:-:S04]  /*2a30*/  IMAD.MOV.U32 R96, RZ, RZ, R94 ;  /* 0x000000ffff607224 */ /* 0x000fc800078e005e */
[----:B0-----:R-:W-:-:S10]  /*2a40*/  DADD R102, R72, R70 ;  /* 0x0000000048667229 */ /* 0x001fd40000000046 */
[----:B------:R0:W1:Y:S02]  /*2a50*/  F2F.F32.F64 R102, R102 ;  /* 0x0000006600667310 */ /* 0x0000640000301000 */
[----:B01----:R-:W-:Y:S05]  /*2a60*/  CALL.REL.NOINC `($_Z21LaxWendroff_3D_SolverifififfPfS_S_$__internal_accurate_pow) ;  /* 0x0000006800f47944 */ /* 0x003fea0003c00000 */
[----:B------:R-:W-:Y:S05]  /*2a70*/  BSYNC.RECONVERGENT B0 ;  /* 0x0000000000007941 */ /* 0x000fea0003800200 */
.L_x_574:
        /* <DEDUP_REMOVED lines=30> */
[----:B------:R-:W-:Y:S05]  /*2c60*/  CALL.REL.NOINC `($__internal_9_$__cuda_sm20_div_rn_f64_full) ;  /* 0x0000006000dc7944 */ /* 0x000fea0003c00000 */
[----:B------:R-:W-:Y:S02]  /*2c70*/  IMAD.MOV.U32 R70, RZ, RZ, R94 ;  /* 0x000000ffff467224 */ /* 0x000fe400078e005e */
[----:B------:R-:W-:-:S07]  /*2c80*/  IMAD.MOV.U32 R71, RZ, RZ, R95 ;  /* 0x000000ffff477224 */ /* 0x000fce00078e005f */
.L_x_576:
[----:B------:R-:W-:Y:S05]  /*2c90*/  BSYNC.RECONVERGENT B1 ;  /* 0x0000000000017941 */ /* 0x000fea0003800200 */
.L_x_575:
[----:B------:R-:W-:Y:S01]  /*2ca0*/  DADD R94, -RZ, |R62| ;  /* 0x00000000ff5e7229 */ /* 0x000fe2000000053e */
[----:B------:R-:W-:Y:S01]  /*2cb0*/  BSSY.RECONVERGENT B0, `(.L_x_577) ;  /* 0x0000005000007945 */ /* 0x000fe20003800200 */
[----:B------:R-:W-:Y:S01]  /*2cc0*/  IMAD.MOV.U32 R97, RZ, RZ, 0x40080000 ;  /* 0x40080000ff617424 */ /* 0x000fe200078e00ff */
[----:B------:R-:W-:-:S07]  /*2cd0*/  MOV R0, 0x2d00 ;  /* 0x00002d0000007802 */ /* 0x000fce0000000f00 */
[----:B------:R-:W-:-:S07]  /*2ce0*/  IMAD.MOV.U32 R96, RZ, RZ, R94 ;  /* 0x000000ffff607224 */ /* 0x000fce00078e005e */
[----:B------:R-:W-:Y:S05]  /*2cf0*/  CALL.REL.NOINC `($_Z21LaxWendroff_3D_SolverifififfPfS_S_$__internal_accurate_pow) ;  /* 0x0000006800507944 */ /* 0x000fea0003c00000 */
[----:B------:R-:W-:Y:S05]  /*2d00*/  BSYNC.RECONVERGENT B0 ;  /* 0x0000000000007941 */ /* 0x000fea0003800200 */
.L_x_577:
[----:B------:R-:W-:Y:S01]  /*2d10*/  DADD R72, -RZ, -R94 ;  /* 0x00000000ff487229 */ /* 0x000fe2000000095e */
[----:B------:R-:W-:Y:S01]  /*2d20*/  P2R R0, PR, RZ, 0x2 ;  /* 0x00000002ff007803 */ /* 0x000fe20000000000 */
[----:B------:R-:W-:Y:S01]  /*2d30*/  IMAD.MOV.U32 R76, RZ, RZ, 0x1 ;  /* 0x00000001ff4c7424 */ /* 0x000fe200078e00ff */
[C---:B------:R-:W-:Y:S01]  /*2d40*/  LOP3.LUT P1, RZ, R89.reuse, 0x200, RZ, 0xc0, !PT ;  /* 0x0000020059ff7812 */ /* 0x040fe2000782c0ff */
[----:B------:R-:W-:Y:S01]  /*2d50*/  BSSY.RECONVERGENT B1, `(.L_x_578) ;  /* 0x0000023000017945 */ /* 0x000fe20003800200 */
[----:B------:R-:W-:Y:S02]  /*2d60*/  LOP3.LUT P5, RZ, R89, 0x800, RZ, 0xc0, !PT ;  /* 0x0000080059ff7812 */ /* 0x000fe400078ac0ff */
[----:B------:R-:W-:-:S03]  /*2d70*/  FSETP.NEU.AND P6, PT, R90, RZ, PT ;  /* 0x000000ff5a00720b */ /* 0x000fc60003fcd000 */
        /* <DEDUP_REMOVED lines=32> */
.L_x_579:
[----:B------:R-:W-:Y:S05]  /*2f80*/  BSYNC.RECONVERGENT B1 ;  /* 0x0000000000017941 */ /* 0x000fea0003800200 */
.L_x_578:
[----:B------:R-:W-:Y:S01]  /*2f90*/  DADD R70, R72, R70 ;  /* 0x0000000048467229 */ /* 0x000fe20000000046 */
[----:B------:R-:W-:Y:S01]  /*2fa0*/  FSETP.NEU.AND P5, PT, R90, 1, PT ;  /* 0x3f8000005a00780b */ /* 0x000fe20003fad000 */
[----:B------:R-:W-:Y:S01]  /*2fb0*/  FADD R74, R5, R8 ;  /* 0x00000008054a7221 */ /* 0x000fe20000000000 */
[----:B------:R-:W-:Y:S01]  /*2fc0*/  DADD R94, -RZ, |R64| ;  /* 0x00000000ff5e7229 */ /* 0x000fe20000000540 */
[----:B------:R-:W-:Y:S01]  /*2fd0*/  BSSY.RECONVERGENT B0, `(.L_x_580) ;  /* 0x0000009000007945 */ /* 0x000fe20003800200 */
[----:B------:R-:W-:Y:S01]  /*2fe0*/  IMAD.MOV.U32 R97, RZ, RZ, 0x40080000 ;  /* 0x40080000ff617424 */ /* 0x000fe200078e00ff */
[----:B------:R-:W-:-:S04]  /*2ff0*/  MOV R0, 0x3060 ;  /* 0x0000306000007802 */ /* 0x000fc80000000f00 */
[----:B------:R-:W-:Y:S02]  /*3000*/  FSEL R72, R70, -3.0316488252093987121e-13, P5 ;  /* 0xaaaaaaaa46487808 */ /* 0x000fe40002800000 */
[----:B------:R-:W-:Y:S01]  /*3010*/  FSEL R73, R71, 1.7083332538604736328, P5 ;  /* 0x3fdaaaaa47497808 */ /* 0x000fe20002800000 */
[----:B------:R-:W-:Y:S01]  /*3020*/  IMAD.MOV.U32 R96, RZ, RZ, R94 ;  /* 0x000000ffff607224 */ /* 0x000fe200078e005e */
[----:B------:R0:W1:Y:S04]  /*3030*/  F2F.F64.F32 R70, R74 ;  /* 0x0000004a00467310 */ /* 0x0000680000201800 */
[----:B------:R-:W-:-:S11]  /*3040*/  DMUL R72, R52, R72 ;  /* 0x0000004834487228 */ /* 0x000fd60000000000 */
[----:B01----:R-:W-:Y:S05]  /*3050*/  CALL.REL.NOINC `($_Z21LaxWendroff_3D_SolverifififfPfS_S_$__internal_accurate_pow) ;  /* 0x0000006400787944 */ /* 0x003fea0003c00000 */
[----:B------:R-:W-:Y:S05]  /*3060*/  BSYNC.RECONVERGENT B0 ;  /* 0x0000000000007941 */ /* 0x000fea0003800200 */
.L_x_580:
        /* <DEDUP_REMOVED lines=41> */
.L_x_582:
[----:B------:R-:W-:Y:S05]  /*3300*/  BSYNC.RECONVERGENT B1 ;  /* 0x0000000000017941 */ /* 0x000fea0003800200 */
.L_x_581:
[----:B------:R-:W-:Y:S01]  /*3310*/  LDS R0, [R88+0x2d8] ;  /* 0x0002d80058007984 */ /* 0x000fe20000000800 */
[----:B------:R-:W-:Y:S01]  /*3320*/  FSETP.NEU.AND P5, PT, R91, 1, PT ;  /* 0x3f8000005b00780b */ /* 0x000fe20003fad000 */
[----:B------:R-:W-:Y:S01]  /*3330*/  DADD R94, -RZ, |R64| ;  /* 0x00000000ff5e7229 */ /* 0x000fe20000000540 */
[----:B------:R-:W-:Y:S01]  /*3340*/  BSSY.RECONVERGENT B0, `(.L_x_583) ;  /* 0x000000b000007945 */ /* 0x000fe20003800200 */
[----:B------:R-:W0:Y:S01]  /*3350*/  LDS R77, [R88+0x598] ;  /* 0x00059800584d7984 */ /* 0x000e220000000800 */
[----:B------:R-:W-:Y:S01]  /*3360*/  FSEL R76, R74, 1.46601546874880000000e+13, P5 ;  /* 0x555555554a4c7808 */ /* 0x000fe20002800000 */
[----:B------:R-:W-:-:S06]  /*3370*/  IMAD.MOV.U32 R97, RZ, RZ, 0x40100000 ;  /* 0x40100000ff617424 */ /* 0x000fcc00078e00ff */
[----:B------:R-:W-:Y:S02]  /*3380*/  IMAD.MOV.U32 R96, RZ, RZ, R94 ;  /* 0x000000ffff607224 */ /* 0x000fe400078e005e */
[----:B0-----:R-:W-:Y:S01]  /*3390*/  FADD R98, R0, R77 ;  /* 0x0000004d00627221 */ /* 0x001fe20000000000 */
[----:B------:R-:W-:Y:S02]  /*33a0*/  FSEL R77, R75, 1.6666666269302368164, P5 ;  /* 0x3fd555554b4d7808 */ /* 0x000fe40002800000 */
[----:B------:R-:W-:Y:S01]  /*33b0*/  MOV R0, 0x33f0 ;  /* 0x000033f000007802 */ /* 0x000fe20000000f00 */
[----:B------:R0:W1:Y:S03]  /*33c0*/  F2F.F64.F32 R74, R98 ;  /* 0x00000062004a7310 */ /* 0x0000660000201800 */
[----:B------:R-:W-:-:S11]  /*33d0*/  DMUL R76, R60, R76 ;  /* 0x0000004c3c4c7228 */ /* 0x000fd60000000000 */
[----:B01----:R-:W-:Y:S05]  /*33e0*/  CALL.REL.NOINC `($_Z21LaxWendroff_3D_SolverifififfPfS_S_$__internal_accurate_pow) ;  /* 0x0000006000947944 */ /* 0x003fea0003c00000 */
[----:B------:R-:W-:Y:S05]  /*33f0*/  BSYNC.RECONVERGENT B0 ;  /* 0x0000000000007941 */ /* 0x000fea0003800200 */
.L_x_583:
        /* <DEDUP_REMOVED lines=35> */
.L_x_585:
[----:B------:R-:W-:Y:S05]  /*3630*/  BSYNC.RECONVERGENT B1 ;  /* 0x0000000000017941 */ /* 0x000fea0003800200 */
.L_x_584:
[----:B------:R-:W-:Y:S01]  /*3640*/  FSETP.NEU.AND P5, PT, R91, 1, PT ;  /* 0x3f8000005b00780b */ /* 0x000fe20003fad000 */
[----:B------:R-:W-:Y:S01]  /*3650*/  BSSY.RECONVERGENT B0, `(.L_x_586) ;  /* 0x000000c000007945 */ /* 0x000fe20003800200 */
[----:B------:R-:W-:Y:S02]  /*3660*/  MOV R0, 0x3710 ;  /* 0x0000371000007802 */ /* 0x000fe40000000f00 */
[----:B------:R-:W-:Y:S02]  /*3670*/  FSEL R94, R96, 1.46601546874880000000e+13, P5 ;  /* 0x55555555605e7808 */ /* 0x000fe40002800000 */
[----:B------:R-:W-:-:S06]  /*3680*/  FSEL R95, R97, 1.4166666269302368164, P5 ;  /* 0x3fb55555615f7808 */ /* 0x000fcc0002800000 */
        /* <DEDUP_REMOVED lines=9> */
.L_x_586:
[----:B------:R-:W-:Y:S01]  /*3720*/  DADD R70, -RZ, -R94 ;  /* 0x00000000ff467229 */ /* 0x000fe2000000095e */
[----:B------:R-:W-:Y:S01]  /*3730*/  P2R R0, PR, RZ, 0x4 ;  /* 0x00000004ff007803 */ /* 0x000fe20000000000 */
[----:B------:R-:W-:Y:S01]  /*3740*/  IMAD.MOV.U32 R76, RZ, RZ, 0x1 ;  /* 0x00000001ff4c7424 */ /* 0x000fe200078e00ff */
[C---:B------:R-:W-:Y:S01]  /*3750*/  LOP3.LUT P2, RZ, R89.reuse, 0x80, RZ, 0xc0, !PT ;  /* 0x0000008059ff7812 */ /* 0x040fe2000784c0ff */
[----:B------:R-:W-:Y:S01]  /*3760*/  BSSY.RECONVERGENT B1, `(.L_x_587) ;  /* 0x0000026000017945 */ /* 0x000fe20003800200 */
[----:B------:R-:W-:Y:S02]  /*3770*/  P2R R74, PR, RZ, 0x1 ;  /* 0x00000001ff4a7803 */ /* 0x000fe40000000000 */
[----:B------:R-:W-:Y:S02]  /*3780*/  LOP3.LUT P5, RZ, R89, 0x40000, RZ, 0xc0, !PT ;  /* 0x0004000059ff7812 */ /* 0x000fe400078ac0ff */
[----:B------:R-:W-:Y:S02]  /*3790*/  FSETP.NEU.AND P0, PT, R92, RZ, PT ;  /* 0x000000ff5c00720b */ /* 0x000fe40003f0d000 */
[----:B------:R-:W-:-:S02]  /*37a0*/  FSEL R95, R71, R95, !P2 ;  /* 0x0000005f475f7208 */ /* 0x000fc40005000000 */
[----:B------:R-:W-:Y:S01]  /*37b0*/  FSEL R94, R70, R94, !P2 ;  /* 0x0000005e465e7208 */ /* 0x000fe20005000000 */
[----:B------:R-:W-:Y:S01]  /*37c0*/  DADD R70, R66, 3 ;  /* 0x4008000042467429 */ /* 0x000fe20000000000 */
[----:B------:R-:W-:Y:S02]  /*37d0*/  LOP3.LUT P6, RZ, R89, 0x1, RZ, 0xc0, !PT ;  /* 0x0000000159ff7812 */ /* 0x000fe400078cc0ff */
[----:B------:R-:W-:Y:S02]  /*37e0*/  FSEL R95, R67, R95, !P0 ;  /* 0x0000005f435f7208 */ /* 0x000fe40004000000 */
[----:B------:R-:W-:Y:S02]  /*37f0*/  FSEL R94, R94, RZ, P0 ;  /* 0x000000ff5e5e7208 */ /* 0x000fe40000000000 */
[----:B------:R-:W-:Y:S02]  /*3800*/  FSEL R77, R95, R85, P6 ;  /* 0x000000555f4d7208 */ /* 0x000fe40003000000 */
[----:B------:R-:W-:-:S02]  /*3810*/  FSEL R75, R94, RZ, P6 ;  /* 0x000000ff5e4b7208 */ /* 0x000fc40003000000 */
[----:B------:R-:W-:Y:S02]  /*3820*/  @!P5 FSEL R95, R71, R77, P1 ;  /* 0x0000004d475fd208 */ /* 0x000fe40000800000 */
[----:B------:R-:W0:Y:S01]  /*3830*/  MUFU.RCP64H R77, 6 ;  /* 0x40180000004d7908 */ /* 0x000e220000001800 */
[----:B------:R-:W-:Y:S01]  /*3840*/  ISETP.NE.AND P0, PT, R74, RZ, PT ;  /* 0x000000ff4a00720c */ /* 0x000fe20003f05270 */
[----:B------:R-:W-:Y:S01]  /*3850*/  IMAD.MOV.U32 R74, RZ, RZ, 0x0 ;  /* 0x00000000ff4a7424 */ /* 0x000fe200078e00ff */
        /* <DEDUP_REMOVED lines=22> */
.L_x_588:
[----:B------:R-:W-:Y:S05]  /*39c0*/  BSYNC.RECONVERGENT B1 ;  /* 0x0000000000017941 */ /* 0x000fea0003800200 */
.L_x_587:
[----:B------:R-:W-:Y:S01]  /*39d0*/  LDS R0, [R88+0x430] ;  /* 0x0004300058007984 */ /* 0x000fe20000000800 */
[----:B------:R-:W-:Y:S01]  /*39e0*/  FSETP.NEU.AND P5, PT, R92, 1, PT ;  /* 0x3f8000005c00780b */ /* 0x000fe20003fad000 */
[----:B------:R-:W-:Y:S01]  /*39f0*/  DADD R94, -RZ, |R66| ;  /* 0x00000000ff5e7229 */ /* 0x000fe20000000542 */
[----:B------:R-:W-:Y:S01]  /*3a00*/  BSSY.RECONVERGENT B0, `(.L_x_589) ;  /* 0x000000b000007945 */ /* 0x000fe20003800200 */
[----:B------:R-:W0:Y:S01]  /*3a10*/  LDS R75, [R88+0x440] ;  /* 0x00044000584b7984 */ /* 0x000e220000000800 */
[----:B------:R-:W-:Y:S01]  /*3a20*/  FSEL R70, R70, 1.46601546874880000000e+13, P5 ;  /* 0x5555555546467808 */ /* 0x000fe20002800000 */
[----:B------:R-:W-:Y:S01]  /*3a30*/  IMAD.MOV.U32 R97, RZ, RZ, 0x40100000 ;  /* 0x40100000ff617424 */ /* 0x000fe200078e00ff */
[----:B------:R-:W-:-:S05]  /*3a40*/  FSEL R71, R71, 1.6666666269302368164, P5 ;  /* 0x3fd5555547477808 */ /* 0x000fca0002800000 */
[----:B------:R-:W-:Y:S01]  /*3a50*/  IMAD.MOV.U32 R96, RZ, RZ, R94 ;  /* 0x000000ffff607224 */ /* 0x000fe200078e005e */
[----:B------:R-:W-:Y:S01]  /*3a60*/  DMUL R70, R56, R70 ;  /* 0x0000004638467228 */ /* 0x000fe20000000000 */
[----:B0-----:R-:W-:Y:S01]  /*3a70*/  FADD R75, R0, R75 ;  /* 0x0000004b004b7221 */ /* 0x001fe20000000000 */
[----:B------:R-:W-:-:S05]  /*3a80*/  MOV R0, 0x3ab0 ;  /* 0x00003ab000007802 */ /* 0x000fca0000000f00 */
[----:B------:R-:W0:Y:S04]  /*3a90*/  F2F.F64.F32 R74, R75 ;  /* 0x0000004b004a7310 */ /* 0x000e280000201800 */
[----:B0-----:R-:W-:Y:S05]  /*3aa0*/  CALL.REL.NOINC `($_Z21LaxWendroff_3D_SolverifififfPfS_S_$__internal_accurate_pow) ;  /* 0x0000005800e47944 */ /* 0x001fea0003c00000 */
[----:B------:R-:W-:Y:S05]  /*3ab0*/  BSYNC.RECONVERGENT B0 ;  /* 0x0000000000007941 */ /* 0x000fea0003800200 */
.L_x_589:
        /* <DEDUP_REMOVED lines=11> */
[----:B------:R-:W-:Y:S02]  /*3b70*/  ISETP.NE.AND P0, PT, R96, RZ, PT ;  /* 0x000000ff6000720c */ /* 0x000fe40003f05270 */
        /* <DEDUP_REMOVED lines=26> */
.L_x_591:
[----:B------:R-:W-:Y:S05]  /*3d20*/  BSYNC.RECONVERGENT B1 ;  /* 0x0000000000017941 */ /* 0x000fea0003800200 */
.L_x_590:
[----:B------:R-:W-:Y:S01]  /*3d30*/  FSETP.NEU.AND P5, PT, R92, 1, PT ;  /* 0x3f8000005c00780b */ /* 0x000fe20003fad000 */
[----:B------:R-:W0:Y:S01]  /*3d40*/  F2F.F64.F32 R102, R102 ;  /* 0x0000006600667310 */ /* 0x000e220000201800 */
[----:B------:R-:W-:Y:S01]  /*3d50*/  DADD R94, -RZ, |R62| ;  /* 0x00000000ff5e7229 */ /* 0x000fe2000000053e */
[----:B------:R-:W-:Y:S01]  /*3d60*/  BSSY.RECONVERGENT B0, `(.L_x_592) ;  /* 0x000000d000007945 */ /* 0x000fe20003800200 */
[----:B------:R-:W-:Y:S01]  /*3d70*/  FSEL R76, R76, 1.46601546874880000000e+13, P5 ;  /* 0x555555554c4c7808 */ /* 0x000fe20002800000 */
[----:B------:R-:W-:Y:S01]  /*3d80*/  IMAD.MOV.U32 R97, RZ, RZ, 0x40180000 ;  /* 0x40180000ff617424 */ /* 0x000fe200078e00ff */
[----:B------:R-:W-:Y:S02]  /*3d90*/  FSEL R77, R77, 1.4166666269302368164, P5 ;  /* 0x3fb555554d4d7808 */ /* 0x000fe40002800000 */
[----:B------:R-:W-:-:S04]  /*3da0*/  MOV R0, 0x3e30 ;  /* 0x00003e3000007802 */ /* 0x000fc80000000f00 */
[----:B------:R-:W-:Y:S01]  /*3db0*/  DMUL R76, R54, R76 ;  /* 0x0000004c364c7228 */ /* 0x000fe20000000000 */
[----:B------:R-:W-:-:S07]  /*3dc0*/  IMAD.MOV.U32 R96, RZ, RZ, R94 ;  /* 0x000000ffff607224 */ /* 0x000fce00078e005e */
[----:B------:R-:W-:-:S08]  /*3dd0*/  DMUL R76, R74, R76 ;  /* 0x0000004c4a4c7228 */ /* 0x000fd00000000000 */
[----:B------:R-:W-:-:S08]  /*3de0*/  DFMA R70, R70, R74, R76 ;  /* 0x0000004a4646722b */ /* 0x000fd0000000004c */
[----:B------:R-:W-:-:S08]  /*3df0*/  DADD R70, R72, R70 ;  /* 0x0000000048467229 */ /* 0x000fd00000000046 */
[----:B0-----:R-:W-:-:S06]  /*3e00*/  DADD R70, R70, R102 ;  /* 0x0000000046467229 */ /* 0x001fcc0000000066 */
[----:B------:R0:W1:Y:S05]  /*3e10*/  F2F.F32.F64 R103, R70 ;  /* 0x0000004600677310 */ /* 0x00006a0000301000 */
[----:B01----:R-:W-:Y:S05]  /*3e20*/  CALL.REL.NOINC `($_Z21LaxWendroff_3D_SolverifififfPfS_S_$__internal_accurate_pow) ;  /* 0x0000005800047944 */ /* 0x003fea0003c00000 */
[----:B------:R-:W-:Y:S05]  /*3e30*/  BSYNC.RECONVERGENT B0 ;  /* 0x0000000000007941 */ /* 0x000fea0003800200 */
.L_x_592:
        /* <DEDUP_REMOVED lines=33> */
.L_x_594:
[----:B------:R-:W-:Y:S05]  /*4050*/  BSYNC.RECONVERGENT B1 ;  /* 0x0000000000017941 */ /* 0x000fea0003800200 */
.L_x_593:
[----:B------:R-:W-:Y:S01]  /*4060*/  DADD R94, -RZ, |R62| ;  /* 0x00000000ff5e7229 */ /* 0x000fe2000000053e */
[----:B------:R-:W-:Y:S01]  /*4070*/  BSSY.RECONVERGENT B0, `(.L_x_595) ;  /* 0x0000005000007945 */ /* 0x000fe20003800200 */
[----:B------:R-:W-:Y:S01]  /*4080*/  IMAD.MOV.U32 R97, RZ, RZ, 0x40140000 ;  /* 0x40140000ff617424 */ /* 0x000fe200078e00ff */
[----:B------:R-:W-:-:S07]  /*4090*/  MOV R0, 0x40c0 ;  /* 0x000040c000007802 */ /* 0x000fce0000000f00 */
[----:B------:R-:W-:-:S07]  /*40a0*/  IMAD.MOV.U32 R96, RZ, RZ, R94 ;  /* 0x000000ffff607224 */ /* 0x000fce00078e005e */
[----:B------:R-:W-:Y:S05]  /*40b0*/  CALL.REL.NOINC `($_Z21LaxWendroff_3D_SolverifififfPfS_S_$__internal_accurate_pow) ;  /* 0x0000005400607944 */ /* 0x000fea0003c00000 */
[----:B------:R-:W-:Y:S05]  /*40c0*/  BSYNC.RECONVERGENT B0 ;  /* 0x0000000000007941 */ /* 0x000fea0003800200 */
.L_x_595:
        /* <DEDUP_REMOVED lines=39> */
.L_x_597:
[----:B------:R-:W-:Y:S05]  /*4340*/  BSYNC.RECONVERGENT B1 ;  /* 0x0000000000017941 */ /* 0x000fea0003800200 */
.L_x_596:
[----:B------:R-:W-:Y:S01]  /*4350*/  DADD R70, R72, R70 ;  /* 0x0000000048467229 */ /* 0x000fe20000000046 */
[----:B------:R-:W-:Y:S01]  /*4360*/  FSETP.NEU.AND P5, PT, R90, 1, PT ;  /* 0x3f8000005a00780b */ /* 0x000fe20003fad000 */
[----:B------:R-:W-:Y:S01]  /*4370*/  FADD R74, R4, R11 ;  /* 0x0000000b044a7221 */ /* 0x000fe20000000000 */
[----:B------:R-:W-:Y:S01]  /*4380*/  DADD R94, -RZ, |R64| ;  /* 0x00000000ff5e7229 */ /* 0x000fe20000000540 */
[----:B------:R-:W-:Y:S01]  /*4390*/  BSSY.RECONVERGENT B0, `(.L_x_598) ;  /* 0x0000009000007945 */ /* 0x000fe20003800200 */
[----:B------:R-:W-:Y:S01]  /*43a0*/  IMAD.MOV.U32 R97, RZ, RZ, 0x40140000 ;  /* 0x40140000ff617424 */ /* 0x000fe200078e00ff */
[----:B------:R-:W-:-:S04]  /*43b0*/  MOV R0, 0x4420 ;  /* 0x0000442000007802 */ /* 0x000fc80000000f00 */
[----:B------:R-:W-:Y:S02]  /*43c0*/  FSEL R72, R70, -5.8879175888696807248e-27, P5 ;  /* 0x93e93e9446487808 */ /* 0x000fe40002800000 */
[----:B------:R-:W-:Y:S01]  /*43d0*/  FSEL R73, R71, 1.1555554866790771484, P5 ;  /* 0x3f93e93e47497808 */ /* 0x000fe20002800000 */
[----:B------:R-:W-:Y:S01]  /*43e0*/  IMAD.MOV.U32 R96, RZ, RZ, R94 ;  /* 0x000000ffff607224 */ /* 0x000fe200078e005e */
[----:B------:R0:W1:Y:S04]  /*43f0*/  F2F.F64.F32 R70, R74 ;  /* 0x0000004a00467310 */ /* 0x0000680000201800 */
[----:B------:R-:W-:-:S11]  /*4400*/  DMUL R72, R52, R72 ;  /* 0x0000004834487228 */ /* 0x000fd60000000000 */
[----:B01----:R-:W-:Y:S05]  /*4410*/  CALL.REL.NOINC `($_Z21LaxWendroff_3D_SolverifififfPfS_S_$__internal_accurate_pow) ;  /* 0x0000005000887944 */ /* 0x003fea0003c00000 */
[----:B------:R-:W-:Y:S05]  /*4420*/  BSYNC.RECONVERGENT B0 ;  /* 0x0000000000007941 */ /* 0x000fea0003800200 */
.L_x_598:
        /* <DEDUP_REMOVED lines=41> */
.L_x_600:
[----:B------:R-:W-:Y:S05]  /*46c0*/  BSYNC.RECONVERGENT B1 ;  /* 0x0000000000017941 */ /* 0x000fea0003800200 */
.L_x_599:
[----:B------:R-:W-:Y:S01]  /*46d0*/  LDS R0, [R88+0x228] ;  /* 0x0002280058007984 */ /* 0x000fe20000000800 */
[----:B------:R-:W-:Y:S01]  /*46e0*/  FSETP.NEU.AND P5, PT, R91, 1, PT ;  /* 0x3f8000005b00780b */ /* 0x000fe20003fad000 */
[----:B------:R-:W-:Y:S01]  /*46f0*/  DADD R94, -RZ, |R64| ;  /* 0x00000000ff5e7229 */ /* 0x000fe20000000540 */
[----:B------:R-:W-:Y:S01]  /*4700*/  BSSY.RECONVERGENT B0, `(.L_x_601) ;  /* 0x000000b000007945 */ /* 0x000fe20003800200 */
[----:B------:R-:W0:Y:S01]  /*4710*/  LDS R77, [R88+0x648] ;  /* 0x00064800584d7984 */ /* 0x000e220000000800 */
[----:B------:R-:W-:Y:S01]  /*4720*/  FSEL R76, R74, 1.1443742118159063574e-28, P5 ;  /* 0x111111114a4c7808 */ /* 0x000fe20002800000 */
[----:B------:R-:W-:-:S06]  /*4730*/  IMAD.MOV.U32 R97, RZ, RZ, 0x40180000 ;  /* 0x40180000ff617424 */ /* 0x000fcc00078e00ff */
[----:B------:R-:W-:Y:S02]  /*4740*/  IMAD.MOV.U32 R96, RZ, RZ, R94 ;  /* 0x000000ffff607224 */ /* 0x000fe400078e005e */
[----:B0-----:R-:W-:Y:S01]  /*4750*/  FADD R98, R0, R77 ;  /* 0x0000004d00627221 */ /* 0x001fe20000000000 */
[----:B------:R-:W-:Y:S02]  /*4760*/  FSEL R77, R75, 1.1333333253860473633, P5 ;  /* 0x3f9111114b4d7808 */ /* 0x000fe40002800000 */
[----:B------:R-:W-:Y:S01]  /*4770*/  MOV R0, 0x47b0 ;  /* 0x000047b000007802 */ /* 0x000fe20000000f00 */
[----:B------:R0:W1:Y:S03]  /*4780*/  F2F.F64.F32 R74, R98 ;  /* 0x00000062004a7310 */ /* 0x0000660000201800 */
[----:B------:R-:W-:-:S11]  /*4790*/  DMUL R76, R60, R76 ;  /* 0x0000004c3c4c7228 */ /* 0x000fd60000000000 */
[----:B01----:R-:W-:Y:S05]  /*47a0*/  CALL.REL.NOINC `($_Z21LaxWendroff_3D_SolverifififfPfS_S_$__internal_accurate_pow) ;  /* 0x0000004c00a47944 */ /* 0x003fea0003c00000 */
[----:B------:R-:W-:Y:S05]  /*47b0*/  BSYNC.RECONVERGENT B0 ;  /* 0x0000000000007941 */ /* 0x000fea0003800200 */
.L_x_601:
        /* <DEDUP_REMOVED lines=35> */
.L_x_603:
[----:B------:R-:W-:Y:S05]  /*49f0*/  BSYNC.RECONVERGENT B1 ;  /* 0x0000000000017941 */ /* 0x000fea0003800200 */
.L_x_602:
[----:B------:R-:W-:Y:S01]  /*4a00*/  FSETP.NEU.AND P5, PT, R91, 1, PT ;  /* 0x3f8000005b00780b */ /* 0x000fe20003fad000 */
[----:B------:R-:W-:Y:S01]  /*4a10*/  BSSY.RECONVERGENT B0, `(.L_x_604) ;  /* 0x000000c000007945 */ /* 0x000fe20003800200 */
[----:B------:R-:W-:Y:S02]  /*4a20*/  MOV R0, 0x4ad0 ;  /* 0x00004ad000007802 */ /* 0x000fe40000000f00 */
[----:B------:R-:W-:Y:S02]  /*4a30*/  FSEL R94, R96, 3.1249045965716459206e-25, P5 ;  /* 0x16c16c17605e7808 */ /* 0x000fe40002800000 */
[----:B------:R-:W-:-:S06]  /*4a40*/  FSEL R95, R97, 0.90138888359069824219, P5 ;  /* 0x3f66c16c615f7808 */ /* 0x000fcc0002800000 */
        /* <DEDUP_REMOVED lines=9> */
.L_x_604:
        /* <DEDUP_REMOVED lines=42> */
.L_x_606:
[----:B------:R-:W-:Y:S05]  /*4d80*/  BSYNC.RECONVERGENT B1 ;  /* 0x0000000000017941 */ /* 0x000fea0003800200 */
.L_x_605:
[----:B------:R-:W-:Y:S01]  /*4d90*/  LDS R0, [R88+0x42c] ;  /* 0x00042c0058007984 */ /* 0x000fe20000000800 */
[----:B------:R-:W-:Y:S01]  /*4da0*/  FSETP.NEU.AND P5, PT, R92, 1, PT ;  /* 0x3f8000005c00780b */ /* 0x000fe20003fad000 */
[----:B------:R-:W-:Y:S01]  /*4db0*/  DADD R94, -RZ, |R66| ;  /* 0x00000000ff5e7229 */ /* 0x000fe20000000542 */
[----:B------:R-:W-:Y:S01]  /*4dc0*/  BSSY.RECONVERGENT B0, `(.L_x_607) ;  /* 0x000000b000007945 */ /* 0x000fe20003800200 */
[----:B------:R-:W0:Y:S01]  /*4dd0*/  LDS R75, [R88+0x444] ;  /* 0x00044400584b7984 */ /* 0x000e220000000800 */
[----:B------:R-:W-:Y:S01]  /*4de0*/  FSEL R70, R70, 1.1443742118159063574e-28, P5 ;  /* 0x1111111146467808 */ /* 0x000fe20002800000 */
[----:B------:R-:W-:Y:S01]  /*4df0*/  IMAD.MOV.U32 R97, RZ, RZ, 0x40180000 ;  /* 0x40180000ff617424 */ /* 0x000fe200078e00ff */
[----:B------:R-:W-:-:S05]  /*4e00*/  FSEL R71, R71, 1.1333333253860473633, P5 ;  /* 0x3f91111147477808 */ /* 0x000fca0002800000 */
[----:B------:R-:W-:Y:S01]  /*4e10*/  IMAD.MOV.U32 R96, RZ, RZ, R94 ;  /* 0x000000ffff607224 */ /* 0x000fe200078e005e */
[----:B------:R-:W-:Y:S01]  /*4e20*/  DMUL R70, R56, R70 ;  /* 0x0000004638467228 */ /* 0x000fe20000000000 */
[----:B0-----:R-:W-:Y:S01]  /*4e30*/  FADD R75, R0, R75 ;  /* 0x0000004b004b7221 */ /* 0x001fe20000000000 */
[----:B------:R-:W-:-:S05]  /*4e40*/  MOV R0, 0x4e70 ;  /* 0x00004e7000007802 */ /* 0x000fca0000000f00 */
[----:B------:R-:W0:Y:S04]  /*4e50*/  F2F.F64.F32 R74, R75 ;  /* 0x0000004b004a7310 */ /* 0x000e280000201800 */
[----:B0-----:R-:W-:Y:S05]  /*4e60*/  CALL.REL.NOINC `($_Z21LaxWendroff_3D_SolverifififfPfS_S_$__internal_accurate_pow) ;  /* 0x0000004400f47944 */ /* 0x001fea0003c00000 */
[----:B------:R-:W-:Y:S05]  /*4e70*/  BSYNC.RECONVERGENT B0 ;  /* 0x0000000000007941 */ /* 0x000fea0003800200 */
.L_x_607:
        /* <DEDUP_REMOVED lines=38> */
.L_x_609:
[----:B------:R-:W-:Y:S05]  /*50e0*/  BSYNC.RECONVERGENT B1 ;  /* 0x0000000000017941 */ /* 0x000fea0003800200 */
.L_x_608:
[----:B------:R-:W-:Y:S01]  /*50f0*/  FSETP.NEU.AND P5, PT, R92, 1, PT ;  /* 0x3f8000005c00780b */ /* 0x000fe20003fad000 */
[----:B------:R-:W-:Y:S01]  /*5100*/  DADD R94, -RZ, |R62| ;  /* 0x00000000ff5e7229 */ /* 0x000fe2000000053e */
[----:B------:R-:W-:Y:S01]  /*5110*/  BSSY.RECONVERGENT B0, `(.L_x_610) ;  /* 0x000000e000007945 */ /* 0x000fe20003800200 */
[----:B------:R-:W-:Y:S01]  /*5120*/  IMAD.MOV.U32 R97, RZ, RZ, 0x40200000 ;  /* 0x40200000ff617424 */ /* 0x000fe200078e00ff */
[----:B------:R-:W-:Y:S02]  /*5130*/  FSEL R76, R76, 3.1249045965716459206e-25, P5 ;  /* 0x16c16c174c4c7808 */ /* 0x000fe40002800000 */
[----:B------:R-:W-:Y:S02]  /*5140*/  FSEL R77, R77, 0.90138888359069824219, P5 ;  /* 0x3f66c16c4d4d7808 */ /* 0x000fe40002800000 */
[----:B------:R-:W-:-:S03]  /*5150*/  MOV R0, 0x51f0 ;  /* 0x000051f000007802 */ /* 0x000fc60000000f00 */
[----:B------:R-:W-:Y:S01]  /*5160*/  IMAD.MOV.U32 R96, RZ, RZ, R94 ;  /* 0x000000ffff607224 */ /* 0x000fe200078e005e */
[----:B------:R-:W-:-:S08]  /*5170*/  DMUL R76, R54, R76 ;  /* 0x0000004c364c7228 */ /* 0x000fd00000000000 */
[----:B------:R-:W-:-:S08]  /*5180*/  DMUL R76, R74, R76 ;  /* 0x0000004c4a4c7228 */ /* 0x000fd00000000000 */
[----:B------:R-:W-:Y:S01]  /*5190*/  DFMA R70, R70, R74, R76 ;  /* 0x0000004a4646722b */ /* 0x000fe2000000004c */
[----:B------:R-:W0:Y:S07]  /*51a0*/  F2F.F64.F32 R74, R103 ;  /* 0x00000067004a7310 */ /* 0x000e2e0000201800 */
[----:B------:R-:W-:-:S08]  /*51b0*/  DADD R70, R72, R70 ;  /* 0x0000000048467229 */ /* 0x000fd00000000046 */
[----:B0-----:R-:W-:-:S06]  /*51c0*/  DADD R74, R70, R74 ;  /* 0x00000000464a7229 */ /* 0x001fcc000000004a */
[----:B------:R0:W1:Y:S05]  /*51d0*/  F2F.F32.F64 R102, R74 ;  /* 0x0000004a00667310 */ /* 0x00006a0000301000 */
[----:B01----:R-:W-:Y:S05]  /*51e0*/  CALL.REL.NOINC `($_Z21LaxWendroff_3D_SolverifififfPfS_S_$__internal_accurate_pow) ;  /* 0x0000004400147944 */ /* 0x003fea0003c00000 */
[----:B------:R-:W-:Y:S05]  /*51f0*/  BSYNC.RECONVERGENT B0 ;  /* 0x0000000000007941 */ /* 0x000fea0003800200 */
.L_x_610:
        /* <DEDUP_REMOVED lines=33> */
.L_x_612:
[----:B------:R-:W-:Y:S05]  /*5410*/  BSYNC.RECONVERGENT B1 ;  /* 0x0000000000017941 */ /* 0x000fea0003800200 */
.L_x_611:
[----:B------:R-:W-:Y:S01]  /*5420*/  DADD R94, -RZ, |R62| ;  /* 0x00000000ff5e7229 */ /* 0x000fe2000000053e */
[----:B------:R-:W-:Y:S01]  /*5430*/  BSSY.RECONVERGENT B0, `(.L_x_613) ;  /* 0x0000005000007945 */ /* 0x000fe20003800200 */
[----:B------:R-:W-:Y:S01]  /*5440*/  IMAD.MOV.U32 R97, RZ, RZ, 0x401c0000 ;  /* 0x401c0000ff617424 */ /* 0x000fe200078e00ff */
[----:B------:R-:W-:-:S07]  /*5450*/  MOV R0, 0x5480 ;  /* 0x0000548000007802 */ /* 0x000fce0000000f00 */
[----:B------:R-:W-:-:S07]  /*5460*/  IMAD.MOV.U32 R96, RZ, RZ, R94 ;  /* 0x000000ffff607224 */ /* 0x000fce00078e005e */
[----:B------:R-:W-:Y:S05]  /*5470*/  CALL.REL.NOINC `($_Z21LaxWendroff_3D_SolverifififfPfS_S_$__internal_accurate_pow) ;  /* 0x0000004000707944 */ /* 0x000fea0003c00000 */
[----:B------:R-:W-:Y:S05]  /*5480*/  BSYNC.RECONVERGENT B0 ;  /* 0x0000000000007941 */ /* 0x000fea0003800200 */
.L_x_613:
        /* <DEDUP_REMOVED lines=39> */
.L_x_615:
[----:B------:R-:W-:Y:S05]  /*5700*/  BSYNC.RECONVERGENT B1 ;  /* 0x0000000000017941 */ /* 0x000fea0003800200 */
.L_x_614:
[----:B------:R-:W-:Y:S01]  /*5710*/  DADD R70, R72, R70 ;  /* 0x0000000048467229 */ /* 0x000fe20000000046 */
[----:B------:R-:W-:Y:S01]  /*5720*/  FSETP.NEU.AND P5, PT, R90, 1, PT ;  /* 0x3f8000005a00780b */ /* 0x000fe20003fad000 */
[----:B------:R-:W-:Y:S01]  /*5730*/  FADD R74, R3, R10 ;  /* 0x0000000a034a7221 */ /* 0x000fe20000000000 */
[----:B------:R-:W-:Y:S01]  /*5740*/  DADD R94, -RZ, |R64| ;  /* 0x00000000ff5e7229 */ /* 0x000fe20000000540 */
[----:B------:R-:W-:Y:S01]  /*5750*/  BSSY.RECONVERGENT B0, `(.L_x_616) ;  /* 0x0000009000007945 */ /* 0x000fe20003800200 */
[----:B------:R-:W-:Y:S01]  /*5760*/  IMAD.MOV.U32 R97, RZ, RZ, 0x401c0000 ;  /* 0x401c0000ff617424 */ /* 0x000fe200078e00ff */
[----:B------:R-:W-:-:S04]  /*5770*/  MOV R0, 0x57e0 ;  /* 0x000057e000007802 */ /* 0x000fc80000000f00 */
[----:B------:R-:W-:Y:S02]  /*5780*/  FSEL R72, R70, 2.5652997311834374375e-21, P5 ;  /* 0x1d41d41d46487808 */ /* 0x000fe40002800000 */
[----:B------:R-:W-:Y:S01]  /*5790*/  FSEL R73, R71, 0.73928570747375488281, P5 ;  /* 0x3f3d41d447497808 */ /* 0x000fe20002800000 */
[----:B------:R-:W-:Y:S01]  /*57a0*/  IMAD.MOV.U32 R96, RZ, RZ, R94 ;  /* 0x000000ffff607224 */ /* 0x000fe200078e005e */
[----:B------:R0:W1:Y:S04]  /*57b0*/  F2F.F64.F32 R70, R74 ;  /* 0x0000004a00467310 */ /* 0x0000680000201800 */
[----:B------:R-:W-:-:S11]  /*57c0*/  DMUL R72, R52, R72 ;  /* 0x0000004834487228 */ /* 0x000fd60000000000 */
[----:B01----:R-:W-:Y:S05]  /*57d0*/  CALL.REL.NOINC `($_Z21LaxWendroff_3D_SolverifififfPfS_S_$__internal_accurate_pow) ;  /* 0x0000003c00987944 */ /* 0x003fea0003c00000 */
[----:B------:R-:W-:Y:S05]  /*57e0*/  BSYNC.RECONVERGENT B0 ;  /* 0x0000000000007941 */ /* 0x000fea0003800200 */
.L_x_616:
        /* <DEDUP_REMOVED lines=41> */
.L_x_618:
[----:B------:R-:W-:Y:S05]  /*5a80*/  BSYNC.RECONVERGENT B1 ;  /* 0x0000000000017941 */ /* 0x000fea0003800200 */
.L_x_617:
[----:B------:R-:W-:Y:S01]  /*5a90*/  LDS R0, [R88+0x178] ;  /* 0x0001780058007984 */ /* 0x000fe20000000800 */
[----:B------:R-:W-:Y:S01]  /*5aa0*/  FSETP.NEU.AND P5, PT, R91, 1, PT ;  /* 0x3f8000005b00780b */ /* 0x000fe20003fad000 */
[----:B------:R-:W-:Y:S01]  /*5ab0*/  DADD R94, -RZ, |R64| ;  /* 0x00000000ff5e7229 */ /* 0x000fe20000000540 */
[----:B------:R-:W-:Y:S01]  /*5ac0*/  BSSY.RECONVERGENT B0, `(.L_x_619) ;  /* 0x000000b000007945 */ /* 0x000fe20003800200 */
[----:B------:R-:W0:Y:S01]  /*5ad0*/  LDS R77, [R88+0x6f8] ;  /* 0x0006f800584d7984 */ /* 0x000e220000000800 */
[----:B------:R-:W-:Y:S01]  /*5ae0*/  FSEL R76, R74, 2.6805903767080696074e-23, P5 ;  /* 0x1a01a01a4a4c7808 */ /* 0x000fe20002800000 */
[----:B------:R-:W-:-:S06]  /*5af0*/  IMAD.MOV.U32 R97, RZ, RZ, 0x40200000 ;  /* 0x40200000ff617424 */ /* 0x000fcc00078e00ff */
[----:B------:R-:W-:Y:S02]  /*5b00*/  IMAD.MOV.U32 R96, RZ, RZ, R94 ;  /* 0x000000ffff607224 */ /* 0x000fe400078e005e */
[----:B0-----:R-:W-:Y:S01]  /*5b10*/  FADD R98, R0, R77 ;  /* 0x0000004d00627221 */ /* 0x001fe20000000000 */
[----:B------:R-:W-:Y:S02]  /*5b20*/  FSEL R77, R75, 0.7265872955322265625, P5 ;  /* 0x3f3a01a04b4d7808 */ /* 0x000fe40002800000 */
[----:B------:R-:W-:Y:S01]  /*5b30*/  MOV R0, 0x5b70 ;  /* 0x00005b7000007802 */ /* 0x000fe20000000f00 */
[----:B------:R0:W1:Y:S03]  /*5b40*/  F2F.F64.F32 R74, R98 ;  /* 0x00000062004a7310 */ /* 0x0000660000201800 */
[----:B------:R-:W-:-:S11]  /*5b50*/  DMUL R76, R60, R76 ;  /* 0x0000004c3c4c7228 */ /* 0x000fd60000000000 */
[----:B01----:R-:W-:Y:S05]  /*5b60*/  CALL.REL.NOINC `($_Z21LaxWendroff_3D_SolverifififfPfS_S_$__internal_accurate_pow) ;  /* 0x0000003800b47944 */ /* 0x003fea0003c00000 */
[----:B------:R-:W-:Y:S05]  /*5b70*/  BSYNC.RECONVERGENT B0 ;  /* 0x0000000000007941 */ /* 0x000fea0003800200 */
.L_x_619:
        /* <DEDUP_REMOVED lines=35> */
.L_x_621:
[----:B------:R-:W-:Y:S05]  /*5db0*/  BSYNC.RECONVERGENT B1 ;  /* 0x0000000000017941 */ /* 0x000fea0003800200 */
.L_x_620:
[----:B------:R-:W-:Y:S01]  /*5dc0*/  FSETP.NEU.AND P5, PT, R91, 1, PT ;  /* 0x3f8000005b00780b */ /* 0x000fe20003fad000 */
[----:B------:R-:W-:Y:S01]  /*5dd0*/  BSSY.RECONVERGENT B0, `(.L_x_622) ;  /* 0x000000c000007945 */ /* 0x000fe20003800200 */
[----:B------:R-:W-:Y:S02]  /*5de0*/  MOV R0, 0x5e90 ;  /* 0x00005e9000007802 */ /* 0x000fe40000000f00 */
[----:B------:R-:W-:Y:S02]  /*5df0*/  FSEL R94, R96, 2.6805903767080696074e-23, P5 ;  /* 0x1a01a01a605e7808 */ /* 0x000fe40002800000 */
[----:B------:R-:W-:-:S06]  /*5e00*/  FSEL R95, R97, 0.5390872955322265625, P5 ;  /* 0x3f0a01a0615f7808 */ /* 0x000fcc0002800000 */
        /* <DEDUP_REMOVED lines=9> */
.L_x_622:
        /* <DEDUP_REMOVED lines=42> */
.L_x_624:
[----:B------:R-:W-:Y:S05]  /*6140*/  BSYNC.RECONVERGENT B1 ;  /* 0x0000000000017941 */ /* 0x000fea0003800200 */
.L_x_623:
[----:B------:R-:W-:Y:S01]  /*6150*/  LDS R0, [R88+0x428] ;  /* 0x0004280058007984 */ /* 0x000fe20000000800 */
[----:B------:R-:W-:Y:S01]  /*6160*/  FSETP.NEU.AND P5, PT, R92, 1, PT ;  /* 0x3f8000005c00780b */ /* 0x000fe20003fad000 */
[----:B------:R-:W-:Y:S01]  /*6170*/  DADD R94, -RZ, |R66| ;  /* 0x00000000ff5e7229 */ /* 0x000fe20000000542 */
[----:B------:R-:W-:Y:S01]  /*6180*/  BSSY.RECONVERGENT B0, `(.L_x_625) ;  /* 0x000000b000007945 */ /* 0x000fe20003800200 */
[----:B------:R-:W0:Y:S01]  /*6190*/  LDS R75, [R88+0x448] ;  /* 0x00044800584b7984 */ /* 0x000e220000000800 */
[----:B------:R-:W-:Y:S01]  /*61a0*/  FSEL R70, R70, 2.6805903767080696074e-23, P5 ;  /* 0x1a01a01a46467808 */ /* 0x000fe20002800000 */
[----:B------:R-:W-:Y:S01]  /*61b0*/  IMAD.MOV.U32 R97, RZ, RZ, 0x40200000 ;  /* 0x40200000ff617424 */ /* 0x000fe200078e00ff */
[----:B------:R-:W-:-:S05]  /*61c0*/  FSEL R71, R71, 0.7265872955322265625, P5 ;  /* 0x3f3a01a047477808 */ /* 0x000fca0002800000 */
[----:B------:R-:W-:Y:S01]  /*61d0*/  IMAD.MOV.U32 R96, RZ, RZ, R94 ;  /* 0x000000ffff607224 */ /* 0x000fe200078e005e */
[----:B------:R-:W-:Y:S01]  /*61e0*/  DMUL R70, R56, R70 ;  /* 0x0000004638467228 */ /* 0x000fe20000000000 */
[----:B0-----:R-:W-:Y:S01]  /*61f0*/  FADD R75, R0, R75 ;  /* 0x0000004b004b7221 */ /* 0x001fe20000000000 */
[----:B------:R-:W-:-:S05]  /*6200*/  MOV R0, 0x6230 ;  /* 0x0000623000007802 */ /* 0x000fca0000000f00 */
[----:B------:R-:W0:Y:S04]  /*6210*/  F2F.F64.F32 R74, R75 ;  /* 0x0000004b004a7310 */ /* 0x000e280000201800 */
[----:B0-----:R-:W-:Y:S05]  /*6220*/  CALL.REL.NOINC `($_Z21LaxWendroff_3D_SolverifififfPfS_S_$__internal_accurate_pow) ;  /* 0x0000003400047944 */ /* 0x001fea0003c00000 */
[----:B------:R-:W-:Y:S05]  /*6230*/  BSYNC.RECONVERGENT B0 ;  /* 0x0000000000007941 */ /* 0x000fea0003800200 */
.L_x_625:
        /* <DEDUP_REMOVED lines=38> */
.L_x_627:
[----:B------:R-:W-:Y:S05]  /*64a0*/  BSYNC.RECONVERGENT B1 ;  /* 0x0000000000017941 */ /* 0x000fea0003800200 */
.L_x_626:
[----:B------:R-:W-:Y:S01]  /*64b0*/  FSETP.NEU.AND P5, PT, R92, 1, PT ;  /* 0x3f8000005c00780b */ /* 0x000fe20003fad000 */
[----:B------:R-:W0:Y:S01]  /*64c0*/  F2F.F64.F32 R102, R102 ;  /* 0x0000006600667310 */ /* 0x000e220000201800 */
[----:B------:R-:W-:Y:S01]  /*64d0*/  DADD R94, -RZ, |R62| ;  /* 0x00000000ff5e7229 */ /* 0x000fe2000000053e */
[----:B------:R-:W-:Y:S01]  /*64e0*/  BSSY.RECONVERGENT B0, `(.L_x_628) ;  /* 0x000000d000007945 */ /* 0x000fe20003800200 */
[----:B------:R-:W-:Y:S01]  /*64f0*/  FSEL R76, R76, 2.6805903767080696074e-23, P5 ;  /* 0x1a01a01a4c4c7808 */ /* 0x000fe20002800000 */
[----:B------:R-:W-:Y:S01]  /*6500*/  IMAD.MOV.U32 R97, RZ, RZ, 0x40240000 ;  /* 0x40240000ff617424 */ /* 0x000fe200078e00ff */
[----:B------:R-:W-:Y:S02]  /*6510*/  FSEL R77, R77, 0.5390872955322265625, P5 ;  /* 0x3f0a01a04d4d7808 */ /* 0x000fe40002800000 */
        /* <DEDUP_REMOVED lines=10> */
.L_x_628:
        /* <DEDUP_REMOVED lines=33> */
.L_x_630:
[----:B------:R-:W-:Y:S05]  /*67d0*/  BSYNC.RECONVERGENT B1 ;  /* 0x0000000000017941 */ /* 0x000fea0003800200 */
.L_x_629:
[----:B------:R-:W-:Y:S01]  /*67e0*/  DADD R94, -RZ, |R62| ;  /* 0x00000000ff5e7229 */ /* 0x000fe2000000053e */
[----:B------:R-:W-:Y:S01]  /*67f0*/  BSSY.RECONVERGENT B0, `(.L_x_631) ;  /* 0x0000005000007945 */ /* 0x000fe20003800200 */
[----:B------:R-:W-:Y:S01]  /*6800*/  IMAD.MOV.U32 R97, RZ, RZ, 0x40220000 ;  /* 0x40220000ff617424 */ /* 0x000fe200078e00ff */
[----:B------:R-:W-:-:S07]  /*6810*/  MOV R0, 0x6840 ;  /* 0x0000684000007802 */ /* 0x000fce0000000f00 */
[----:B------:R-:W-:-:S07]  /*6820*/  IMAD.MOV.U32 R96, RZ, RZ, R94 ;  /* 0x000000ffff607224 */ /* 0x000fce00078e005e */
[----:B------:R-:W-:Y:S05]  /*6830*/  CALL.REL.NOINC `($_Z21LaxWendroff_3D_SolverifififfPfS_S_$__internal_accurate_pow) ;  /* 0x0000002c00807944 */ /* 0x000fea0003c00000 */
[----:B------:R-:W-:Y:S05]  /*6840*/  BSYNC.RECONVERGENT B0 ;  /* 0x0000000000007941 */ /* 0x000fea0003800200 */
.L_x_631:
[----:B------:R-:W-:Y:S01]  /*6850*/  DADD R72, -RZ, -R94 ;  /* 0x00000000ff487229 */ /* 0x000fe2000000095e */
[----:B------:R-:W-:Y:S01]  /*6860*/  P2R R0, PR, RZ, 0x2 ;  /* 0x00000002ff007803 */ /* 0x000fe20000000000 */
[----:B------:R-:W-:Y:S01]  /*6870*/  IMAD.MOV.U32 R76, RZ, RZ, 0x1 ;  /* 0x00000001ff4c7424 */ /* 0x000fe200078e00ff */
[----:B------:R-:W-:Y:S01]  /*6880*/  LOP3.LUT P1, RZ, R89, 0x200, RZ, 0xc0, !PT ;  /* 0x0000020059ff7812 */ /* 0x000fe2000782c0ff */
        /* <DEDUP_REMOVED lines=35> */
.L_x_633:
[----:B------:R-:W-:Y:S05]  /*6ac0*/  BSYNC.RECONVERGENT B1 ;  /* 0x0000000000017941 */ /* 0x000fea0003800200 */
.L_x_632:
[----:B------:R-:W-:Y:S01]  /*6ad0*/  DADD R70, R72, R70 ;  /* 0x0000000048467229 */ /* 0x000fe20000000046 */
[----:B------:R-:W-:Y:S01]  /*6ae0*/  FSETP.NEU.AND P5, PT, R90, 1, PT ;  /* 0x3f8000005a00780b */ /* 0x000fe20003fad000 */
[----:B------:R-:W-:Y:S01]  /*6af0*/  FADD R74, R2, R87 ;  /* 0x00000057024a7221 */ /* 0x000fe20000000000 */
[----:B------:R-:W-:Y:S01]  /*6b00*/  DADD R94, -RZ, |R64| ;  /* 0x00000000ff5e7229 */ /* 0x000fe20000000540 */
[----:B------:R-:W-:Y:S01]  /*6b10*/  BSSY.RECONVERGENT B0, `(.L_x_634) ;  /* 0x0000009000007945 */ /* 0x000fe20003800200 */
[----:B------:R-:W-:Y:S01]  /*6b20*/  IMAD.MOV.U32 R97, RZ, RZ, 0x40220000 ;  /* 0x40220000ff617424 */ /* 0x000fe200078e00ff */
[----:B------:R-:W-:-:S04]  /*6b30*/  MOV R0, 0x6ba0 ;  /* 0x00006ba000007802 */ /* 0x000fc80000000f00 */
[----:B------:R-:W-:Y:S02]  /*6b40*/  FSEL R72, R70, -6.5465044693749959201e-22, P5 ;  /* 0x9c45db2046487808 */ /* 0x000fe40002800000 */
[----:B------:R-:W-:Y:S01]  /*6b50*/  FSEL R73, R71, 0.42466488480567932129, P5 ;  /* 0x3ed96dad47497808 */ /* 0x000fe20002800000 */
[----:B------:R-:W-:Y:S01]  /*6b60*/  IMAD.MOV.U32 R96, RZ, RZ, R94 ;  /* 0x000000ffff607224 */ /* 0x000fe200078e005e */
[----:B------:R0:W1:Y:S04]  /*6b70*/  F2F.F64.F32 R70, R74 ;  /* 0x0000004a00467310 */ /* 0x0000680000201800 */
[----:B------:R-:W-:-:S11]  /*6b80*/  DMUL R72, R52, R72 ;  /* 0x0000004834487228 */ /* 0x000fd60000000000 */
[----:B01----:R-:W-:Y:S05]  /*6b90*/  CALL.REL.NOINC `($_Z21LaxWendroff_3D_SolverifififfPfS_S_$__internal_accurate_pow) ;  /* 0x0000002800a87944 */ /* 0x003fea0003c00000 */
[----:B------:R-:W-:Y:S05]  /*6ba0*/  BSYNC.RECONVERGENT B0 ;  /* 0x0000000000007941 */ /* 0x000fea0003800200 */
.L_x_634:
        /* <DEDUP_REMOVED lines=41> */
.L_x_636:
[----:B------:R-:W-:Y:S05]  /*6e40*/  BSYNC.RECONVERGENT B1 ;  /* 0x0000000000017941 */ /* 0x000fea0003800200 */
.L_x_635:
[----:B------:R-:W-:Y:S01]  /*6e50*/  LDS R0, [R88+0xc8] ;  /* 0x0000c80058007984 */ /* 0x000fe20000000800 */
[----:B------:R-:W-:Y:S01]  /*6e60*/  FSETP.NEU.AND P5, PT, R91, 1, PT ;  /* 0x3f8000005b00780b */ /* 0x000fe20003fad000 */
[----:B------:R-:W-:Y:S01]  /*6e70*/  DADD R94, -RZ, |R64| ;  /* 0x00000000ff5e7229 */ /* 0x000fe20000000540 */
[----:B------:R-:W-:Y:S01]  /*6e80*/  BSSY.RECONVERGENT B0, `(.L_x_637) ;  /* 0x000000b000007945 */ /* 0x000fe20003800200 */
[----:B------:R-:W0:Y:S01]  /*6e90*/  LDS R77, [R88+0x7a8] ;  /* 0x0007a800584d7984 */ /* 0x000e220000000800 */
[----:B------:R-:W-:Y:S01]  /*6ea0*/  FSEL R76, R74, -1.8629033836980242629e-16, P5 ;  /* 0xa556c7344a4c7808 */ /* 0x000fe20002800000 */
[----:B------:R-:W-:-:S06]  /*6eb0*/  IMAD.MOV.U32 R97, RZ, RZ, 0x40240000 ;  /* 0x40240000ff617424 */ /* 0x000fcc00078e00ff */
[----:B------:R-:W-:Y:S02]  /*6ec0*/  IMAD.MOV.U32 R96, RZ, RZ, R94 ;  /* 0x000000ffff607224 */ /* 0x000fe400078e005e */
[----:B0-----:R-:W-:Y:S01]  /*6ed0*/  FADD R98, R0, R77 ;  /* 0x0000004d00627221 */ /* 0x001fe20000000000 */
[----:B------:R-:W-:Y:S02]  /*6ee0*/  FSEL R77, R75, 0.42014989256858825684, P5 ;  /* 0x3ed71de34b4d7808 */ /* 0x000fe40002800000 */
[----:B------:R-:W-:Y:S01]  /*6ef0*/  MOV R0, 0x6f30 ;  /* 0x00006f3000007802 */ /* 0x000fe20000000f00 */
[----:B------:R0:W1:Y:S03]  /*6f00*/  F2F.F64.F32 R74, R98 ;  /* 0x00000062004a7310 */ /* 0x0000660000201800 */
[----:B------:R-:W-:-:S11]  /*6f10*/  DMUL R76, R60, R76 ;  /* 0x0000004c3c4c7228 */ /* 0x000fd60000000000 */
[----:B01----:R-:W-:Y:S05]  /*6f20*/  CALL.REL.NOINC `($_Z21LaxWendroff_3D_SolverifififfPfS_S_$__internal_accurate_pow) ;  /* 0x0000002400c47944 */ /* 0x003fea0003c00000 */
[----:B------:R-:W-:Y:S05]  /*6f30*/  BSYNC.RECONVERGENT B0 ;  /* 0x0000000000007941 */ /* 0x000fea0003800200 */
.L_x_637:
        /* <DEDUP_REMOVED lines=35> */
.L_x_639:
[----:B------:R-:W-:Y:S05]  /*7170*/  BSYNC.RECONVERGENT B1 ;  /* 0x0000000000017941 */ /* 0x000fea0003800200 */
.L_x_638:
[----:B------:R-:W-:Y:S01]  /*7180*/  FSETP.NEU.AND P5, PT, R91, 1, PT ;  /* 0x3f8000005b00780b */ /* 0x000fe20003fad000 */
[----:B------:R-:W-:Y:S01]  /*7190*/  BSSY.RECONVERGENT B0, `(.L_x_640) ;  /* 0x000000c000007945 */ /* 0x000fe20003800200 */
[----:B------:R-:W-:Y:S02]  /*71a0*/  MOV R0, 0x7250 ;  /* 0x0000725000007802 */ /* 0x000fe40000000f00 */
[----:B------:R-:W-:Y:S02]  /*71b0*/  FSEL R94, R96, -1.481905565015040338e-05, P5 ;  /* 0xb7789f5c605e7808 */ /* 0x000fe40002800000 */
[----:B------:R-:W-:-:S06]  /*71c0*/  FSEL R95, R97, 0.31736990809440612793, P5 ;  /* 0x3ea27e4f615f7808 */ /* 0x000fcc0002800000 */
        /* <DEDUP_REMOVED lines=9> */
.L_x_640:
[----:B------:R-:W-:Y:S01]  /*7260*/  DADD R70, -RZ, -R94 ;  /* 0x00000000ff467229 */ /* 0x000fe2000000095e */
[----:B------:R-:W-:Y:S01]  /*7270*/  P2R R0, PR, RZ, 0x4 ;  /* 0x00000004ff007803 */ /* 0x000fe20000000000 */
[----:B------:R-:W-:Y:S01]  /*7280*/  IMAD.MOV.U32 R76, RZ, RZ, 0x1 ;  /* 0x00000001ff4c7424 */ /* 0x000fe200078e00ff */
[----:B------:R-:W-:Y:S01]  /*7290*/  LOP3.LUT P2, RZ, R89, 0x80, RZ, 0xc0, !PT ;  /* 0x0000008059ff7812 */ /* 0x000fe2000784c0ff */
        /* <DEDUP_REMOVED lines=38> */
.L_x_642:
[----:B------:R-:W-:Y:S05]  /*7500*/  BSYNC.RECONVERGENT B1 ;  /* 0x0000000000017941 */ /* 0x000fea0003800200 */
.L_x_641:
[----:B------:R-:W-:Y:S01]  /*7510*/  LDS R0, [R88+0x424] ;  /* 0x0004240058007984 */ /* 0x000fe20000000800 */
[----:B------:R-:W-:Y:S01]  /*7520*/  FSETP.NEU.AND P5, PT, R92, 1, PT ;  /* 0x3f8000005c00780b */ /* 0x000fe20003fad000 */
[----:B------:R-:W-:Y:S01]  /*7530*/  DADD R94, -RZ, |R66| ;  /* 0x00000000ff5e7229 */ /* 0x000fe20000000542 */
[----:B------:R-:W-:Y:S01]  /*7540*/  BSSY.RECONVERGENT B0, `(.L_x_643) ;  /* 0x000000b000007945 */ /* 0x000fe20003800200 */
[----:B------:R-:W0:Y:S01]  /*7550*/  LDS R75, [R88+0x44c] ;  /* 0x00044c00584b7984 */ /* 0x000e220000000800 */
[----:B------:R-:W-:Y:S01]  /*7560*/  FSEL R70, R70, -1.8629033836980242629e-16, P5 ;  /* 0xa556c73446467808 */ /* 0x000fe20002800000 */
[----:B------:R-:W-:Y:S01]  /*7570*/  IMAD.MOV.U32 R97, RZ, RZ, 0x40240000 ;  /* 0x40240000ff617424 */ /* 0x000fe200078e00ff */
[----:B------:R-:W-:-:S05]  /*7580*/  FSEL R71, R71, 0.42014989256858825684, P5 ;  /* 0x3ed71de347477808 */ /* 0x000fca0002800000 */
[----:B------:R-:W-:Y:S01]  /*7590*/  IMAD.MOV.U32 R96, RZ, RZ, R94 ;  /* 0x000000ffff607224 */ /* 0x000fe200078e005e */
[----:B------:R-:W-:Y:S01]  /*75a0*/  DMUL R70, R56, R70 ;  /* 0x0000004638467228 */ /* 0x000fe20000000000 */
[----:B0-----:R-:W-:Y:S01]  /*75b0*/  FADD R75, R0, R75 ;  /* 0x0000004b004b7221 */ /* 0x001fe20000000000 */
[----:B------:R-:W-:-:S05]  /*75c0*/  MOV R0, 0x75f0 ;  /* 0x000075f000007802 */ /* 0x000fca0000000f00 */
[----:B------:R-:W0:Y:S04]  /*75d0*/  F2F.F64.F32 R74, R75 ;  /* 0x0000004b004a7310 */ /* 0x000e280000201800 */
[----:B0-----:R-:W-:Y:S05]  /*75e0*/  CALL.REL.NOINC `($_Z21LaxWendroff_3D_SolverifififfPfS_S_$__internal_accurate_pow) ;  /* 0x0000002000147944 */ /* 0x001fea0003c00000 */
[----:B------:R-:W-:Y:S05]  /*75f0*/  BSYNC.RECONVERGENT B0 ;  /* 0x0000000000007941 */ /* 0x000fea0003800200 */
.L_x_643:
        /* <DEDUP_REMOVED lines=38> */
.L_x_645:
[----:B------:R-:W-:Y:S05]  /*7860*/  BSYNC.RECONVERGENT B1 ;  /* 0x0000000000017941 */ /* 0x000fea0003800200 */
.L_x_644:
[----:B------:R-:W-:Y:S01]  /*7870*/  FSETP.NEU.AND P5, PT, R92, 1, PT ;  /* 0x3f8000005c00780b */ /* 0x000fe20003fad000 */
[----:B------:R-:W-:Y:S01]  /*7880*/  DADD R94, -RZ, |R62| ;  /* 0x00000000ff5e7229 */ /* 0x000fe2000000053e */
[----:B------:R-:W-:Y:S01]  /*7890*/  BSSY.RECONVERGENT B0, `(.L_x_646) ;  /* 0x000000e000007945 */ /* 0x000fe20003800200 */
[----:B------:R-:W-:Y:S01]  /*78a0*/  IMAD.MOV.U32 R97, RZ, RZ, 0x40280000 ;  /* 0x40280000ff617424 */ /* 0x000fe200078e00ff */
[----:B------:R-:W-:Y:S02]  /*78b0*/  FSEL R76, R76, -1.481905565015040338e-05, P5 ;  /* 0xb7789f5c4c4c7808 */ /* 0x000fe40002800000 */
[----:B------:R-:W-:Y:S02]  /*78c0*/  FSEL R77, R77, 0.31736990809440612793, P5 ;  /* 0x3ea27e4f4d4d7808 */ /* 0x000fe40002800000 */
[----:B------:R-:W-:-:S03]  /*78d0*/  MOV R0, 0x7970 ;  /* 0x0000797000007802 */ /* 0x000fc60000000f00 */
[----:B------:R-:W-:Y:S01]  /*78e0*/  IMAD.MOV.U32 R96, RZ, RZ, R94 ;  /* 0x000000ffff607224 */ /* 0x000fe200078e005e */
[----:B------:R-:W-:-:S08]  /*78f0*/  DMUL R76, R54, R76 ;  /* 0x0000004c364c7228 */ /* 0x000fd00000000000 */
[----:B------:R-:W-:-:S08]  /*7900*/  DMUL R76, R74, R76 ;  /* 0x0000004c4a4c7228 */ /* 0x000fd00000000000 */
[----:B------:R-:W-:Y:S01]  /*7910*/  DFMA R70, R70, R74, R76 ;  /* 0x0000004a4646722b */ /* 0x000fe2000000004c */
[----:B------:R-:W0:Y:S07]  /*7920*/  F2F.F64.F32 R74, R103 ;  /* 0x00000067004a7310 */ /* 0x000e2e0000201800 */
[----:B------:R-:W-:-:S08]  /*7930*/  DADD R70, R72, R70 ;  /* 0x0000000048467229 */ /* 0x000fd00000000046 */
[----:B0-----:R-:W-:-:S10]  /*7940*/  DADD R70, R70, R74 ;  /* 0x0000000046467229 */ /* 0x001fd4000000004a */
[----:B------:R0:W1:Y:S02]  /*7950*/  F2F.F32.F64 R70, R70 ;  /* 0x0000004600467310 */ /* 0x0000640000301000 */
[----:B01----:R-:W-:Y:S05]  /*7960*/  CALL.REL.NOINC `($_Z21LaxWendroff_3D_SolverifififfPfS_S_$__internal_accurate_pow) ;  /* 0x0000001c00347944 */ /* 0x003fea0003c00000 */
[----:B------:R-:W-:Y:S05]  /*7970*/  BSYNC.RECONVERGENT B0 ;  /* 0x0000000000007941 */ /* 0x000fea0003800200 */
.L_x_646:
        /* <DEDUP_REMOVED lines=13> */
[----:B------:R-:W-:-:S06]  /*7a50*/  @!P5 FSEL R94, R72, R71, P3 ;  /* 0x00000047485ed208 */ /* 0x000fcc0001800000 */
        /* <DEDUP_REMOVED lines=19> */
.L_x_648:
[----:B------:R-:W-:Y:S05]  /*7b90*/  BSYNC.RECONVERGENT B1 ;  /* 0x0000000000017941 */ /* 0x000fea0003800200 */
.L_x_647:
[----:B------:R-:W-:Y:S01]  /*7ba0*/  DADD R94, -RZ, |R62| ;  /* 0x00000000ff5e7229 */ /* 0x000fe2000000053e */
[----:B------:R-:W-:Y:S01]  /*7bb0*/  BSSY.RECONVERGENT B0, `(.L_x_649) ;  /* 0x0000005000007945 */ /* 0x000fe20003800200 */
[----:B------:R-:W-:Y:S01]  /*7bc0*/  IMAD.MOV.U32 R97, RZ, RZ, 0x40260000 ;  /* 0x40260000ff617424 */ /* 0x000fe200078e00ff */
[----:B------:R-:W-:-:S07]  /*7bd0*/  MOV R0, 0x7c00 ;  /* 0x00007c0000007802 */ /* 0x000fce0000000f00 */
[----:B------:R-:W-:-:S07]  /*7be0*/  IMAD.MOV.U32 R96, RZ, RZ, R94 ;  /* 0x000000ffff607224 */ /* 0x000fce00078e005e */
[----:B------:R-:W-:Y:S05]  /*7bf0*/  CALL.REL.NOINC `($_Z21LaxWendroff_3D_SolverifififfPfS_S_$__internal_accurate_pow) ;  /* 0x0000001800907944 */ /* 0x000fea0003c00000 */
[----:B------:R-:W-:Y:S05]  /*7c00*/  BSYNC.RECONVERGENT B0 ;  /* 0x0000000000007941 */ /* 0x000fea0003800200 */
.L_x_649:
        /* <DEDUP_REMOVED lines=8> */
[----:B------:R-:W-:Y:S01]  /*7c90*/  FSEL R71, R63, R75, !P6 ;  /* 0x0000004b3f477208 */ /* 0x000fe20007000000 */
[----:B------:R-:W-:Y:S01]  /*7ca0*/  DADD R74, R62, 11 ;  /* 0x402600003e4a7429 */ /* 0x000fe20000000000 */
[----:B------:R-:W-:Y:S02]  /*7cb0*/  ISETP.NE.AND P1, PT, R0, RZ, PT ;  /* 0x000000ff0000720c */ /* 0x000fe40003f25270 */
[----:B------:R-:W-:Y:S02]  /*7cc0*/  FSEL R95, R71, R83, P0 ;  /* 0x00000053475f7208 */ /* 0x000fe40000000000 */
[----:B------:R-:W-:Y:S01]  /*7cd0*/  FSEL R0, R94, RZ, P6 ;  /* 0x000000ff5e007208 */ /* 0x000fe20003000000 */
[----:B------:R-:W-:-:S03]  /*7ce0*/  IMAD.MOV.U32 R94, RZ, RZ, 0x1 ;  /* 0x00000001ff5e7424 */ /* 0x000fc600078e00ff */
[----:B------:R-:W-:Y:S02]  /*7cf0*/  FSEL R77, R0, RZ, P0 ;  /* 0x000000ff004d7208 */ /* 0x000fe40000000000 */
        /* <DEDUP_REMOVED lines=26> */
.L_x_651:
[----:B------:R-:W-:Y:S05]  /*7ea0*/  BSYNC.RECONVERGENT B1 ;  /* 0x0000000000017941 */ /* 0x000fea0003800200 */
.L_x_650:
[----:B------:R-:W-:Y:S01]  /*7eb0*/  DADD R72, R74, R72 ;  /* 0x000000004a487229 */ /* 0x000fe20000000048 */
[----:B------:R-:W-:Y:S01]  /*7ec0*/  FSETP.NEU.AND P0, PT, R90, 1, PT ;  /* 0x3f8000005a00780b */ /* 0x000fe20003f0d000 */
[----:B------:R-:W-:Y:S01]  /*7ed0*/  FADD R74, R13, R12 ;  /* 0x0000000c0d4a7221 */ /* 0x000fe20000000000 */
[----:B------:R-:W-:Y:S01]  /*7ee0*/  DADD R94, -RZ, |R64| ;  /* 0x00000000ff5e7229 */ /* 0x000fe20000000540 */
[----:B------:R-:W-:Y:S01]  /*7ef0*/  BSSY.RECONVERGENT B0, `(.L_x_652) ;  /* 0x0000009000007945 */ /* 0x000fe20003800200 */
[----:B------:R-:W-:Y:S01]  /*7f00*/  IMAD.MOV.U32 R97, RZ, RZ, 0x40260000 ;  /* 0x40260000ff617424 */ /* 0x000fe200078e00ff */
[----:B------:R-:W-:Y:S02]  /*7f10*/  MOV R0, 0x7f80 ;  /* 0x00007f8000007802 */ /* 0x000fe40000000f00 */
[----:B------:R-:W0:Y:S02]  /*7f20*/  F2F.F64.F32 R74, R74 ;  /* 0x0000004a004a7310 */ /* 0x000e240000201800 */
[----:B------:R-:W-:-:S02]  /*7f30*/  FSEL R76, R72, -2.2980901644209073563e-35, P0 ;  /* 0x85f45ff7484c7808 */ /* 0x000fc40000000000 */
[----:B------:R-:W-:Y:S01]  /*7f40*/  FSEL R77, R73, 0.23158311843872070312, P0 ;  /* 0x3e6d2420494d7808 */ /* 0x000fe20000000000 */
[----:B------:R-:W-:-:S05]  /*7f50*/  IMAD.MOV.U32 R96, RZ, RZ, R94 ;  /* 0x000000ffff607224 */ /* 0x000fca00078e005e */
[----:B------:R-:W-:-:S11]  /*7f60*/  DMUL R76, R52, R76 ;  /* 0x0000004c344c7228 */ /* 0x000fd60000000000 */
[----:B0-----:R-:W-:Y:S05]  /*7f70*/  CALL.REL.NOINC `($_Z21LaxWendroff_3D_SolverifififfPfS_S_$__internal_accurate_pow) ;  /* 0x0000001400b07944 */ /* 0x001fea0003c00000 */
[----:B------:R-:W-:Y:S05]  /*7f80*/  BSYNC.RECONVERGENT B0 ;  /* 0x0000000000007941 */ /* 0x000fea0003800200 */
.L_x_652:
[----:B------:R-:W-:Y:S01]  /*7f90*/  DADD R72, -RZ, -R94 ;  /* 0x00000000ff487229 */ /* 0x000fe2000000095e */
[----:B------:R-:W-:Y:S01]  /*7fa0*/  LOP3.LUT P5, RZ, R89, 0x100, RZ, 0xc0, !PT ;  /* 0x0000010059ff7812 */ /* 0x000fe200078ac0ff */
[----:B------:R-:W-:Y:S01]  /*7fb0*/  IMAD.MOV.U32 R96, RZ, RZ, 0x1 ;  /* 0x00000001ff607424 */ /* 0x000fe200078e00ff */
[----:B------:R-:W-:Y:S01]  /*7fc0*/  LOP3.LUT P0, RZ, R93, 0x200, RZ, 0xc0, !PT ;  /* 0x000002005dff7812 */ /* 0x000fe2000780c0ff */
[----:B------:R-:W-:Y:S01]  /*7fd0*/  BSSY.RECONVERGENT B1, `(.L_x_653) ;  /* 0x0000023000017945 */ /* 0x000fe20003800200 */
[----:B------:R-:W-:-:S05]  /*7fe0*/  FSETP.NEU.AND P3, PT, R91, RZ, PT ;  /* 0x000000ff5b00720b */ /* 0x000fca0003f6d000 */
[----:B------:R-:W-:Y:S02]  /*7ff0*/  FSEL R95, R73, R95, !P5 ;  /* 0x0000005f495f7208 */ /* 0x000fe40006800000 */
[----:B------:R-:W-:Y:S01]  /*8000*/  FSEL R94, R72, R94, !P5 ;  /* 0x0000005e485e7208 */ /* 0x000fe20006800000 */
[----:B------:R-:W-:Y:S01]  /*8010*/  DADD R72, R64, 11 ;  /* 0x4026000040487429 */ /* 0x000fe20000000000 */
[----:B------:R-:W-:Y:S02]  /*8020*/  FSEL R71, R65, R95, !P3 ;  /* 0x0000005f41477208 */ /* 0x000fe40005800000 */
[----:B------:R-:W-:Y:S01]  /*8030*/  FSEL R0, R94, RZ, P3 ;  /* 0x000000ff5e007208 */ /* 0x000fe20001800000 */
[----:B------:R-:W-:Y:S01]  /*8040*/  IMAD.MOV.U32 R94, RZ, RZ, 0x0 ;  /* 0x00000000ff5e7424 */ /* 0x000fe200078e00ff */
[----:B------:R-:W-:Y:S02]  /*8050*/  FSEL R97, R71, R84, P4 ;  /* 0x0000005447617208 */ /* 0x000fe40002000000 */
[----:B------:R-:W-:-:S03]  /*8060*/  FSEL R95, R0, RZ, P4 ;  /* 0x000000ff005f7208 */ /* 0x000fc60002000000 */
        /* <DEDUP_REMOVED lines=25> */
.L_x_654:
[----:B------:R-:W-:Y:S05]  /*8200*/  BSYNC.RECONVERGENT B1 ;  /* 0x0000000000017941 */ /* 0x000fea0003800200 */
.L_x_653:
[----:B------:R-:W-:Y:S01]  /*8210*/  LDS R0, [R88+0x18] ;  /* 0x0000180058007984 */ /* 0x000fe20000000800 */
[----:B------:R-:W-:Y:S01]  /*8220*/  FSETP.NEU.AND P0, PT, R91, 1, PT ;  /* 0x3f8000005b00780b */ /* 0x000fe20003f0d000 */
[----:B------:R-:W-:Y:S01]  /*8230*/  DADD R94, -RZ, |R64| ;  /* 0x00000000ff5e7229 */ /* 0x000fe20000000540 */
[----:B------:R-:W-:Y:S01]  /*8240*/  BSSY.RECONVERGENT B0, `(.L_x_655) ;  /* 0x000000b000007945 */ /* 0x000fe20003800200 */
[----:B------:R-:W0:Y:S01]  /*8250*/  LDS R71, [R88+0x858] ;  /* 0x0008580058477984 */ /* 0x000e220000000800 */
[----:B------:R-:W-:Y:S01]  /*8260*/  FSEL R72, R72, 2.31650119206303194887e+24, P0 ;  /* 0x67f544e448487808 */ /* 0x000fe20000000000 */
[----:B------:R-:W-:Y:S01]  /*8270*/  IMAD.MOV.U32 R97, RZ, RZ, 0x40280000 ;  /* 0x40280000ff617424 */ /* 0x000fe200078e00ff */
[----:B------:R-:W-:-:S05]  /*8280*/  FSEL R73, R73, 0.22939403355121612549, P0 ;  /* 0x3e6ae64549497808 */ /* 0x000fca0000000000 */
[----:B------:R-:W-:Y:S01]  /*8290*/  IMAD.MOV.U32 R96, RZ, RZ, R94 ;  /* 0x000000ffff607224 */ /* 0x000fe200078e005e */
[----:B------:R-:W-:Y:S01]  /*82a0*/  DMUL R72, R60, R72 ;  /* 0x000000483c487228 */ /* 0x000fe20000000000 */
[----:B0-----:R-:W-:Y:S01]  /*82b0*/  FADD R71, R0, R71 ;  /* 0x0000004700477221 */ /* 0x001fe20000000000 */
[----:B------:R-:W-:-:S03]  /*82c0*/  MOV R0, 0x82f0 ;  /* 0x000082f000007802 */ /* 0x000fc60000000f00 */
[----:B------:R0:W1:Y:S06]  /*82d0*/  F2F.F64.F32 R102, R71 ;  /* 0x0000004700667310 */ /* 0x00006c0000201800 */
[----:B01----:R-:W-:Y:S05]  /*82e0*/  CALL.REL.NOINC `($_Z21LaxWendroff_3D_SolverifififfPfS_S_$__internal_accurate_pow) ;  /* 0x0000001000d47944 */ /* 0x003fea0003c00000 */
[----:B------:R-:W-:Y:S05]  /*82f0*/  BSYNC.RECONVERGENT B0 ;  /* 0x0000000000007941 */ /* 0x000fea0003800200 */
.L_x_655:
        /* <DEDUP_REMOVED lines=35> */
.L_x_657:
[----:B------:R-:W-:Y:S05]  /*8530*/  BSYNC.RECONVERGENT B1 ;  /* 0x0000000000017941 */ /* 0x000fea0003800200 */
.L_x_656:
[----:B------:R-:W-:Y:S01]  /*8540*/  FSETP.NEU.AND P0, PT, R91, 1, PT ;  /* 0x3f8000005b00780b */ /* 0x000fe20003f0d000 */
[----:B------:R-:W-:Y:S01]  /*8550*/  DADD R94, -RZ, |R66| ;  /* 0x00000000ff5e7229 */ /* 0x000fe20000000542 */
[----:B------:R-:W-:Y:S01]  /*8560*/  BSSY.RECONVERGENT B0, `(.L_x_658) ;  /* 0x000000b000007945 */ /* 0x000fe20003800200 */
[----:B------:R-:W-:Y:S02]  /*8570*/  MOV R0, 0x8610 ;  /* 0x0000861000007802 */ /* 0x000fe40000000f00 */
[----:B------:R-:W-:Y:S02]  /*8580*/  FSEL R90, R96, -1.54028256424871466263e+29, P0 ;  /* 0xeff8d898605a7808 */ /* 0x000fe40000000000 */
[----:B------:R-:W-:Y:S01]  /*8590*/  FSEL R91, R97, 0.17376267910003662109, P0 ;  /* 0x3e31eed8615b7808 */ /* 0x000fe20000000000 */
[----:B------:R-:W-:-:S03]  /*85a0*/  IMAD.MOV.U32 R97, RZ, RZ, 0x40260000 ;  /* 0x40260000ff617424 */ /* 0x000fc600078e00ff */
[----:B------:R-:W-:Y:S02]  /*85b0*/  IMAD.MOV.U32 R96, RZ, RZ, R94 ;  /* 0x000000ffff607224 */ /* 0x000fe400078e005e */
[----:B------:R-:W-:-:S08]  /*85c0*/  DMUL R90, R58, R90 ;  /* 0x0000005a3a5a7228 */ /* 0x000fd00000000000 */
[----:B------:R-:W-:-:S08]  /*85d0*/  DMUL R90, R102, R90 ;  /* 0x0000005a665a7228 */ /* 0x000fd00000000000 */
[----:B------:R-:W-:-:S08]  /*85e0*/  DFMA R72, R72, R102, R90 ;  /* 0x000000664848722b */ /* 0x000fd0000000005a */
[----:B------:R-:W-:-:S11]  /*85f0*/  DFMA R74, R76, R74, R72 ;  /* 0x0000004a4c4a722b */ /* 0x000fd60000000048 */
[----:B------:R-:W-:Y:S05]  /*8600*/  CALL.REL.NOINC `($_Z21LaxWendroff_3D_SolverifififfPfS_S_$__internal_accurate_pow) ;  /* 0x00000010000c7944 */ /* 0x000fea0003c00000 */
[----:B------:R-:W-:Y:S05]  /*8610*/  BSYNC.RECONVERGENT B0 ;  /* 0x0000000000007941 */ /* 0x000fea0003800200 */
.L_x_658:
[----:B------:R-:W-:Y:S01]  /*8620*/  DADD R72, -RZ, -R94 ;  /* 0x00000000ff487229 */ /* 0x000fe2000000095e */
[----:B------:R-:W-:Y:S01]  /*8630*/  LOP3.LUT P4, RZ, R89, 0x80, RZ, 0xc0, !PT ;  /* 0x0000008059ff7812 */ /* 0x000fe2000788c0ff */
[----:B------:R-:W0:Y:S01]  /*8640*/  MUFU.RCP64H R91, 39916800 ;  /* 0x418308a8005b7908 */ /* 0x000e220000001800 */
[----:B------:R-:W-:Y:S01]  /*8650*/  LOP3.LUT P0, RZ, R93, 0x800, RZ, 0xc0, !PT ;  /* 0x000008005dff7812 */ /* 0x000fe2000780c0ff */
[----:B------:R-:W-:Y:S01]  /*8660*/  IMAD.MOV.U32 R76, RZ, RZ, 0x0 ;  /* 0x00000000ff4c7424 */ /* 0x000fe200078e00ff */
[----:B------:R-:W-:Y:S01]  /*8670*/  FSETP.NEU.AND P3, PT, R92, RZ, PT ;  /* 0x000000ff5c00720b */ /* 0x000fe20003f6d000 */
[----:B------:R-:W-:Y:S01]  /*8680*/  IMAD.MOV.U32 R90, RZ, RZ, 0x1 ;  /* 0x00000001ff5a7424 */ /* 0x000fe200078e00ff */
[----:B------:R-:W-:Y:S01]  /*8690*/  LOP3.LUT P2, RZ, R89, 0x1, RZ, 0xc0, !PT ;  /* 0x0000000159ff7812 */ /* 0x000fe2000784c0ff */
[----:B------:R-:W-:Y:S02]  /*86a0*/  BSSY.RECONVERGENT B1, `(.L_x_659) ;  /* 0x000001e000017945 */ /* 0x000fe40003800200 */
        /* <DEDUP_REMOVED lines=29> */
.L_x_660:
[----:B------:R-:W-:Y:S05]  /*8880*/  BSYNC.RECONVERGENT B1 ;  /* 0x0000000000017941 */ /* 0x000fea0003800200 */
.L_x_659:
        /* <DEDUP_REMOVED lines=15> */
.L_x_661:
[----:B------:R-:W0:Y:S01]  /*8980*/  MUFU.RCP64H R97, 479001600 ;  /* 0x41bc8cfc00617908 */ /* 0x000e220000001800 */
[----:B------:R-:W-:Y:S01]  /*8990*/  FSETP.NEU.AND P3, PT, R92, RZ, PT ;  /* 0x000000ff5c00720b */ /* 0x000fe20003f6d000 */
[----:B------:R-:W-:Y:S01]  /*89a0*/  IMAD.MOV.U32 R96, RZ, RZ, 0x1 ;  /* 0x00000001ff607424 */ /* 0x000fe200078e00ff */
[----:B------:R-:W-:Y:S01]  /*89b0*/  LOP3.LUT P0, RZ, R93, 0x1000, RZ, 0xc0, !PT ;  /* 0x000010005dff7812 */ /* 0x000fe2000780c0ff */
[----:B------:R-:W-:Y:S01]  /*89c0*/  DADD R98, R66, 12 ;  /* 0x4028000042627429 */ /* 0x000fe20000000000 */
[----:B------:R-:W-:Y:S01]  /*89d0*/  FSEL R0, R94, RZ, P3 ;  /* 0x000000ff5e007208 */ /* 0x000fe20001800000 */
[----:B------:R-:W-:Y:S01]  /*89e0*/  IMAD.MOV.U32 R94, RZ, RZ, 0x0 ;  /* 0x00000000ff5e7424 */ /* 0x000fe200078e00ff */
[----:B------:R-:W-:Y:S01]  /*89f0*/  FSEL R71, R95, RZ, P3 ;  /* 0x000000ff5f477208 */ /* 0x000fe20001800000 */
[----:B------:R-:W-:Y:S01]  /*8a00*/  IMAD.MOV.U32 R95, RZ, RZ, 0x41bc8cfc ;  /* 0x41bc8cfcff5f7424 */ /* 0x000fe200078e00ff */
[----:B------:R-:W-:Y:S01]  /*8a10*/  LOP3.LUT P2, RZ, R89, 0x1, RZ, 0xc0, !PT ;  /* 0x0000000159ff7812 */ /* 0x000fe2000784c0ff */
[----:B------:R-:W-:Y:S03]  /*8a20*/  BSSY.RECONVERGENT B1, `(.L_x_662) ;  /* 0x000001a000017945 */ /* 0x000fe60003800200 */
[----:B------:R-:W-:Y:S01]  /*8a30*/  FSEL R101, R71, +QNAN , P2 ;  /* 0x7ff0000047657808 */ /* 0x000fe20001000000 */
[----:B0-----:R-:W-:-:S03]  /*8a40*/  DFMA R90, R96, -R94, 1 ;  /* 0x3ff00000605a742b */ /* 0x001fc6000000085e */
[----:B------:R-:W-:-:S05]  /*8a50*/  @!P0 FSEL R71, R99, R101, P1 ;  /* 0x0000006563478208 */ /* 0x000fca0000800000 */
[----:B------:R-:W-:-:S08]  /*8a60*/  DFMA R90, R90, R90, R90 ;  /* 0x0000005a5a5a722b */ /* 0x000fd0000000005a */
[----:B------:R-:W-:Y:S01]  /*8a70*/  DFMA R90, R96, R90, R96 ;  /* 0x0000005a605a722b */ /* 0x000fe20000000060 */
[----:B------:R-:W-:-:S04]  /*8a80*/  FSEL R97, R0, RZ, P2 ;  /* 0x000000ff00617208 */ /* 0x000fc80001000000 */
[----:B------:R-:W-:Y:S01]  /*8a90*/  @!P0 FSEL R0, R98, R97, P1 ;  /* 0x0000006162008208 */ /* 0x000fe20000800000 */
[----:B------:R-:W-:Y:S02]  /*8aa0*/  IMAD.MOV.U32 R97, RZ, RZ, R71 ;  /* 0x000000ffff617224 */ /* 0x000fe400078e0047 */
        /* <DEDUP_REMOVED lines=16> */
[----:B------:R-:W-:Y:S05]  /*8bb0*/  CALL.REL.NOINC `($__internal_9_$__cuda_sm20_div_rn_f64_full) ;  /* 0x0000000400087944 */ /* 0x000fea0003c00000 */
.L_x_663:
[----:B------:R-:W-:Y:S05]  /*8bc0*/  BSYNC.RECONVERGENT B1 ;  /* 0x0000000000017941 */ /* 0x000fea0003800200 */
.L_x_662:
[----:B------:R-:W0:Y:S01]  /*8bd0*/  LDC.64 R90, c[0x0][0x3a0] ;  /* 0x0000e800ff5a7b82 */ /* 0x000e220000000a00 */
[----:B------:R-:W2:Y:S01]  /*8be0*/  LDG.E R97, desc[UR6][R50.64] ;  /* 0x0000000632617981 */ /* 0x000ea2000c1e1900 */
[----:B------:R-:W-:Y:S01]  /*8bf0*/  FSETP.NEU.AND P0, PT, R92, 1, PT ;  /* 0x3f8000005c00780b */ /* 0x000fe20003f0d000 */
[----:B------:R-:W1:Y:S01]  /*8c00*/  F2F.F64.F32 R70, R70 ;  /* 0x0000004600467310 */ /* 0x000e620000201800 */
[----:B------:R-:W-:Y:S01]  /*8c10*/  FADD R0, R7, R7 ;  /* 0x0000000707007221 */ /* 0x000fe20000000000 */
[----:B------:R-:W3:Y:S03]  /*8c20*/  LDCU UR4, c[0x0][0x388] ;  /* 0x00007100ff0477ac */ /* 0x000ee60008000800 */
[----:B------:R-:W3:Y:S01]  /*8c30*/  LDC R12, c[0x0][0x380] ;  /* 0x0000e000ff0c7b82 */ /* 0x000ee20000000800 */
[----:B0-----:R-:W-:-:S06]  /*8c40*/  IMAD.WIDE R90, R80, 0x4, R90 ;  /* 0x00000004505a7825 */ /* 0x001fcc00078e025a */
[----:B------:R-:W4:Y:S01]  /*8c50*/  LDG.E.CONSTANT R90, desc[UR6][R90.64] ;  /* 0x000000065a5a7981 */ /* 0x000f22000c1e9900 */
[----:B------:R-:W-:Y:S02]  /*8c60*/  FSEL R94, R94, -1.54028256424871466263e+29, P0 ;  /* 0xeff8d8985e5e7808 */ /* 0x000fe40000000000 */
[----:B------:R-:W-:-:S06]  /*8c70*/  FSEL R95, R95, 0.17376267910003662109, P0 ;  /* 0x3e31eed85f5f7808 */ /* 0x000fcc0000000000 */
[----:B------:R-:W-:-:S08]  /*8c80*/  DMUL R94, R54, R94 ;  /* 0x0000005e365e7228 */ /* 0x000fd00000000000 */
[----:B------:R-:W-:-:S08]  /*8c90*/  DMUL R94, R76, R94 ;  /* 0x0000005e4c5e7228 */ /* 0x000fd00000000000 */
[----:B------:R-:W-:-:S08]  /*8ca0*/  DFMA R72, R72, R76, R94 ;  /* 0x0000004c4848722b */ /* 0x000fd0000000005e */
[----:B------:R-:W-:-:S08]  /*8cb0*/  DADD R72, R74, R72 ;  /* 0x000000004a487229 */ /* 0x000fd00000000048 */
[----:B-1----:R-:W-:-:S10]  /*8cc0*/  DADD R72, R72, R70 ;  /* 0x0000000048487229 */ /* 0x002fd40000000046 */
        /* <DEDUP_REMOVED lines=12> */
.L_x_561:
        /* <DEDUP_REMOVED lines=26> */
[----:B0-----:R-:W-:-:S07]  /*8f30*/  IMAD.MOV.U32 R97, RZ, RZ, 0x412e8480 ;  /* 0x412e8480ff617424 */ /* 0x001fce00078e00ff */
[----:B------:R-:W-:Y:S05]  /*8f40*/  CALL.REL.NOINC `($__internal_9_$__cuda_sm20_div_rn_f64_full) ;  /* 0x0000000000247944 */ /* 0x000fea0003c00000 */
.L_x_665:
[----:B------:R-:W1:Y:S01]  /*8f50*/  S2R R5, SR_CTAID.X ;  /* 0x0000000000057919 */ /* 0x000e620000002500 */
[----:B------:R-:W2:Y:S01]  /*8f60*/  LDC.64 R2, c[0x4][0x68] ;  /* 0x01001a00ff027b82 */ /* 0x000ea20000000a00 */
[----:B------:R-:W1:Y:S01]  /*8f70*/  LDCU UR4, c[0x0][0x360] ;  /* 0x00006c00ff0477ac */ /* 0x000e620008000800 */
[----:B------:R-:W3:Y:S01]  /*8f80*/  F2F.F32.F64 R95, R94 ;  /* 0x0000005e005f7310 */ /* 0x000ee20000301000 */
[----:B------:R-:W1:Y:S02]  /*8f90*/  S2R R0, SR_TID.X ;  /* 0x0000000000007919 */ /* 0x000e640000002100 */
[----:B-1----:R-:W-:-:S04]  /*8fa0*/  IMAD R5, R5, UR4, R0 ;  /* 0x0000000405057c24 */ /* 0x002fc8000f8e0200 */
[----:B--2---:R-:W-:-:S05]  /*8fb0*/  IMAD.WIDE R2, R5, 0x4, R2 ;  /* 0x0000000405027825 */ /* 0x004fca00078e0202 */
[----:B---3--:R-:W-:Y:S01]  /*8fc0*/  STG.E desc[UR6][R2.64], R95 ;  /* 0x0000005f02007986 */ /* 0x008fe2000c101906 */
[----:B------:R-:W-:Y:S05]  /*8fd0*/  EXIT ;  /* 0x000000000000794d */ /* 0x000fea0003800000 */
        .weak           $__internal_9_$__cuda_sm20_div_rn_f64_full
        .type           $__internal_9_$__cuda_sm20_div_rn_f64_full,@function
        .size           $__internal_9_$__cuda_sm20_div_rn_f64_full,($_Z21LaxWendroff_3D_SolverifififfPfS_S_$__internal_accurate_pow - $__internal_9_$__cuda_sm20_div_rn_f64_full)
$__internal_9_$__cuda_sm20_div_rn_f64_full:
        /* <DEDUP_REMOVED lines=10> */
[----:B------:R-:W-:Y:S01]  /*9080*/  IMAD.MOV.U32 R112, RZ, RZ, 0x1 ;  /* 0x00000001ff707424 */ /* 0x000fe200078e00ff */
[----:B------:R-:W-:Y:S02]  /*9090*/  SEL R98, R95, 0x63400000, !P5 ;  /* 0x634000005f627807 */ /* 0x000fe40006800000 */
[----:B------:R-:W-:-:S13]  /*90a0*/  FSETP.GEU.AND P5, PT, |R109|, 1.469367938527859385e-39, PT ;  /* 0x001000006d00780b */ /* 0x000fda0003fae200 */
[----:B------:R-:W-:Y:S01]  /*90b0*/  @!P5 LOP3.LUT R101, R105, 0x7ff00000, RZ, 0xc0, !PT ;  /* 0x7ff000006965d812 */ /* 0x000fe200078ec0ff */
[----:B------:R-:W-:-:S03]  /*90c0*/  @!P5 IMAD.MOV.U32 R96, RZ, RZ, RZ ;  /* 0x000000ffff60d224 */ /* 0x000fc600078e00ff */
[----:B------:R-:W-:Y:S02]  /*90d0*/  @!P5 ISETP.GE.U32.AND P6, PT, R94, R101, PT ;  /* 0x000000655e00d20c */ /* 0x000fe40003fc6070 */
[----:B------:R-:W-:Y:S02]  /*90e0*/  LOP3.LUT R101, R97, 0x800fffff, RZ, 0xc0, !PT ;  /* 0x800fffff61657812 */ /* 0x000fe400078ec0ff */
[----:B------:R-:W-:Y:S02]  /*90f0*/  @!P5 SEL R100, R95, 0x63400000, !P6 ;  /* 0x634000005f64d807 */ /* 0x000fe40007000000 */
[----:B------:R-:W-:Y:S02]  /*9100*/  FSETP.GEU.AND P6, PT, |R97|, 1.469367938527859385e-39, PT ;  /* 0x001000006100780b */ /* 0x000fe40003fce200 */
[----:B------:R-:W-:Y:S02]  /*9110*/  LOP3.LUT R107, R101, 0x3ff00000, RZ, 0xfc, !PT ;  /* 0x3ff00000656b7812 */ /* 0x000fe400078efcff */
[----:B------:R-:W-:-:S02]  /*9120*/  @!P5 LOP3.LUT R100, R100, 0x80000000, R109, 0xf8, !PT ;  /* 0x800000006464d812 */ /* 0x000fc400078ef86d */
[----:B------:R-:W-:Y:S02]  /*9130*/  LOP3.LUT R101, R98, 0x800fffff, R109, 0xf8, !PT ;  /* 0x800fffff62657812 */ /* 0x000fe400078ef86d */
[----:B------:R-:W-:Y:S01]  /*9140*/  @!P5 LOP3.LUT R97, R100, 0x100000, RZ, 0xfc, !PT ;  /* 0x001000006461d812 */ /* 0x000fe200078efcff */
[----:B------:R-:W-:-:S04]  /*9150*/  IMAD.MOV.U32 R100, RZ, RZ, R108 ;  /* 0x000000ffff647224 */ /* 0x000fc800078e006c */
[----:B------:R-:W-:Y:S02]  /*9160*/  @!P6 DMUL R106, R104, 8.98846567431157953865e+307 ;  /* 0x7fe00000686ae828 */ /* 0x000fe40000000000 */
[----:B------:R-:W-:Y:S01]  /*9170*/  @!P5 DFMA R100, R100, 2, -R96 ;  /* 0x400000006464d82b */ /* 0x000fe20000000860 */
[----:B------:R-:W-:-:S03]  /*9180*/  IMAD.MOV.U32 R96, RZ, RZ, R94 ;  /* 0x000000ffff607224 */ /* 0x000fc600078e005e */
        /* <DEDUP_REMOVED lines=45> */
.L_x_667:
        /* <DEDUP_REMOVED lines=17> */
.L_x_670:
[----:B------:R-:W-:Y:S01]  /*9570*/  LOP3.LUT R95, R105, 0x80000, RZ, 0xfc, !PT ;  /* 0x00080000695f7812 */ /* 0x000fe200078efcff */
[----:B------:R-:W-:-:S04]  /*9580*/  IMAD.MOV.U32 R112, RZ, RZ, R104 ;  /* 0x000000ffff707224 */ /* 0x000fc800078e0068 */
[----:B------:R-:W-:Y:S01]  /*9590*/  IMAD.MOV.U32 R113, RZ, RZ, R95 ;  /* 0x000000ffff717224 */ /* 0x000fe200078e005f */
[----:B------:R-:W-:Y:S06]  /*95a0*/  BRA `(.L_x_668) ;  /* 0x00000000000c7947 */ /* 0x000fec0003800000 */
.L_x_669:
[----:B------:R-:W-:Y:S01]  /*95b0*/  LOP3.LUT R95, R109, 0x80000, RZ, 0xfc, !PT ;  /* 0x000800006d5f7812 */ /* 0x000fe200078efcff */
[----:B------:R-:W-:-:S04]  /*95c0*/  IMAD.MOV.U32 R112, RZ, RZ, R108 ;  /* 0x000000ffff707224 */ /* 0x000fc800078e006c */
[----:B------:R-:W-:-:S07]  /*95d0*/  IMAD.MOV.U32 R113, RZ, RZ, R95 ;  /* 0x000000ffff717224 */ /* 0x000fce00078e005f */
.L_x_668:
[----:B------:R-:W-:Y:S05]  /*95e0*/  BSYNC.RECONVERGENT B0 ;  /* 0x0000000000007941 */ /* 0x000fea0003800200 */
.L_x_666:
[----:B------:R-:W-:Y:S02]  /*95f0*/  IMAD.MOV.U32 R96, RZ, RZ, R0 ;  /* 0x000000ffff607224 */ /* 0x000fe400078e0000 */
[----:B------:R-:W-:Y:S02]  /*9600*/  IMAD.MOV.U32 R97, RZ, RZ, 0x0 ;  /* 0x00000000ff617424 */ /* 0x000fe400078e00ff */
[----:B------:R-:W-:Y:S02]  /*9610*/  IMAD.MOV.U32 R94, RZ, RZ, R112 ;  /* 0x000000ffff5e7224 */ /* 0x000fe400078e0070 */
[----:B------:R-:W-:Y:S01]  /*9620*/  IMAD.MOV.U32 R95, RZ, RZ, R113 ;  /* 0x000000ffff5f7224 */ /* 0x000fe200078e0071 */
[----:B------:R-:W-:Y:S06]  /*9630*/  RET.REL.NODEC R96 `(_Z21LaxWendroff_3D_SolverifififfPfS_S_) ;  /* 0xffffff6860707950 */ /* 0x000fec0003c3ffff */
        .type           $_Z21LaxWendroff_3D_SolverifififfPfS_S_$__internal_accurate_pow,@function
        .size           $_Z21LaxWendroff_3D_SolverifififfPfS_S_$__internal_accurate_pow,(.L_x_1122 - $_Z21LaxWendroff_3D_SolverifififfPfS_S_$__internal_accurate_pow)
$_Z21LaxWendroff_3D_SolverifififfPfS_S_$__internal_accurate_pow:
[----:B------:R-:W-:Y:S01]  /*9640*/  ISETP.GT.U32.AND P6, PT, R95, 0xfffff, PT ;  /* 0x000fffff5f00780c */ /* 0x000fe20003fc4070 */
[----:B------:R-:W-:Y:S01]  /*9650*/  IMAD.MOV.U32 R94, RZ, RZ, R96 ;  /* 0x000000ffff5e7224 */ /* 0x000fe200078e0060 */
[----:B------:R-:W-:Y:S01]  /*9660*/  UMOV UR10, 0x7d2cafe2 ;  /* 0x7d2cafe2000a7882 */ /* 0x000fe20000000000 */
[----:B------:R-:W-:Y:S01]  /*9670*/  IMAD.MOV.U32 R101, RZ, RZ, R97 ;  /* 0x000000ffff657224 */ /* 0x000fe200078e0061 */
[----:B------:R-:W-:Y:S01]  /*9680*/  UMOV UR11, 0x3eb0f5ff ;  /* 0x3eb0f5ff000b7882 */ /* 0x000fe20000000000 */
[----:B------:R-:W-:Y:S01]  /*9690*/  UMOV UR12, 0x3b39803f ;  /* 0x3b39803f000c7882 */ /* 0x000fe20000000000 */
[----:B------:R-:W-:Y:S01]  /*96a0*/  UMOV UR13, 0x3c7abc9e ;  /* 0x3c7abc9e000d7882 */ /* 0x000fe20000000000 */
[----:B------:R-:W-:Y:S02]  /*96b0*/  IMAD.SHL.U32 R97, R101, 0x2, RZ ;  /* 0x0000000265617824 */ /* 0x000fe400078e00ff */
[----:B------:R-:W-:-:S04]  /*96c0*/  IMAD.U32 R100, RZ, RZ, UR4 ;  /* 0x00000004ff647e24 */ /* 0x000fc8000f8e00ff */
[----:B------:R-:W-:Y:S01]  /*96d0*/  @!P6 DMUL R98, R94, 1.80143985094819840000e+16 ;  /* 0x435000005e62e828 */ /* 0x000fe20000000000 */
[----:B------:R-:W-:-:S09]  /*96e0*/  SHF.R.U32.HI R94, RZ, 0x14, R95 ;  /* 0x00000014ff5e7819 */ /* 0x000fd2000001165f */
[----:B------:R-:W-:Y:S01]  /*96f0*/  @!P6 IMAD.MOV.U32 R95, RZ, RZ, R99 ;  /* 0x000000ffff5fe224 */ /* 0x000fe200078e0063 */
[----:B------:R-:W-:Y:S01]  /*9700*/  @!P6 LEA.HI R94, R99, 0xffffffca, RZ, 0xc ;  /* 0xffffffca635ee811 */ /* 0x000fe200078f60ff */
[----:B------:R-:W-:Y:S01]  /*9710*/  @!P6 IMAD.MOV.U32 R96, RZ, RZ, R98 ;  /* 0x000000ffff60e224 */ /* 0x000fe200078e0062 */
[----:B------:R-:W-:Y:S02]  /*9720*/  LOP3.LUT R98, R101, 0xff0fffff, RZ, 0xc0, !PT ;  /* 0xff0fffff65627812 */ /* 0x000fe400078ec0ff */
[----:B------:R-:W-:Y:S01]  /*9730*/  LOP3.LUT R95, R95, 0x800fffff, RZ, 0xc0, !PT ;  /* 0x800fffff5f5f7812 */ /* 0x000fe200078ec0ff */
[----:B------:R-:W-:Y:S01]  /*9740*/  IMAD.MOV.U32 R110, RZ, RZ, R96 ;  /* 0x000000ffff6e7224 */ /* 0x000fe200078e0060 */
[----:B------:R-:W-:Y:S02]  /*9750*/  ISETP.GT.U32.AND P6, PT, R97, -0x2000001, PT ;  /* 0xfdffffff6100780c */ /* 0x000fe40003fc4070 */
[----:B------:R-:W-:Y:S01]  /*9760*/  LOP3.LUT R97, R95, 0x3ff00000, RZ, 0xfc, !PT ;  /* 0x3ff000005f617812 */ /* 0x000fe200078efcff */
[----:B------:R-:W-:Y:S01]  /*9770*/  VIADD R95, R94, 0xfffffc01 ;  /* 0xfffffc015e5f7836 */ /* 0x000fe20000000000 */
[----:B------:R-:W-:Y:S01]  /*9780*/  SEL R101, R98, R101, P6 ;  /* 0x0000006562657207 */ /* 0x000fe20003000000 */
[----:B------:R-:W-:Y:S01]  /*9790*/  IMAD.MOV.U32 R98, RZ, RZ, RZ ;  /* 0x000000ffff627224 */ /* 0x000fe200078e00ff */
        /* <DEDUP_REMOVED lines=87> */
[----:B------:R-:W-:Y:S01]  /*9d10*/  DFMA R98, R98, R100, -R96 ;  /* 0x000000646262722b */ /* 0x000fe20000000860 */
[----:B------:R-:W-:Y:S02]  /*9d20*/  IMAD.MOV.U32 R104, RZ, RZ, 0x652b82fe ;  /* 0x652b82feff687424 */ /* 0x000fe400078e00ff */
[----:B------:R-:W-:-:S05]  /*9d30*/  IMAD.MOV.U32 R105, RZ, RZ, 0x3ff71547 ;  /* 0x3ff71547ff697424 */ /* 0x000fca00078e00ff */
[----:B------:R-:W-:-:S08]  /*9d40*/  DFMA R100, R94, R100, R98 ;  /* 0x000000645e64722b */ /* 0x000fd00000000062 */
        /* <DEDUP_REMOVED lines=56> */
.L_x_671:
[----:B------:R-:W-:Y:S02]  /*a0d0*/  DFMA R100, R100, R96, R96 ;  /* 0x000000606464722b */ /* 0x000fe40000000060 */
[----:B------:R-:W-:-:S08]  /*a0e0*/  DSETP.NEU.AND P6, PT, |R96|, +INF , PT ;  /* 0x7ff000006000742a */ /* 0x000fd00003fcd200 */
[----:B------:R-:W-:Y:S01]  /*a0f0*/  FSEL R94, R96, R100, !P6 ;  /* 0x00000064605e7208 */ /* 0x000fe20007000000 */
[----:B------:R-:W-:Y:S01]  /*a100*/  IMAD.MOV.U32 R96, RZ, RZ, R0 ;  /* 0x000000ffff607224 */ /* 0x000fe200078e0000 */
[----:B------:R-:W-:Y:S01]  /*a110*/  FSEL R95, R97, R101, !P6 ;  /* 0x00000065615f7208 */ /* 0x000fe20007000000 */
[----:B------:R-:W-:-:S04]  /*a120*/  IMAD.MOV.U32 R97, RZ, RZ, 0x0 ;  /* 0x00000000ff617424 */ /* 0x000fc800078e00ff */
[----:B------:R-:W-:Y:S05]  /*a130*/  RET.REL.NODEC R96 `(_Z21LaxWendroff_3D_SolverifififfPfS_S_) ;  /* 0xffffff5c60b07950 */ /* 0x000fea0003c3ffff */
.L_x_672:
        /* <DEDUP_REMOVED lines=12> */
.L_x_1122:


//--------------------- .text._Z15Sigma_3D_SolverifififfPfS_S_ --------------------------
	.section	.text._Z15Sigma_3D_SolverifififfPfS_S_,"ax",@progbits
	.align	128
        .global         _Z15Sigma_3D_SolverifififfPfS_S_
        .type           _Z15Sigma_3D_SolverifififfPfS_S_,@function
        .size           _Z15Sigma_3D_SolverifififfPfS_S_,(.L_x_1124 - _Z15Sigma_3D_SolverifififfPfS_S_)
        .other          _Z15Sigma_3D_SolverifififfPfS_S_,@"STO_CUDA_ENTRY STV_DEFAULT"
_Z15Sigma_3D_SolverifififfPfS_S_:
.text._Z15Sigma_3D_SolverifififfPfS_S_:
        /* <DEDUP_REMOVED lines=20> */
[----:B------:R-:W0:Y:S01]  /*0140*/  LDC R14, c[0x0][0x384] ;  /* 0x0000e100ff0e7b82 */ /* 0x000e220000000800 */
[----:B------:R-:W1:Y:S01]  /*0150*/  LDCU UR4, c[0x0][0x360] ;  /* 0x00006c00ff0477ac */ /* 0x000e620008000800 */
[----:B------:R-:W-:Y:S02]  /*0160*/  IMAD.MOV.U32 R2, RZ, RZ, 0x1 ;  /* 0x00000001ff027424 */ /* 0x000fe400078e00ff */
[----:B------:R-:W-:Y:S01]  /*0170*/  IMAD R35, R35, UR8, RZ ;  /* 0x0000000823237c24 */ /* 0x000fe2000f8e02ff */
[----:B------:R-:W2:Y:S03]  /*0180*/  LDCU UR5, c[0x0][0x364] ;  /* 0x00006c80ff0577ac */ /* 0x000ea60008000800 */
[----:B------:R-:W3:Y:S08]  /*0190*/  LDC R28, c[0x0][0x398] ;  /* 0x0000e600ff1c7b82 */ /* 0x000ef00000000800 */
[----:B------:R-:W4:Y:S01]  /*01a0*/  LDC.64 R86, c[0x0][0x3a8] ;  /* 0x0000ea00ff567b82 */ /* 0x000f220000000a00 */
[----:B-1----:R-:W-:-:S02]  /*01b0*/  IMAD R17, R17, UR4, R6 ;  /* 0x0000000411117c24 */ /* 0x002fc4000f8e0206 */
[----:B--2---:R-:W-:Y:S02]  /*01c0*/  IMAD R13, R13, UR5, R8 ;  /* 0x000000050d0d7c24 */ /* 0x004fe4000f8e0208 */
[----:B0-----:R-:W-:Y:S01]  /*01d0*/  FMUL R14, R14, R14 ;  /* 0x0000000e0e0e7220 */ /* 0x001fe20000400000 */
[----:B------:R-:W-:Y:S02]  /*01e0*/  VIADD R17, R17, 0x6 ;  /* 0x0000000611117836 */ /* 0x000fe40000000000 */
[----:B------:R-:W-:-:S03]  /*01f0*/  VIADD R12, R13, 0x6 ;  /* 0x000000060d0c7836 */ /* 0x000fc60000000000 */
[----:B------:R-:W0:Y:S01]  /*0200*/  F2F.F64.F32 R14, R14 ;  /* 0x0000000e000e7310 */ /* 0x000e220000201800 */
[----:B------:R-:W-:Y:S02]  /*0210*/  IMAD R9, R12, UR8, R17 ;  /* 0x000000080c097c24 */ /* 0x000fe4000f8e0211 */
[----:B---3--:R-:W-:-:S06]  /*0220*/  FMUL R28, R28, R28 ;  /* 0x0000001c1c1c7220 */ /* 0x008fcc0000400000 */
[----:B------:R-:W1:Y:S01]  /*0230*/  F2F.F64.F32 R28, R28 ;  /* 0x0000001c001c7310 */ /* 0x000e620000201800 */
[----:B----4-:R-:W-:-:S07]  /*0240*/  IMAD.WIDE R86, R9, 0x4, R86 ;  /* 0x0000000409567825 */ /* 0x010fce00078e0256 */
[----:B0-----:R-:W0:Y:S01]  /*0250*/  MUFU.RCP64H R3, R15 ;  /* 0x0000000f00037308 */ /* 0x001e220000001800 */
[----:B-1----:R-:W-:Y:S02]  /*0260*/  DMUL R32, R28, 0.25 ;  /* 0x3fd000001c207828 */ /* 0x002fe40000000000 */
[----:B0-----:R-:W-:-:S08]  /*0270*/  DFMA R4, -R14, R2, 1 ;  /* 0x3ff000000e04742b */ /* 0x001fd00000000102 */
[----:B------:R-:W-:Y:S01]  /*0280*/  FSETP.GEU.AND P1, PT, |R33|, 6.5827683646048100446e-37, PT ;  /* 0x036000002100780b */ /* 0x000fe20003f2e200 */
[----:B------:R-:W-:-:S08]  /*0290*/  DFMA R4, R4, R4, R4 ;  /* 0x000000040404722b */ /* 0x000fd00000000004 */
[----:B------:R-:W-:Y:S01]  /*02a0*/  DFMA R6, R2, R4, R2 ;  /* 0x000000040206722b */ /* 0x000fe20000000002 */
[----:B------:R-:W-:-:S07]  /*02b0*/  IMAD.WIDE R2, R35, 0x4, R86 ;  /* 0x0000000423027825 */ /* 0x000fce00078e0256 */
        /* <DEDUP_REMOVED lines=22> */
[----:B------:R-:W-:Y:S05]  /*0420*/  CALL.REL.NOINC `($__internal_10_$__cuda_sm20_div_rn_f64_full) ;  /* 0x00000060008c7944 */ /* 0x000fea0003c00000 */
.L_x_674:
[----:B------:R-:W0:Y:S01]  /*0430*/  MUFU.RCP64H R27, R15 ;  /* 0x0000000f001b7308 */ /* 0x000e220000001800 */
[----:B------:R-:W-:Y:S01]  /*0440*/  IMAD.MOV.U32 R26, RZ, RZ, 0x1 ;  /* 0x00000001ff1a7424 */ /* 0x000fe200078e00ff */
[----:B------:R-:W-:-:S06]  /*0450*/  DMUL R28, R28, 0.75 ;  /* 0x3fe800001c1c7828 */ /* 0x000fcc0000000000 */
[----:B------:R1:W2:Y:S04]  /*0460*/  F2F.F32.F64 R56, R46 ;  /* 0x0000002e00387310 */ /* 0x0002a80000301000 */
[----:B------:R-:W-:Y:S01]  /*0470*/  FSETP.GEU.AND P1, PT, |R29|, 6.5827683646048100446e-37, PT ;  /* 0x036000001d00780b */ /* 0x000fe20003f2e200 */
        /* <DEDUP_REMOVED lines=10> */
[----:B-12---:R-:W-:Y:S05]  /*0520*/  @P0 BRA P1, `(.L_x_675) ;  /* 0x0000000000200947 */ /* 0x006fea0000800000 */
[----:B------:R-:W-:Y:S01]  /*0530*/  IMAD.MOV.U32 R46, RZ, RZ, R14 ;  /* 0x000000ffff2e7224 */ /* 0x000fe200078e000e */
[----:B------:R-:W-:Y:S01]  /*0540*/  MOV R42, 0x590 ;  /* 0x00000590002a7802 */ /* 0x000fe20000000f00 */
[----:B------:R-:W-:Y:S02]  /*0550*/  IMAD.MOV.U32 R47, RZ, RZ, R15 ;  /* 0x000000ffff2f7224 */ /* 0x000fe400078e000f */
[----:B------:R-:W-:Y:S02]  /*0560*/  IMAD.MOV.U32 R80, RZ, RZ, R28 ;  /* 0x000000ffff507224 */ /* 0x000fe400078e001c */
[----:B------:R-:W-:-:S07]  /*0570*/  IMAD.MOV.U32 R81, RZ, RZ, R29 ;  /* 0x000000ffff517224 */ /* 0x000fce00078e001d */
[----:B------:R-:W-:Y:S05]  /*0580*/  CALL.REL.NOINC `($__internal_10_$__cuda_sm20_div_rn_f64_full) ;  /* 0x0000006000347944 */ /* 0x000fea0003c00000 */
[----:B------:R-:W-:Y:S02]  /*0590*/  IMAD.MOV.U32 R54, RZ, RZ, R46 ;  /* 0x000000ffff367224 */ /* 0x000fe400078e002e */
[----:B------:R-:W-:-:S07]  /*05a0*/  IMAD.MOV.U32 R55, RZ, RZ, R47 ;  /* 0x000000ffff377224 */ /* 0x000fce00078e002f */
.L_x_675:
        /* <DEDUP_REMOVED lines=23> */
[----:B------:R-:W-:Y:S05]  /*0720*/  CALL.REL.NOINC `($__internal_10_$__cuda_sm20_div_rn_f64_full) ;  /* 0x0000005c00cc7944 */ /* 0x000fea0003c00000 */
.L_x_676:
[----:B------:R-:W0:Y:S01]  /*0730*/  MUFU.RCP64H R15, R27 ;  /* 0x0000001b000f7308 */ /* 0x000e220000001800 */
[----:B------:R-:W-:Y:S01]  /*0740*/  IMAD.MOV.U32 R14, RZ, RZ, 0x1 ;  /* 0x00000001ff0e7424 */ /* 0x000fe200078e00ff */
[----:B------:R-:W-:-:S05]  /*0750*/  FSETP.GEU.AND P1, PT, |R29|, 6.5827683646048100446e-37, PT ;  /* 0x036000001d00780b */ /* 0x000fca0003f2e200 */
[----:B0-----:R-:W-:-:S08]  /*0760*/  DFMA R36, -R26, R14, 1 ;  /* 0x3ff000001a24742b */ /* 0x001fd0000000010e */
[----:B------:R-:W-:-:S08]  /*0770*/  DFMA R36, R36, R36, R36 ;  /* 0x000000242424722b */ /* 0x000fd00000000024 */
[----:B------:R-:W-:-:S08]  /*0780*/  DFMA R36, R14, R36, R14 ;  /* 0x000000240e24722b */ /* 0x000fd0000000000e */
[----:B------:R-:W-:-:S08]  /*0790*/  DFMA R14, -R26, R36, 1 ;  /* 0x3ff000001a0e742b */ /* 0x000fd00000000124 */
[----:B------:R-:W-:-:S08]  /*07a0*/  DFMA R36, R36, R14, R36 ;  /* 0x0000000e2424722b */ /* 0x000fd00000000024 */
[----:B------:R-:W-:-:S08]  /*07b0*/  DMUL R60, R28, R36 ;  /* 0x000000241c3c7228 */ /* 0x000fd00000000000 */
[----:B------:R-:W-:-:S08]  /*07c0*/  DFMA R14, -R26, R60, R28 ;  /* 0x0000003c1a0e722b */ /* 0x000fd0000000011c */
[----:B------:R-:W-:Y:S02]  /*07d0*/  DFMA R60, R36, R14, R60 ;  /* 0x0000000e243c722b */ /* 0x000fe4000000003c */
[----:B------:R0:W1:Y:S08]  /*07e0*/  F2F.F32.F64 R14, R46 ;  /* 0x0000002e000e7310 */ /* 0x0000700000301000 */
[----:B------:R-:W-:-:S05]  /*07f0*/  FFMA R0, RZ, R27, R61 ;  /* 0x0000001bff007223 */ /* 0x000fca000000003d */
[----:B------:R-:W-:-:S13]  /*0800*/  FSETP.GT.AND P0, PT, |R0|, 1.469367938527859385e-39, PT ;  /* 0x001000000000780b */ /* 0x000fda0003f04200 */
[----:B01----:R-:W-:Y:S05]  /*0810*/  @P0 BRA P1, `(.L_x_677) ;  /* 0x0000000000200947 */ /* 0x003fea0000800000 */
        /* <DEDUP_REMOVED lines=8> */
.L_x_677:
        /* <DEDUP_REMOVED lines=24> */
.L_x_678:
[----:B------:R-:W0:Y:S01]  /*0a20*/  MUFU.RCP64H R33, R27 ;  /* 0x0000001b00217308 */ /* 0x000e220000001800 */
[----:B------:R-:W-:Y:S01]  /*0a30*/  IMAD.MOV.U32 R32, RZ, RZ, 0x1 ;  /* 0x00000001ff207424 */ /* 0x000fe200078e00ff */
[----:B------:R-:W-:-:S06]  /*0a40*/  FSETP.GEU.AND P1, PT, |R29|, 6.5827683646048100446e-37, PT ;  /* 0x036000001d00780b */ /* 0x000fcc0003f2e200 */
[----:B------:R1:W2:Y:S01]  /*0a50*/  F2F.F32.F64 R0, R46 ;  /* 0x0000002e00007310 */ /* 0x0002a20000301000 */
        /* <DEDUP_REMOVED lines=19> */
.L_x_679:
[----:B------:R-:W5:Y:S01]  /*0b90*/  LDG.E.CONSTANT R86, desc[UR6][R86.64] ;  /* 0x0000000656567981 */ /* 0x000f62000c1e9900 */
[----:B------:R-:W0:Y:S01]  /*0ba0*/  LDCU UR4, c[0x0][0x398] ;  /* 0x00007300ff0477ac */ /* 0x000e220008000800 */
[----:B------:R-:W-:Y:S02]  /*0bb0*/  IMAD.WIDE R26, R35, 0x4, R30 ;  /* 0x00000004231a7825 */ /* 0x000fe400078e021e */
[----:B------:R1:W5:Y:S04]  /*0bc0*/  LDG.E.CONSTANT R40, desc[UR6][R22.64] ;  /* 0x0000000616287981 */ /* 0x000368000c1e9900 */
[----:B------:R2:W5:Y:S04]  /*0bd0*/  LDG.E.CONSTANT R39, desc[UR6][R10.64] ;  /* 0x000000060a277981 */ /* 0x000568000c1e9900 */
[----:B------:R3:W5:Y:S01]  /*0be0*/  LDG.E.CONSTANT R35, desc[UR6][R4.64] ;  /* 0x0000000604237981 */ /* 0x000762000c1e9900 */
[----:B-1----:R-:W1:Y:S03]  /*0bf0*/  LDC.64 R22, c[0x0][0x388] ;  /* 0x0000e200ff167b82 */ /* 0x002e660000000a00 */
[----:B------:R4:W5:Y:S01]  /*0c00*/  LDG.E.CONSTANT R34, desc[UR6][R2.64] ;  /* 0x0000000602227981 */ /* 0x000962000c1e9900 */
[----:B0-----:R-:W3:Y:S03]  /*0c10*/  F2F.F64.F32 R68, UR4 ;  /* 0x0000000400447d10 */ /* 0x001ee60008201800 */
[----:B------:R0:W5:Y:S01]  /*0c20*/  LDG.E.CONSTANT R45, desc[UR6][R30.64] ;  /* 0x000000061e2d7981 */ /* 0x000162000c1e9900 */
[----:B--2---:R-:W2:Y:S03]  /*0c30*/  LDC.64 R10, c[0x0][0x380] ;  /* 0x0000e000ff0a7b82 */ /* 0x004ea60000000a00 */
[----:B------:R2:W5:Y:S04]  /*0c40*/  LDG.E.CONSTANT R38, desc[UR6][R18.64] ;  /* 0x0000000612267981 */ /* 0x000568000c1e9900 */
[----:B------:R2:W5:Y:S04]  /*0c50*/  LDG.E.CONSTANT R41, desc[UR6][R20.64] ;  /* 0x0000000614297981 */ /* 0x000568000c1e9900 */
[----:B------:R-:W5:Y:S01]  /*0c60*/  LDG.E.CONSTANT R33, desc[UR6][R26.64] ;  /* 0x000000061a217981 */ /* 0x000f62000c1e9900 */
[----:B---3--:R-:W-:-:S03]  /*0c70*/  DADD R4, R68, 6 ;  /* 0x4018000044047429 */ /* 0x008fc60000000000 */
[----:B------:R3:W5:Y:S01]  /*0c80*/  LDG.E.CONSTANT R37, desc[UR6][R8.64] ;  /* 0x0000000608257981 */ /* 0x000762000c1e9900 */
[----:B-1----:R-:W1:Y:S01]  /*0c90*/  F2F.F64.F32 R66, R23 ;  /* 0x0000001700427310 */ /* 0x002e620000201800 */
[----:B----4-:R-:W-:Y:S02]  /*0ca0*/  DADD R2, R68, 8 ;  /* 0x4020000044027429 */ /* 0x010fe40000000000 */
[----:B------:R4:W5:Y:S03]  /*0cb0*/  LDG.E.CONSTANT R36, desc[UR6][R6.64] ;  /* 0x0000000606247981 */ /* 0x000966000c1e9900 */
[----:B0-----:R-:W-:Y:S01]  /*0cc0*/  LOP3.LUT R30, R5, 0x7ff00000, RZ, 0xc0, !PT ;  /* 0x7ff00000051e7812 */ /* 0x001fe200078ec0ff */
[----:B------:R0:W5:Y:S01]  /*0cd0*/  LDG.E.CONSTANT R43, desc[UR6][R24.64] ;  /* 0x00000006182b7981 */ /* 0x000162000c1e9900 */
[----:B--2---:R-:W2:Y:S03]  /*0ce0*/  F2F.F64.F32 R62, R11 ;  /* 0x0000000b003e7310 */ /* 0x004ea60000201800 */
[----:B------:R-:W-:-:S02]  /*0cf0*/  LOP3.LUT R29, R3, 0x7ff00000, RZ, 0xc0, !PT ;  /* 0x7ff00000031d7812 */ /* 0x000fc400078ec0ff */
[----:B------:R-:W0:Y:S01]  /*0d00*/  LDC.64 R2, c[0x0][0x390] ;  /* 0x0000e400ff027b82 */ /* 0x000e220000000a00 */
[----:B-1----:R-:W-:Y:S02]  /*0d10*/  DADD R4, R66, 2 ;  /* 0x4000000042047429 */ /* 0x002fe40000000000 */
[C---:B------:R-:W-:Y:S02]  /*0d20*/  DADD R18, R68.reuse, 10 ;  /* 0x4024000044127429 */ /* 0x040fe40000000000 */
[C---:B------:R-:W-:Y:S02]  /*0d30*/  DADD R20, R68.reuse, 12 ;  /* 0x4028000044147429 */ /* 0x040fe40000000000 */
[----:B---3--:R-:W-:-:S04]  /*0d40*/  DADD R8, R68, 2 ;  /* 0x4000000044087429 */ /* 0x008fc80000000000 */
[----:B------:R-:W-:Y:S01]  /*0d50*/  LOP3.LUT R26, R5, 0x7ff00000, RZ, 0xc0, !PT ;  /* 0x7ff00000051a7812 */ /* 0x000fe200078ec0ff */
[----:B------:R-:W-:Y:S01]  /*0d60*/  FMUL R5, R60, R23 ;  /* 0x000000173c057220 */ /* 0x000fe20000400000 */
[----:B------:R-:W-:Y:S01]  /*0d70*/  LOP3.LUT R28, R19, 0x7ff00000, RZ, 0xc0, !PT ;  /* 0x7ff00000131c7812 */ /* 0x000fe200078ec0ff */
[----:B------:R-:W-:Y:S02]  /*0d80*/  DADD R18, R66, 8 ;  /* 0x4020000042127429 */ /* 0x000fe40000000000 */
[----:B----4-:R-:W-:Y:S01]  /*0d90*/  DADD R6, R68, 4 ;  /* 0x4010000044067429 */ /* 0x010fe20000000000 */
[----:B------:R-:W-:Y:S01]  /*0da0*/  FFMA R53, R54, R11, R5 ;  /* 0x0000000b36357223 */ /* 0x000fe20000000005 */
[----:B--2---:R-:W-:Y:S01]  /*0db0*/  DADD R4, R62, 2 ;  /* 0x400000003e047429 */ /* 0x004fe20000000000 */
[C---:B------:R-:W-:Y:S01]  /*0dc0*/  IMAD R13, R22.reuse, 0x6, R13 ;  /* 0x00000006160d7824 */ /* 0x040fe200078e020d */
[----:B------:R-:W-:Y:S01]  /*0dd0*/  LOP3.LUT R27, R21, 0x7ff00000, RZ, 0xc0, !PT ;  /* 0x7ff00000151b7812 */ /* 0x000fe200078ec0ff */
[----:B------:R-:W-:Y:S01]  /*0de0*/  DADD R20, R66, 10 ;  /* 0x4024000042147429 */ /* 0x000fe20000000000 */
[----:B------:R-:W-:Y:S01]  /*0df0*/  FADD R15, R23, UR4 ;  /* 0x00000004170f7e21 */ /* 0x000fe20008000000 */
[----:B------:R-:W-:-:S02]  /*0e00*/  IMAD R12, R22, 0xc, R12 ;  /* 0x0000000c160c7824 */ /* 0x000fc400078e020c */
[C---:B------:R-:W-:Y:S02]  /*0e10*/  VIADD R18, R13.reuse, 0x6 ;  /* 0x000000060d127836 */ /* 0x040fe40000000000 */
[----:B------:R-:W-:Y:S01]  /*0e20*/  VIADD R4, R13, 0x26 ;  /* 0x000000260d047836 */ /* 0x000fe20000000000 */
[----:B------:R1:W-:Y:S01]  /*0e30*/  F2F.F32.F64 R48, R48 ;  /* 0x0000003000307310 */ /* 0x0003e20000301000 */
[----:B------:R-:W-:Y:S01]  /*0e40*/  LOP3.LUT R32, R9, 0x7ff00000, RZ, 0xc0, !PT ;  /* 0x7ff0000009207812 */ /* 0x000fe200078ec0ff */
[----:B------:R-:W-:Y:S01]  /*0e50*/  DADD R8, R66, 6 ;  /* 0x4018000042087429 */ /* 0x000fe20000000000 */
[----:B------:R-:W-:Y:S01]  /*0e60*/  LOP3.LUT R23, R19, 0x7ff00000, RZ, 0xc0, !PT ;  /* 0x7ff0000013177812 */ /* 0x000fe200078ec0ff */
[-CC-:B------:R-:W-:Y:S01]  /*0e70*/  IMAD R20, R12, R10.reuse, R17.reuse ;  /* 0x0000000a0c147224 */ /* 0x180fe200078e0211 */
[----:B------:R-:W-:Y:S01]  /*0e80*/  LOP3.LUT R31, R7, 0x7ff00000, RZ, 0xc0, !PT ;  /* 0x7ff00000071f7812 */ /* 0x000fe200078ec0ff */
[-CC-:B------:R-:W-:Y:S02]  /*0e90*/  IMAD R19, R13, R10.reuse, R17.reuse ;  /* 0x0000000a0d137224 */ /* 0x180fe400078e0211 */
[----:B0-----:R-:W0:Y:S01]  /*0ea0*/  F2F.F64.F32 R58, R3 ;  /* 0x00000003003a7310 */ /* 0x001e220000201800 */
[----:B------:R-:W-:-:S02]  /*0eb0*/  IMAD R18, R18, R10, R17 ;  /* 0x0000000a12127224 */ /* 0x000fc400078e0211 */
[----:B-1----:R-:W-:Y:S01]  /*0ec0*/  FMUL R49, R14, R15 ;  /* 0x0000000f0e317220 */ /* 0x002fe20000400000 */
[----:B------:R-:W-:Y:S01]  /*0ed0*/  DADD R6, R66, 4 ;  /* 0x4010000042067429 */ /* 0x000fe20000000000 */
[----:B------:R-:W-:Y:S01]  /*0ee0*/  FADD R15, R11, UR4 ;  /* 0x000000040b0f7e21 */ /* 0x000fe20008000000 */
[----:B------:R-:W-:Y:S01]  /*0ef0*/  IMAD R17, R4, R10, R17 ;  /* 0x0000000a04117224 */ /* 0x000fe200078e0211 */
[C---:B------:R-:W-:Y:S01]  /*0f00*/  DADD R10, R62.reuse, 10 ;  /* 0x402400003e0a7429 */ /* 0x040fe20000000000 */
[----:B------:R-:W-:Y:S01]  /*0f10*/  LOP3.LUT R16, R5, 0x7ff00000, RZ, 0xc0, !PT ;  /* 0x7ff0000005107812 */ /* 0x000fe200078ec0ff */
[C---:B------:R-:W-:Y:S02]  /*0f20*/  DADD R4, R62.reuse, 12 ;  /* 0x402800003e047429 */ /* 0x040fe40000000000 */
[C---:B------:R-:W-:Y:S01]  /*0f30*/  DADD R12, R62.reuse, 8 ;  /* 0x402000003e0c7429 */ /* 0x040fe20000000000 */
[----:B------:R-:W-:Y:S01]  /*0f40*/  LOP3.LUT R24, R9, 0x7ff00000, RZ, 0xc0, !PT ;  /* 0x7ff0000009187812 */ /* 0x000fe200078ec0ff */
[----:B------:R-:W-:Y:S01]  /*0f50*/  DADD R8, R62, 6 ;  /* 0x401800003e087429 */ /* 0x000fe20000000000 */
[----:B------:R-:W-:Y:S01]  /*0f60*/  LOP3.LUT R25, R7, 0x7ff00000, RZ, 0xc0, !PT ;  /* 0x7ff0000007197812 */ /* 0x000fe200078ec0ff */
[----:B------:R-:W-:-:S02]  /*0f70*/  DADD R46, R66, 12 ;  /* 0x40280000422e7429 */ /* 0x000fc40000000000 */
[----:B------:R-:W-:Y:S01]  /*0f80*/  DADD R6, R62, 4 ;  /* 0x401000003e067429 */ /* 0x000fe20000000000 */
[----:B------:R-:W-:Y:S02]  /*0f90*/  LOP3.LUT R12, R11, 0x7ff00000, RZ, 0xc0, !PT ;  /* 0x7ff000000b0c7812 */ /* 0x000fe400078ec0ff */
[----:B------:R-:W-:Y:S01]  /*0fa0*/  LOP3.LUT R11, R5, 0x7ff00000, RZ, 0xc0, !PT ;  /* 0x7ff00000050b7812 */ /* 0x000fe200078ec0ff */
[C---:B0-----:R-:W-:Y:S01]  /*0fb0*/  DADD R4, R58.reuse, 12 ;  /* 0x402800003a047429 */ /* 0x041fe20000000000 */
[----:B------:R-:W-:Y:S01]  /*0fc0*/  FADD R52, R0, R48 ;  /* 0x0000003000347221 */ /* 0x000fe20000000000 */
[----:B------:R0:W1:Y:S01]  /*0fd0*/  F2F.F64.F32 R64, R14 ;  /* 0x0000000e00407310 */ /* 0x0000620000201800 */
[----:B------:R-:W-:Y:S01]  /*0fe0*/  FFMA R49, R56, R15, R49 ;  /* 0x0000000f38317223 */ /* 0x000fe20000000031 */
[----:B------:R-:W-:Y:S02]  /*0ff0*/  LOP3.LUT R22, R21, 0x7ff00000, RZ, 0xc0, !PT ;  /* 0x7ff0000015167812 */ /* 0x000fe400078ec0ff */
[----:B------:R-:W-:Y:S01]  /*1000*/  FFMA R4, R48, R3, R53 ;  /* 0x0000000330047223 */ /* 0x000fe20000000035 */
[----:B------:R-:W-:Y:S01]  /*1010*/  LOP3.LUT R21, R47, 0x7ff00000, RZ, 0xc0, !PT ;  /* 0x7ff000002f157812 */ /* 0x000fe200078ec0ff */
[C---:B------:R-:W-:Y:S01]  /*1020*/  DADD R50, R58.reuse, 4 ;  /* 0x401000003a327429 */ /* 0x040fe20000000000 */
[----:B------:R-:W-:Y:S01]  /*1030*/  LOP3.LUT R15, R7, 0x7ff00000, RZ, 0xc0, !PT ;  /* 0x7ff00000070f7812 */ /* 0x000fe200078ec0ff */
[----:B------:R-:W2:Y:S01]  /*1040*/  F2F.F64.F32 R60, R60 ;  /* 0x0000003c003c7310 */ /* 0x000ea20000201800 */
[----:B0-----:R-:W-:Y:S01]  /*1050*/  LOP3.LUT R14, R9, 0x7ff00000, RZ, 0xc0, !PT ;  /* 0x7ff00000090e7812 */ /* 0x001fe200078ec0ff */
[C---:B------:R-:W-:Y:S01]  /*1060*/  DADD R8, R58.reuse, 2 ;  /* 0x400000003a087429 */ /* 0x040fe20000000000 */
[----:B------:R-:W-:Y:S01]  /*1070*/  FADD R3, R3, UR4 ;  /* 0x0000000403037e21 */ /* 0x000fe20008000000 */
[----:B------:R-:W-:-:S02]  /*1080*/  DADD R72, R58, 6 ;  /* 0x401800003a487429 */ /* 0x000fc40000000000 */
[C---:B------:R-:W-:Y:S02]  /*1090*/  DADD R6, R58.reuse, 8 ;  /* 0x402000003a067429 */ /* 0x040fe40000000000 */
[----:B------:R-:W0:Y:S01]  /*10a0*/  F2F.F64.F32 R56, R56 ;  /* 0x0000003800387310 */ /* 0x000e220000201800 */
[----:B------:R-:W-:-:S07]  /*10b0*/  DADD R46, R58, 10 ;  /* 0x402400003a2e7429 */ /* 0x000fce0000000000 */
[----:B------:R-:W3:Y:S01]  /*10c0*/  F2F.F64.F32 R54, R54 ;  /* 0x0000003600367310 */ /* 0x000ee20000201800 */
[----:B------:R-:W-:-:S07]  /*10d0*/  FFMA R3, R0, R3, R49 ;  /* 0x0000000300037223 */ /* 0x000fce0000000031 */
[----:B------:R-:W4:Y:S01]  /*10e0*/  F2F.F64.F32 R52, R52 ;  /* 0x0000003400347310 */ /* 0x000f220000201800 */
[----:B------:R-:W-:Y:S01]  /*10f0*/  LOP3.LUT R10, R9, 0x7ff00000, RZ, 0xc0, !PT ;  /* 0x7ff00000090a7812 */ /* 0x000fe200078ec0ff */
[----:B------:R-:W-:Y:S01]  /*1100*/  FADD R4, R3, R4 ;  /* 0x0000000403047221 */ /* 0x000fe20000000000 */
[----:B------:R-:W-:Y:S01]  /*1110*/  LOP3.LUT R13, R13, 0x7ff00000, RZ, 0xc0, !PT ;  /* 0x7ff000000d0d7812 */ /* 0x000fe200078ec0ff */
[----:B------:R-:W-:Y:S01]  /*1120*/  IMAD.MOV R3, RZ, RZ, -R2 ;  /* 0x000000ffff037224 */ /* 0x000fe200078e0a02 */
[----:B------:R-:W-:Y:S02]  /*1130*/  LOP3.LUT R9, R51, 0x7ff00000, RZ, 0xc0, !PT ;  /* 0x7ff0000033097812 */ /* 0x000fe400078ec0ff */
[----:B------:R-:W-:Y:S02]  /*1140*/  LOP3.LUT R8, R73, 0x7ff00000, RZ, 0xc0, !PT ;  /* 0x7ff0000049087812 */ /* 0x000fe400078ec0ff */
[----:B------:R-:W-:Y:S02]  /*1150*/  LOP3.LUT R7, R7, 0x7ff00000, RZ, 0xc0, !PT ;  /* 0x7ff0000007077812 */ /* 0x000fe400078ec0ff */
[----:B------:R-:W-:-:S02]  /*1160*/  LOP3.LUT R6, R47, 0x7ff00000, RZ, 0xc0, !PT ;  /* 0x7ff000002f067812 */ /* 0x000fc400078ec0ff */
[----:B0123--:R-:W-:-:S07]  /*1170*/  LOP3.LUT R5, R5, 0x7ff00000, RZ, 0xc0, !PT ;  /* 0x7ff0000005057812 */ /* 0x00ffce00078ec0ff */
.L_x_744:
        /* <DEDUP_REMOVED lines=21> */
[----:B------:R-:W-:-:S02]  /*12d0*/  @!P1 IMAD.WIDE R50, R19, 0x4, R48 ;  /* 0x0000000413329825 */ /* 0x000fc400078e0230 */
[----:B------:R-:W2:Y:S04]  /*12e0*/  @!P1 LDG.E.CONSTANT R73, desc[UR6][R72.64] ;  /* 0x0000000648499981 */ /* 0x000ea8000c1e9900 */
[----:B------:R3:W4:Y:S01]  /*12f0*/  @!P1 LDG.E.CONSTANT R75, desc[UR6][R50.64] ;  /* 0x00000006324b9981 */ /* 0x000722000c1e9900 */
[----:B------:R-:W-:Y:S02]  /*1300*/  MOV R0, 0x400 ;  /* 0x0000040000007802 */ /* 0x000fe40000000f00 */
[----:B------:R-:W-:Y:S02]  /*1310*/  LOP3.LUT R44, R44, 0xfff7ffff, RZ, 0xc0, !PT ;  /* 0xfff7ffff2c2c7812 */ /* 0x000fe400078ec0ff */
[----:B------:R-:W-:Y:S02]  /*1320*/  ISETP.NE.AND P6, PT, R27, 0x7ff00000, PT ;  /* 0x7ff000001b00780c */ /* 0x000fe40003fc5270 */
[----:B------:R-:W-:Y:S01]  /*1330*/  LOP3.LUT R79, R79, 0xfffffffd, RZ, 0xc0, !PT ;  /* 0xfffffffd4f4f7812 */ /* 0x000fe200078ec0ff */
[----:B---3--:R-:W3:Y:S01]  /*1340*/  LDC.64 R50, c[0x0][0x3b0] ;  /* 0x0000ec00ff327b82 */ /* 0x008ee20000000a00 */
[----:B0-----:R-:W-:-:S13]  /*1350*/  ISETP.GT.U32.AND P2, PT, R87, 0x5, PT ;  /* 0x000000055700780c */ /* 0x001fda0003f44070 */
[----:B------:R-:W-:Y:S02]  /*1360*/  @!P2 IMAD.WIDE R46, R18, 0x4, R48 ;  /* 0x00000004122ea825 */ /* 0x000fe400078e0230 */
[----:B------:R-:W0:Y:S01]  /*1370*/  S2R R49, SR_CgaCtaId ;  /* 0x0000000000317919 */ /* 0x000e220000008800 */
[----:B-1----:R-:W-:Y:S01]  /*1380*/  FSETP.NEU.AND P3, PT, R78, 1, PT ;  /* 0x3f8000004e00780b */ /* 0x002fe20003f6d000 */
[----:B------:R-:W1:Y:S01]  /*1390*/  LDC R48, c[0x0][0x398] ;  /* 0x0000e600ff307b82 */ /* 0x000e620000000800 */
[----:B------:R-:W3:Y:S04]  /*13a0*/  @!P2 LDG.E.CONSTANT R77, desc[UR6][R46.64+-0x18] ;  /* 0xffffe8062e4da981 */ /* 0x000ee8000c1e9900 */
[----:B------:R-:W3:Y:S01]  /*13b0*/  @!P2 LDG.E.CONSTANT R83, desc[UR6][R46.64+0x80] ;  /* 0x000080062e53a981 */ /* 0x000ee2000c1e9900 */
[----:B0-----:R-:W-:-:S02]  /*13c0*/  LEA R0, R49, R0, 0x18 ;  /* 0x0000000031007211 */ /* 0x001fc400078ec0ff */
[----:B------:R-:W0:Y:S03]  /*13d0*/  LDC R49, c[0x0][0x38c] ;  /* 0x0000e300ff317b82 */ /* 0x000e260000000800 */
[----:B------:R-:W-:-:S04]  /*13e0*/  IMAD R0, R85, 0xb0, R0 ;  /* 0x000000b055007824 */ /* 0x000fc800078e0200 */
[----:B------:R-:W-:Y:S01]  /*13f0*/  IMAD R0, R87, 0x4, R0 ;  /* 0x0000000457007824 */ /* 0x000fe200078e0200 */
[----:B------:R-:W-:Y:S01]  /*1400*/  BAR.SYNC.DEFER_BLOCKING 0x0 ;  /* 0x0000000000007b1d */ /* 0x000fe20000010000 */
[----:B------:R-:W-:-:S04]  /*1410*/  @P3 LOP3.LUT R44, R44, 0x80000, RZ, 0xfc, !PT ;  /* 0x000800002c2c3812 */ /* 0x000fc800078efcff */
[----:B------:R-:W-:-:S03]  /*1420*/  LOP3.LUT R44, R44, 0xffffffdf, RZ, 0xc0, !PT ;  /* 0xffffffdf2c2c7812 */ /* 0x000fc600078ec0ff */
[----:B------:R-:W1:Y:S01]  /*1430*/  LDC R87, c[0x0][0x394] ;  /* 0x0000e500ff577b82 */ /* 0x000e620000000800 */
[----:B0-----:R-:W-:Y:S02]  /*1440*/  FSETP.NEU.AND P3, PT, R49, 1, PT ;  /* 0x3f8000003100780b */ /* 0x001fe40003f6d000 */
[----:B-1----:R-:W-:Y:S02]  /*1450*/  FSETP.NEU.AND P5, PT, R48, RZ, PT ;  /* 0x000000ff3000720b */ /* 0x002fe40003fad000 */
[----:B------:R-:W-:Y:S01]  /*1460*/  FSETP.NEU.AND P4, PT, R87, 1, PT ;  /* 0x3f8000005700780b */ /* 0x000fe20003f8d000 */
[----:B--2---:R0:W-:Y:S04]  /*1470*/  @!P1 STS [R0+0x1a38], R73 ;  /* 0x001a384900009388 */ /* 0x0041e80000000800 */
[----:B----4-:R0:W-:Y:S01]  /*1480*/  @!P1 STS [R0+0x18], R75 ;  /* 0x0000184b00009388 */ /* 0x0101e20000000800 */
[----:B------:R-:W-:-:S13]  /*1490*/  FSETP.NAN.AND P1, PT, R78, R78, PT ;  /* 0x0000004e4e00720b */ /* 0x000fda0003f28000 */
[----:B------:R-:W-:-:S04]  /*14a0*/  @P1 LOP3.LUT R44, R44, 0x20, RZ, 0xfc, !PT ;  /* 0x000000202c2c1812 */ /* 0x000fc800078efcff */
[----:B------:R-:W-:Y:S01]  /*14b0*/  LOP3.LUT R44, R44, 0xfffbffff, RZ, 0xc0, !PT ;  /* 0xfffbffff2c2c7812 */ /* 0x000fe200078ec0ff */
[----:B---3--:R0:W-:Y:S04]  /*14c0*/  @!P2 STS [R0+0x420], R77 ;  /* 0x0004204d0000a388 */ /* 0x0081e80000000800 */
[----:B------:R0:W-:Y:S01]  /*14d0*/  @!P2 STS [R0+0x4b8], R83 ;  /* 0x0004b8530000a388 */ /* 0x0001e20000000800 */
[----:B------:R-:W-:-:S13]  /*14e0*/  FSETP.NEU.AND P2, PT, R78, RZ, PT ;  /* 0x000000ff4e00720b */ /* 0x000fda0003f4d000 */
        /* <DEDUP_REMOVED lines=17> */
[----:B------:R-:W-:Y:S02]  /*1600*/  ISETP.NE.AND P5, PT, R21, 0x7ff00000, PT ;  /* 0x7ff000001500780c */ /* 0x000fe40003fa5270 */
[----:B------:R-:W-:-:S03]  /*1610*/  LOP3.LUT R44, R44, 0x7fffffff, RZ, 0xc0, !PT ;  /* 0x7fffffff2c2c7812 */ /* 0x000fc600078ec0ff */
[----:B------:R-:W-:Y:S02]  /*1620*/  @P4 LOP3.LUT R79, R79, 0x2, RZ, 0xfc, !PT ;  /* 0x000000024f4f4812 */ /* 0x000fe400078efcff */
[----:B------:R-:W-:Y:S02]  /*1630*/  ISETP.NE.AND P4, PT, R5, 0x7ff00000, PT ;  /* 0x7ff000000500780c */ /* 0x000fe40003f85270 */
[----:B------:R-:W-:-:S04]  /*1640*/  LOP3.LUT R79, R79, 0xfffffffe, RZ, 0xc0, !PT ;  /* 0xfffffffe4f4f7812 */ /* 0x000fc800078ec0ff */
        /* <DEDUP_REMOVED lines=79> */
[----:B------:R-:W-:Y:S02]  /*1b40*/  MOV R42, 0x1b80 ;  /* 0x00001b80002a7802 */ /* 0x000fe40000000f00 */
[----:B------:R-:W-:Y:S01]  /*1b50*/  @P6 LOP3.LUT R44, R44, 0x1, RZ, 0xfc, !PT ;  /* 0x000000012c2c6812 */ /* 0x000fe200078efcff */
[----:B0-----:R-:W-:-:S08]  /*1b60*/  UMOV UR4, URZ ;  /* 0x000000ff00047c82 */ /* 0x001fd00008000000 */
[----:B------:R-:W-:Y:S05]  /*1b70*/  CALL.REL.NOINC `($_Z15Sigma_3D_SolverifififfPfS_S_$__internal_accurate_pow) ;  /* 0x0000005000507944 */ /* 0x000fea0003c00000 */
[----:B------:R-:W-:Y:S05]  /*1b80*/  BSYNC.RECONVERGENT B0 ;  /* 0x0000000000007941 */ /* 0x000fea0003800200 */
.L_x_680:
[----:B------:R-:W0:Y:S01]  /*1b90*/  LDCU UR5, c[0x0][0x394] ;  /* 0x00007280ff0577ac */ /* 0x000e220008000800 */
[----:B------:R-:W-:Y:S01]  /*1ba0*/  FSETP.NEU.AND P6, PT, R87, RZ, PT ;  /* 0x000000ff5700720b */ /* 0x000fe20003fcd000 */
[----:B------:R-:W-:Y:S01]  /*1bb0*/  DADD R80, -RZ, |R68| ;  /* 0x00000000ff507229 */ /* 0x000fe20000000544 */
[----:B------:R-:W-:Y:S02]  /*1bc0*/  BSSY.RECONVERGENT B0, `(.L_x_681) ;  /* 0x0000013000007945 */ /* 0x000fe40003800200 */
[----:B------:R-:W-:Y:S02]  /*1bd0*/  FSEL R42, R47, RZ, P6 ;  /* 0x000000ff2f2a7208 */ /* 0x000fe40003000000 */
[----:B------:R-:W-:Y:S02]  /*1be0*/  FSEL R77, R46, RZ, P6 ;  /* 0x000000ff2e4d7208 */ /* 0x000fe40003000000 */
[----:B------:R-:W-:Y:S02]  /*1bf0*/  FSEL R47, R42, RZ, P0 ;  /* 0x000000ff2a2f7208 */ /* 0x000fe40000000000 */
[----:B------:R-:W-:-:S02]  /*1c00*/  FSEL R73, R77, +QNAN , P0 ;  /* 0x7ff000004d497808 */ /* 0x000fc40000000000 */
[----:B------:R-:W-:Y:S01]  /*1c10*/  FSETP.NEU.AND P6, PT, R87, 1, PT ;  /* 0x3f8000005700780b */ /* 0x000fe20003fcd000 */
[----:B0-----:R-:W0:Y:S02]  /*1c20*/  F2F.F64.F32 R58, UR5 ;  /* 0x00000005003a7d10 */ /* 0x001e240008201800 */
[----:B0-----:R-:W-:-:S10]  /*1c30*/  DADD R74, R58, 2 ;  /* 0x400000003a4a7429 */ /* 0x001fd40000000000 */
[----:B------:R-:W-:Y:S02]  /*1c40*/  @!P5 FSEL R42, R74, R47, P3 ;  /* 0x0000002f4a2ad208 */ /* 0x000fe40001800000 */
[----:B------:R-:W-:-:S03]  /*1c50*/  @!P5 FSEL R77, R75, R73, P3 ;  /* 0x000000494b4dd208 */ /* 0x000fc60001800000 */
[----:B------:R-:W-:Y:S01]  /*1c60*/  IMAD.MOV.U32 R46, RZ, RZ, R42 ;  /* 0x000000ffff2e7224 */ /* 0x000fe200078e002a */
[----:B------:R-:W-:Y:S01]  /*1c70*/  MOV R42, 0x1cf0 ;  /* 0x00001cf0002a7802 */ /* 0x000fe20000000f00 */
[----:B------:R-:W-:-:S06]  /*1c80*/  IMAD.MOV.U32 R47, RZ, RZ, R77 ;  /* 0x000000ffff2f7224 */ /* 0x000fcc00078e004d */
[----:B------:R-:W-:-:S08]  /*1c90*/  DADD R46, R46, R46 ;  /* 0x000000002e2e7229 */ /* 0x000fd0000000002e */
[----:B------:R-:W-:-:S10]  /*1ca0*/  DMUL R46, R46, 0.5 ;  /* 0x3fe000002e2e7828 */ /* 0x000fd40000000000 */
[----:B------:R-:W-:Y:S01]  /*1cb0*/  FSEL R75, R47, 1.875, P6 ;  /* 0x3ff000002f4b7808 */ /* 0x000fe20003000000 */
[----:B------:R-:W-:Y:S01]  /*1cc0*/  IMAD.MOV.U32 R47, RZ, RZ, 0x40000000 ;  /* 0x40000000ff2f7424 */ /* 0x000fe200078e00ff */
[----:B------:R-:W-:-:S07]  /*1cd0*/  FSEL R74, R46, RZ, P6 ;  /* 0x000000ff2e4a7208 */ /* 0x000fce0003000000 */
[----:B------:R-:W-:Y:S05]  /*1ce0*/  CALL.REL.NOINC `($_Z15Sigma_3D_SolverifififfPfS_S_$__internal_accurate_pow) ;  /* 0x0000004c00f47944 */ /* 0x000fea0003c00000 */
[----:B------:R-:W-:Y:S05]  /*1cf0*/  BSYNC.RECONVERGENT B0 ;  /* 0x0000000000007941 */ /* 0x000fea0003800200 */
.L_x_681:
[----:B------:R-:W0:Y:S01]  /*1d00*/  LDCU UR5, c[0x0][0x398] ;  /* 0x00007300ff0577ac */ /* 0x000e220008000800 */
[----:B------:R-:W-:Y:S01]  /*1d10*/  LOP3.LUT P5, RZ, R44, 0x1, RZ, 0xc0, !PT ;  /* 0x000000012cff7812 */ /* 0x000fe200078ac0ff */
[----:B------:R-:W-:Y:S01]  /*1d20*/  BSSY.RECONVERGENT B0, `(.L_x_682) ;  /* 0x0000019000007945 */ /* 0x000fe20003800200 */
[----:B------:R-:W-:-:S04]  /*1d30*/  FSETP.NEU.AND P6, PT, R48, RZ, PT ;  /* 0x000000ff3000720b */ /* 0x000fc80003fcd000 */
[----:B------:R-:W-:Y:S02]  /*1d40*/  FSEL R42, R47, RZ, P6 ;  /* 0x000000ff2f2a7208 */ /* 0x000fe40003000000 */
[----:B------:R-:W-:Y:S02]  /*1d50*/  FSEL R81, R46, RZ, P6 ;  /* 0x000000ff2e517208 */ /* 0x000fe40003000000 */
[----:B------:R-:W-:Y:S02]  /*1d60*/  FSEL R47, R42, RZ, P4 ;  /* 0x000000ff2a2f7208 */ /* 0x000fe40002000000 */
[----:B------:R-:W-:Y:S01]  /*1d70*/  FSEL R73, R81, +QNAN , P4 ;  /* 0x7ff0000051497808 */ /* 0x000fe20002000000 */
[----:B0-----:R-:W0:Y:S02]  /*1d80*/  F2F.F64.F32 R68, UR5 ;  /* 0x0000000500447d10 */ /* 0x001e240008201800 */
[----:B0-----:R-:W-:-:S10]  /*1d90*/  DADD R76, R68, 2 ;  /* 0x40000000444c7429 */ /* 0x001fd40000000000 */
[----:B------:R-:W-:Y:S02]  /*1da0*/  @!P5 FSEL R42, R76, R47, P2 ;  /* 0x0000002f4c2ad208 */ /* 0x000fe40001000000 */
[----:B------:R-:W-:Y:S02]  /*1db0*/  @!P5 FSEL R81, R77, R73, P2 ;  /* 0x000000494d51d208 */ /* 0x000fe40001000000 */
[----:B------:R-:W-:Y:S01]  /*1dc0*/  FSETP.NEU.AND P5, PT, R48, 1, PT ;  /* 0x3f8000003000780b */ /* 0x000fe20003fad000 */
[----:B------:R-:W-:Y:S01]  /*1dd0*/  IMAD.MOV.U32 R46, RZ, RZ, R42 ;  /* 0x000000ffff2e7224 */ /* 0x000fe200078e002a */
[----:B------:R-:W-:Y:S01]  /*1de0*/  MOV R42, 0x1eb0 ;  /* 0x00001eb0002a7802 */ /* 0x000fe20000000f00 */
[----:B------:R-:W-:Y:S01]  /*1df0*/  IMAD.MOV.U32 R47, RZ, RZ, R81 ;  /* 0x000000ffff2f7224 */ /* 0x000fe200078e0051 */
[----:B------:R-:W-:-:S05]  /*1e00*/  DADD R80, -RZ, |R66| ;  /* 0x00000000ff507229 */ /* 0x000fca0000000542 */
[----:B------:R-:W-:-:S08]  /*1e10*/  DADD R46, R46, R46 ;  /* 0x000000002e2e7229 */ /* 0x000fd0000000002e */
[----:B------:R-:W-:-:S10]  /*1e20*/  DMUL R46, R46, 0.5 ;  /* 0x3fe000002e2e7828 */ /* 0x000fd40000000000 */
[----:B------:R-:W-:Y:S01]  /*1e30*/  FSEL R88, R46, RZ, P5 ;  /* 0x000000ff2e587208 */ /* 0x000fe20002800000 */
[----:B------:R-:W-:Y:S01]  /*1e40*/  FADD R46, R38, R37 ;  /* 0x00000025262e7221 */ /* 0x000fe20000000000 */
[----:B------:R-:W-:Y:S01]  /*1e50*/  FSEL R89, R47, 1.875, P5 ;  /* 0x3ff000002f597808 */ /* 0x000fe20002800000 */
[----:B------:R-:W-:-:S05]  /*1e60*/  IMAD.MOV.U32 R47, RZ, RZ, 0x40000000 ;  /* 0x40000000ff2f7424 */ /* 0x000fca00078e00ff */
[----:B------:R-:W-:Y:S01]  /*1e70*/  DADD R76, R88, R74 ;  /* 0x00000000584c7229 */ /* 0x000fe2000000004a */
[----:B------:R0:W1:Y:S07]  /*1e80*/  F2F.F64.F32 R74, R46 ;  /* 0x0000002e004a7310 */ /* 0x00006e0000201800 */
[----:B------:R-:W-:-:S11]  /*1e90*/  DMUL R76, R52, R76 ;  /* 0x0000004c344c7228 */ /* 0x000fd60000000000 */
[----:B01----:R-:W-:Y:S05]  /*1ea0*/  CALL.REL.NOINC `($_Z15Sigma_3D_SolverifififfPfS_S_$__internal_accurate_pow) ;  /* 0x0000004c00847944 */ /* 0x003fea0003c00000 */
[----:B------:R-:W-:Y:S05]  /*1eb0*/  BSYNC.RECONVERGENT B0 ;  /* 0x0000000000007941 */ /* 0x000fea0003800200 */
.L_x_682:
[----:B------:R-:W0:Y:S01]  /*1ec0*/  LDCU UR5, c[0x0][0x38c] ;  /* 0x00007180ff0577ac */ /* 0x000e220008000800 */
[----:B------:R-:W-:Y:S01]  /*1ed0*/  P2R R42, PR, RZ, 0x1 ;  /* 0x00000001ff2a7803 */ /* 0x000fe20000000000 */
[----:B------:R-:W-:Y:S01]  /*1ee0*/  BSSY.RECONVERGENT B0, `(.L_x_683) ;  /* 0x0000022000007945 */ /* 0x000fe20003800200 */
[C---:B------:R-:W-:Y:S02]  /*1ef0*/  LOP3.LUT P5, RZ, R44.reuse, 0x2, RZ, 0xc0, !PT ;  /* 0x000000022cff7812 */ /* 0x040fe400078ac0ff */
[----:B------:R-:W-:Y:S02]  /*1f00*/  FSETP.NEU.AND P0, PT, R49, RZ, PT ;  /* 0x000000ff3100720b */ /* 0x000fe40003f0d000 */
[----:B------:R-:W-:Y:S02]  /*1f10*/  LOP3.LUT P6, RZ, R44, 0x10, RZ, 0xc0, !PT ;  /* 0x000000102cff7812 */ /* 0x000fe400078cc0ff */
[----:B------:R-:W-:Y:S02]  /*1f20*/  FSEL R83, R46, RZ, P0 ;  /* 0x000000ff2e537208 */ /* 0x000fe40000000000 */
[----:B------:R-:W-:-:S02]  /*1f30*/  FSEL R82, R47, RZ, P0 ;  /* 0x000000ff2f527208 */ /* 0x000fc40000000000 */
[----:B------:R-:W-:Y:S02]  /*1f40*/  FSEL R73, R83, +QNAN , P6 ;  /* 0x7ff0000053497808 */ /* 0x000fe40003000000 */
[----:B------:R-:W-:Y:S02]  /*1f50*/  ISETP.NE.AND P0, PT, R42, RZ, PT ;  /* 0x000000ff2a00720c */ /* 0x000fe40003f05270 */
[----:B------:R-:W-:Y:S01]  /*1f60*/  LDS R42, [R0+0x388] ;  /* 0x00038800002a7984 */ /* 0x000fe20000000800 */
[----:B0-----:R-:W0:Y:S01]  /*1f70*/  F2F.F64.F32 R66, UR5 ;  /* 0x0000000500427d10 */ /* 0x001e220008201800 */
[----:B------:R-:W-:Y:S01]  /*1f80*/  FSEL R47, R82, RZ, P6 ;  /* 0x000000ff522f7208 */ /* 0x000fe20003000000 */
[----:B0-----:R-:W-:-:S10]  /*1f90*/  DADD R80, R66, 2 ;  /* 0x4000000042507429 */ /* 0x001fd40000000000 */
[----:B------:R-:W-:Y:S02]  /*1fa0*/  @!P5 FSEL R83, R81, R73, P1 ;  /* 0x000000495153d208 */ /* 0x000fe40000800000 */
[----:B------:R-:W0:Y:S01]  /*1fb0*/  LDS R73, [R0+0x4e8] ;  /* 0x0004e80000497984 */ /* 0x000e220000000800 */
[----:B------:R-:W-:Y:S01]  /*1fc0*/  @!P5 FSEL R82, R80, R47, P1 ;  /* 0x0000002f5052d208 */ /* 0x000fe20000800000 */
[----:B------:R-:W-:Y:S01]  /*1fd0*/  DADD R80, -RZ, |R62| ;  /* 0x00000000ff507229 */ /* 0x000fe2000000053e */
[----:B------:R-:W-:Y:S01]  /*1fe0*/  IMAD.MOV.U32 R47, RZ, RZ, R83 ;  /* 0x000000ffff2f7224 */ /* 0x000fe200078e0053 */
[----:B------:R-:W-:Y:S02]  /*1ff0*/  FSETP.NEU.AND P5, PT, R49, 1, PT ;  /* 0x3f8000003100780b */ /* 0x000fe40003fad000 */
[----:B------:R-:W-:-:S06]  /*2000*/  IMAD.MOV.U32 R46, RZ, RZ, R82 ;  /* 0x000000ffff2e7224 */ /* 0x000fcc00078e0052 */
[----:B------:R-:W-:-:S08]  /*2010*/  DADD R46, R46, R46 ;  /* 0x000000002e2e7229 */ /* 0x000fd0000000002e */
[----:B------:R-:W-:-:S10]  /*2020*/  DMUL R46, R46, 0.5 ;  /* 0x3fe000002e2e7828 */ /* 0x000fd40000000000 */
[----:B------:R-:W-:Y:S02]  /*2030*/  FSEL R46, R46, RZ, P5 ;  /* 0x000000ff2e2e7208 */ /* 0x000fe40002800000 */
[----:B------:R-:W-:-:S06]  /*2040*/  FSEL R47, R47, 1.875, P5 ;  /* 0x3ff000002f2f7808 */ /* 0x000fcc0002800000 */
[----:B------:R-:W-:Y:S01]  /*2050*/  DADD R84, R88, R46 ;  /* 0x0000000058547229 */ /* 0x000fe2000000002e */
[----:B0-----:R-:W-:Y:S01]  /*2060*/  FADD R42, R42, R73 ;  /* 0x000000492a2a7221 */ /* 0x001fe20000000000 */
[----:B------:R-:W-:-:S03]  /*2070*/  DMUL R46, R60, R46 ;  /* 0x0000002e3c2e7228 */ /* 0x000fc60000000000 */
[----:B------:R0:W1:Y:S03]  /*2080*/  F2F.F64.F32 R82, R42 ;  /* 0x0000002a00527310 */ /* 0x0000660000201800 */
[----:B------:R-:W-:Y:S01]  /*2090*/  DMUL R84, R64, R84 ;  /* 0x0000005440547228 */ /* 0x000fe20000000000 */
[----:B0-----:R-:W-:Y:S01]  /*20a0*/  MOV R42, 0x2100 ;  /* 0x00002100002a7802 */ /* 0x001fe20000000f00 */
[----:B-1----:R-:W-:-:S08]  /*20b0*/  DMUL R46, R82, R46 ;  /* 0x0000002e522e7228 */ /* 0x002fd00000000000 */
[----:B------:R-:W-:-:S08]  /*20c0*/  DFMA R46, R84, R82, R46 ;  /* 0x00000052542e722b */ /* 0x000fd0000000002e */
[----:B------:R-:W-:Y:S01]  /*20d0*/  DFMA R74, R76, R74, R46 ;  /* 0x0000004a4c4a722b */ /* 0x000fe2000000002e */
[----:B------:R-:W-:-:S10]  /*20e0*/  IMAD.MOV.U32 R47, RZ, RZ, 0x40000000 ;  /* 0x40000000ff2f7424 */ /* 0x000fd400078e00ff */
[----:B------:R-:W-:Y:S05]  /*20f0*/  CALL.REL.NOINC `($_Z15Sigma_3D_SolverifififfPfS_S_$__internal_accurate_pow) ;  /* 0x0000004800f07944 */ /* 0x000fea0003c00000 */
[----:B------:R-:W-:Y:S05]  /*2100*/  BSYNC.RECONVERGENT B0 ;  /* 0x0000000000007941 */ /* 0x000fea0003800200 */
.L_x_683:
[----:B------:R-:W0:Y:S01]  /*2110*/  LDCU UR5, c[0x0][0x384] ;  /* 0x00007080ff0577ac */ /* 0x000e220008000800 */
[----:B------:R-:W-:Y:S01]  /*2120*/  P2R R42, PR, RZ, 0x2 ;  /* 0x00000002ff2a7803 */ /* 0x000fe20000000000 */
[----:B------:R-:W-:Y:S01]  /*2130*/  BSSY.RECONVERGENT B0, `(.L_x_684) ;  /* 0x0000028000007945 */ /* 0x000fe20003800200 */
[----:B------:R-:W-:Y:S02]  /*2140*/  LOP3.LUT P6, RZ, R44, 0x4, RZ, 0xc0, !PT ;  /* 0x000000042cff7812 */ /* 0x000fe400078cc0ff */
[----:B------:R-:W-:Y:S02]  /*2150*/  FSETP.NEU.AND P1, PT, R78, RZ, PT ;  /* 0x000000ff4e00720b */ /* 0x000fe40003f2d000 */
[----:B------:R-:W-:Y:S02]  /*2160*/  P2R R82, PR, RZ, 0x1 ;  /* 0x00000001ff527803 */ /* 0x000fe40000000000 */
[----:B------:R-:W-:Y:S02]  /*2170*/  LOP3.LUT P0, RZ, R44, 0x40, RZ, 0xc0, !PT ;  /* 0x000000402cff7812 */ /* 0x000fe4000780c0ff */
[----:B------:R-:W-:-:S02]  /*2180*/  FSEL R80, R47, RZ, P1 ;  /* 0x000000ff2f507208 */ /* 0x000fc40000800000 */
[----:B------:R-:W-:Y:S02]  /*2190*/  LOP3.LUT P5, RZ, R44, 0x20, RZ, 0xc0, !PT ;  /* 0x000000202cff7812 */ /* 0x000fe400078ac0ff */
[----:B------:R-:W-:Y:S02]  /*21a0*/  FSEL R47, R80, RZ, P0 ;  /* 0x000000ff502f7208 */ /* 0x000fe40000000000 */
[----:B------:R-:W-:Y:S01]  /*21b0*/  FSEL R81, R46, RZ, P1 ;  /* 0x000000ff2e517208 */ /* 0x000fe20000800000 */
[----:B0-----:R-:W0:Y:S01]  /*21c0*/  F2F.F64.F32 R62, UR5 ;  /* 0x00000005003e7d10 */ /* 0x001e220008201800 */
[----:B------:R-:W-:Y:S02]  /*21d0*/  ISETP.NE.AND P1, PT, R42, RZ, PT ;  /* 0x000000ff2a00720c */ /* 0x000fe40003f25270 */
[----:B------:R-:W-:Y:S01]  /*21e0*/  LDS R42, [R0+0x434] ;  /* 0x00043400002a7984 */ /* 0x000fe20000000800 */
[----:B------:R-:W-:Y:S02]  /*21f0*/  FSEL R73, R81, +QNAN , P0 ;  /* 0x7ff0000051497808 */ /* 0x000fe40000000000 */
[----:B------:R-:W-:Y:S01]  /*2200*/  ISETP.NE.AND P0, PT, R82, RZ, PT ;  /* 0x000000ff5200720c */ /* 0x000fe20003f05270 */
[----:B0-----:R-:W-:-:S10]  /*2210*/  DADD R76, R62, 2 ;  /* 0x400000003e4c7429 */ /* 0x001fd40000000000 */
[----:B------:R-:W-:Y:S02]  /*2220*/  @!P6 FSEL R80, R76, R47, P5 ;  /* 0x0000002f4c50e208 */ /* 0x000fe40002800000 */
[----:B------:R-:W0:Y:S01]  /*2230*/  LDS R47, [R0+0x43c] ;  /* 0x00043c00002f7984 */ /* 0x000e220000000800 */
[----:B------:R-:W-:Y:S02]  /*2240*/  @!P6 FSEL R81, R77, R73, P5 ;  /* 0x000000494d51e208 */ /* 0x000fe40002800000 */
[----:B------:R-:W-:Y:S01]  /*2250*/  IMAD.MOV.U32 R76, RZ, RZ, R80 ;  /* 0x000000ffff4c7224 */ /* 0x000fe200078e0050 */
[----:B------:R-:W-:Y:S01]  /*2260*/  FSETP.NEU.AND P5, PT, R78, 1, PT ;  /* 0x3f8000004e00780b */ /* 0x000fe20003fad000 */
[----:B------:R-:W-:Y:S01]  /*2270*/  F2F.F64.F32 R72, R72 ;  /* 0x0000004800487310 */ /* 0x000fe20000201800 */
[----:B------:R-:W-:Y:S01]  /*2280*/  IMAD.MOV.U32 R77, RZ, RZ, R81 ;  /* 0x000000ffff4d7224 */ /* 0x000fe200078e0051 */
[----:B------:R-:W-:-:S05]  /*2290*/  DADD R80, -RZ, |R58| ;  /* 0x00000000ff507229 */ /* 0x000fca000000053a */
[----:B------:R-:W-:-:S08]  /*22a0*/  DADD R76, R76, R76 ;  /* 0x000000004c4c7229 */ /* 0x000fd0000000004c */
[----:B------:R-:W-:-:S10]  /*22b0*/  DMUL R76, R76, 0.5 ;  /* 0x3fe000004c4c7828 */ /* 0x000fd40000000000 */
[----:B------:R-:W-:Y:S02]  /*22c0*/  FSEL R76, R76, RZ, P5 ;  /* 0x000000ff4c4c7208 */ /* 0x000fe40002800000 */
[----:B------:R-:W-:-:S06]  /*22d0*/  FSEL R77, R77, 1.875, P5 ;  /* 0x3ff000004d4d7808 */ /* 0x000fcc0002800000 */
[----:B------:R-:W-:Y:S01]  /*22e0*/  DADD R88, R88, R76 ;  /* 0x0000000058587229 */ /* 0x000fe2000000004c */
[----:B0-----:R-:W-:Y:S01]  /*22f0*/  FADD R47, R42, R47 ;  /* 0x0000002f2a2f7221 */ /* 0x001fe20000000000 */
[----:B------:R-:W-:Y:S01]  /*2300*/  DMUL R76, R54, R76 ;  /* 0x0000004c364c7228 */ /* 0x000fe20000000000 */
[----:B------:R-:W-:-:S04]  /*2310*/  MOV R42, 0x23b0 ;  /* 0x000023b0002a7802 */ /* 0x000fc80000000f00 */
[----:B------:R-:W0:Y:S01]  /*2320*/  F2F.F64.F32 R46, R47 ;  /* 0x0000002f002e7310 */ /* 0x000e220000201800 */
[----:B------:R-:W-:Y:S02]  /*2330*/  DMUL R88, R56, R88 ;  /* 0x0000005838587228 */ /* 0x000fe40000000000 */
[----:B0-----:R-:W-:-:S08]  /*2340*/  DMUL R76, R46, R76 ;  /* 0x0000004c2e4c7228 */ /* 0x001fd00000000000 */
[----:B------:R-:W-:Y:S01]  /*2350*/  DFMA R76, R88, R46, R76 ;  /* 0x0000002e584c722b */ /* 0x000fe2000000004c */
[----:B------:R-:W-:-:S07]  /*2360*/  IMAD.MOV.U32 R47, RZ, RZ, 0x40100000 ;  /* 0x40100000ff2f7424 */ /* 0x000fce00078e00ff */
[----:B------:R-:W-:-:S08]  /*2370*/  DADD R74, R74, R76 ;  /* 0x000000004a4a7229 */ /* 0x000fd0000000004c */
[----:B------:R-:W-:-:S10]  /*2380*/  DADD R88, R74, R72 ;  /* 0x000000004a587229 */ /* 0x000fd40000000048 */
[----:B------:R0:W1:Y:S02]  /*2390*/  F2F.F32.F64 R88, R88 ;  /* 0x0000005800587310 */ /* 0x0000640000301000 */
[----:B01----:R-:W-:Y:S05]  /*23a0*/  CALL.REL.NOINC `($_Z15Sigma_3D_SolverifififfPfS_S_$__internal_accurate_pow) ;  /* 0x0000004800447944 */ /* 0x003fea0003c00000 */
[----:B------:R-:W-:Y:S05]  /*23b0*/  BSYNC.RECONVERGENT B0 ;  /* 0x0000000000007941 */ /* 0x000fea0003800200 */
.L_x_684:
        /* <DEDUP_REMOVED lines=30> */
[----:B------:R-:W-:Y:S05]  /*25a0*/  CALL.REL.NOINC `($__internal_10_$__cuda_sm20_div_rn_f64_full) ;  /* 0x00000040002c7944 */ /* 0x000fea0003c00000 */
.L_x_686:
[----:B------:R-:W-:Y:S05]  /*25b0*/  BSYNC.RECONVERGENT B1 ;  /* 0x0000000000017941 */ /* 0x000fea0003800200 */
.L_x_685:
[----:B------:R-:W-:Y:S01]  /*25c0*/  FSETP.NEU.AND P5, PT, R87, 1, PT ;  /* 0x3f8000005700780b */ /* 0x000fe20003fad000 */
[----:B------:R-:W-:Y:S01]  /*25d0*/  DADD R80, -RZ, |R68| ;  /* 0x00000000ff507229 */ /* 0x000fe20000000544 */
[----:B------:R-:W-:Y:S01]  /*25e0*/  BSSY.RECONVERGENT B0, `(.L_x_687) ;  /* 0x0000006000007945 */ /* 0x000fe20003800200 */
[----:B------:R-:W-:Y:S02]  /*25f0*/  MOV R42, 0x2640 ;  /* 0x00002640002a7802 */ /* 0x000fe40000000f00 */
[----:B------:R-:W-:Y:S01]  /*2600*/  FSEL R75, R47, 1.4166666269302368164, P5 ;  /* 0x3fb555552f4b7808 */ /* 0x000fe20002800000 */
[----:B------:R-:W-:Y:S01]  /*2610*/  IMAD.MOV.U32 R47, RZ, RZ, 0x40100000 ;  /* 0x40100000ff2f7424 */ /* 0x000fe200078e00ff */
[----:B------:R-:W-:-:S07]  /*2620*/  FSEL R74, R46, 1.46601546874880000000e+13, P5 ;  /* 0x555555552e4a7808 */ /* 0x000fce0002800000 */
[----:B------:R-:W-:Y:S05]  /*2630*/  CALL.REL.NOINC `($_Z15Sigma_3D_SolverifififfPfS_S_$__internal_accurate_pow) ;  /* 0x0000004400a07944 */ /* 0x000fea0003c00000 */
[----:B------:R-:W-:Y:S05]  /*2640*/  BSYNC.RECONVERGENT B0 ;  /* 0x0000000000007941 */ /* 0x000fea0003800200 */
.L_x_687:
        /* <DEDUP_REMOVED lines=31> */
.L_x_689:
[----:B------:R-:W-:Y:S05]  /*2840*/  BSYNC.RECONVERGENT B1 ;  /* 0x0000000000017941 */ /* 0x000fea0003800200 */
.L_x_688:
[----:B------:R-:W-:Y:S01]  /*2850*/  FSETP.NEU.AND P5, PT, R48, 1, PT ;  /* 0x3f8000003000780b */ /* 0x000fe20003fad000 */
[----:B------:R-:W-:Y:S01]  /*2860*/  DADD R80, -RZ, |R66| ;  /* 0x00000000ff507229 */ /* 0x000fe20000000542 */
[----:B------:R-:W-:Y:S01]  /*2870*/  BSSY.RECONVERGENT B0, `(.L_x_690) ;  /* 0x000000a000007945 */ /* 0x000fe20003800200 */
[----:B------:R-:W-:Y:S02]  /*2880*/  MOV R42, 0x2910 ;  /* 0x00002910002a7802 */ /* 0x000fe40000000f00 */
[----:B------:R-:W-:Y:S01]  /*2890*/  FSEL R72, R46, 1.46601546874880000000e+13, P5 ;  /* 0x555555552e487808 */ /* 0x000fe20002800000 */
[----:B------:R-:W-:Y:S01]  /*28a0*/  FADD R46, R41, R36 ;  /* 0x00000024292e7221 */ /* 0x000fe20000000000 */
[----:B------:R-:W-:Y:S01]  /*28b0*/  FSEL R73, R47, 1.4166666269302368164, P5 ;  /* 0x3fb555552f497808 */ /* 0x000fe20002800000 */
[----:B------:R-:W-:-:S05]  /*28c0*/  IMAD.MOV.U32 R47, RZ, RZ, 0x40100000 ;  /* 0x40100000ff2f7424 */ /* 0x000fca00078e00ff */
[----:B------:R-:W-:Y:S01]  /*28d0*/  DADD R76, R72, R74 ;  /* 0x00000000484c7229 */ /* 0x000fe2000000004a */
[----:B------:R0:W1:Y:S07]  /*28e0*/  F2F.F64.F32 R74, R46 ;  /* 0x0000002e004a7310 */ /* 0x00006e0000201800 */
[----:B------:R-:W-:-:S11]  /*28f0*/  DMUL R76, R52, R76 ;  /* 0x0000004c344c7228 */ /* 0x000fd60000000000 */
[----:B01----:R-:W-:Y:S05]  /*2900*/  CALL.REL.NOINC `($_Z15Sigma_3D_SolverifififfPfS_S_$__internal_accurate_pow) ;  /* 0x0000004000ec7944 */ /* 0x003fea0003c00000 */
[----:B------:R-:W-:Y:S05]  /*2910*/  BSYNC.RECONVERGENT B0 ;  /* 0x0000000000007941 */ /* 0x000fea0003800200 */
.L_x_690:
[----:B------:R-:W-:Y:S01]  /*2920*/  P2R R82, PR, RZ, 0x1 ;  /* 0x00000001ff527803 */ /* 0x000fe20000000000 */
[----:B------:R-:W-:Y:S01]  /*2930*/  DADD R80, R66, 4 ;  /* 0x4010000042507429 */ /* 0x000fe20000000000 */
[C---:B------:R-:W-:Y:S01]  /*2940*/  LOP3.LUT P5, RZ, R44.reuse, 0x100, RZ, 0xc0, !PT ;  /* 0x000001002cff7812 */ /* 0x040fe200078ac0ff */
[----:B------:R-:W-:Y:S01]  /*2950*/  BSSY.RECONVERGENT B1, `(.L_x_691) ;  /* 0x0000021000017945 */ /* 0x000fe20003800200 */
[----:B------:R-:W-:Y:S02]  /*2960*/  FSETP.NEU.AND P0, PT, R49, RZ, PT ;  /* 0x000000ff3100720b */ /* 0x000fe40003f0d000 */
[----:B------:R-:W-:Y:S02]  /*2970*/  LOP3.LUT P6, RZ, R44, 0x10, RZ, 0xc0, !PT ;  /* 0x000000102cff7812 */ /* 0x000fe400078cc0ff */
[----:B------:R-:W-:Y:S01]  /*2980*/  FSEL R85, R46, RZ, P0 ;  /* 0x000000ff2e557208 */ /* 0x000fe20000000000 */
[----:B------:R-:W-:Y:S01]  /*2990*/  IMAD.MOV.U32 R46, RZ, RZ, 0x0 ;  /* 0x00000000ff2e7424 */ /* 0x000fe200078e00ff */
[----:B------:R-:W-:-:S02]  /*29a0*/  FSEL R42, R47, RZ, P0 ;  /* 0x000000ff2f2a7208 */ /* 0x000fc40000000000 */
[----:B------:R-:W-:Y:S02]  /*29b0*/  FSEL R83, R85, +QNAN , P6 ;  /* 0x7ff0000055537808 */ /* 0x000fe40003000000 */
[----:B------:R-:W-:Y:S02]  /*29c0*/  FSEL R47, R42, RZ, P6 ;  /* 0x000000ff2a2f7208 */ /* 0x000fe40003000000 */
[----:B------:R-:W-:Y:S02]  /*29d0*/  @!P5 FSEL R85, R81, R83, P1 ;  /* 0x000000535155d208 */ /* 0x000fe40000800000 */
[----:B------:R-:W0:Y:S01]  /*29e0*/  MUFU.RCP64H R81, 24 ;  /* 0x4038000000517908 */ /* 0x000e220000001800 */
[----:B------:R-:W-:Y:S01]  /*29f0*/  @!P5 FSEL R42, R80, R47, P1 ;  /* 0x0000002f502ad208 */ /* 0x000fe20000800000 */
[----:B------:R-:W-:Y:S01]  /*2a00*/  IMAD.MOV.U32 R47, RZ, RZ, 0x40380000 ;  /* 0x40380000ff2f7424 */ /* 0x000fe200078e00ff */
[----:B------:R-:W-:Y:S01]  /*2a10*/  ISETP.NE.AND P0, PT, R82, RZ, PT ;  /* 0x000000ff5200720c */ /* 0x000fe20003f05270 */
        /* <DEDUP_REMOVED lines=20> */
.L_x_692:
[----:B------:R-:W-:Y:S05]  /*2b60*/  BSYNC.RECONVERGENT B1 ;  /* 0x0000000000017941 */ /* 0x000fea0003800200 */
.L_x_691:
        /* <DEDUP_REMOVED lines=9> */
[----:B0-----:R-:W-:Y:S01]  /*2c00*/  FADD R42, R42, R81 ;  /* 0x000000512a2a7221 */ /* 0x001fe20000000000 */
[----:B------:R-:W-:-:S03]  /*2c10*/  DADD R80, -RZ, |R62| ;  /* 0x00000000ff507229 */ /* 0x000fc6000000053e */
[----:B------:R0:W1:Y:S02]  /*2c20*/  F2F.F64.F32 R82, R42 ;  /* 0x0000002a00527310 */ /* 0x0000640000201800 */
[----:B0-----:R-:W-:Y:S01]  /*2c30*/  MOV R42, 0x2c90 ;  /* 0x00002c90002a7802 */ /* 0x001fe20000000f00 */
[----:B-1----:R-:W-:-:S08]  /*2c40*/  DMUL R46, R82, R46 ;  /* 0x0000002e522e7228 */ /* 0x002fd00000000000 */
[----:B------:R-:W-:-:S08]  /*2c50*/  DFMA R46, R84, R82, R46 ;  /* 0x00000052542e722b */ /* 0x000fd0000000002e */
[----:B------:R-:W-:Y:S01]  /*2c60*/  DFMA R74, R76, R74, R46 ;  /* 0x0000004a4c4a722b */ /* 0x000fe2000000002e */
[----:B------:R-:W-:-:S10]  /*2c70*/  IMAD.MOV.U32 R47, RZ, RZ, 0x40100000 ;  /* 0x40100000ff2f7424 */ /* 0x000fd400078e00ff */
[----:B------:R-:W-:Y:S05]  /*2c80*/  CALL.REL.NOINC `($_Z15Sigma_3D_SolverifififfPfS_S_$__internal_accurate_pow) ;  /* 0x00000040000c7944 */ /* 0x000fea0003c00000 */
[----:B------:R-:W-:Y:S05]  /*2c90*/  BSYNC.RECONVERGENT B0 ;  /* 0x0000000000007941 */ /* 0x000fea0003800200 */
.L_x_693:
        /* <DEDUP_REMOVED lines=9> */
[----:B------:R-:W-:-:S02]  /*2d30*/  LOP3.LUT P5, RZ, R44, 0x20, RZ, 0xc0, !PT ;  /* 0x000000202cff7812 */ /* 0x000fc400078ac0ff */
[----:B------:R-:W-:Y:S02]  /*2d40*/  FSEL R81, R83, +QNAN , P0 ;  /* 0x7ff0000053517808 */ /* 0x000fe40000000000 */
[----:B------:R-:W-:Y:S02]  /*2d50*/  FSEL R42, R47, RZ, P1 ;  /* 0x000000ff2f2a7208 */ /* 0x000fe40000800000 */
        /* <DEDUP_REMOVED lines=27> */
.L_x_695:
[----:B------:R-:W-:Y:S05]  /*2f10*/  BSYNC.RECONVERGENT B1 ;  /* 0x0000000000017941 */ /* 0x000fea0003800200 */
.L_x_694:
[----:B------:R-:W-:Y:S01]  /*2f20*/  LDS R42, [R0+0x430] ;  /* 0x00043000002a7984 */ /* 0x000fe20000000800 */
[----:B------:R-:W-:Y:S01]  /*2f30*/  FSETP.NEU.AND P5, PT, R78, 1, PT ;  /* 0x3f8000004e00780b */ /* 0x000fe20003fad000 */
[----:B------:R-:W-:Y:S01]  /*2f40*/  F2F.F64.F32 R88, R88 ;  /* 0x0000005800587310 */ /* 0x000fe20000201800 */
[----:B------:R-:W-:Y:S01]  /*2f50*/  DADD R80, -RZ, |R58| ;  /* 0x00000000ff507229 */ /* 0x000fe2000000053a */
[----:B------:R-:W0:Y:S01]  /*2f60*/  LDS R77, [R0+0x440] ;  /* 0x00044000004d7984 */ /* 0x000e220000000800 */
[----:B------:R-:W-:Y:S01]  /*2f70*/  FSEL R76, R46, 1.46601546874880000000e+13, P5 ;  /* 0x555555552e4c7808 */ /* 0x000fe20002800000 */
[----:B------:R-:W-:Y:S01]  /*2f80*/  BSSY.RECONVERGENT B0, `(.L_x_696) ;  /* 0x000000f000007945 */ /* 0x000fe20003800200 */
[----:B0-----:R-:W-:Y:S01]  /*2f90*/  FADD R42, R42, R77 ;  /* 0x0000004d2a2a7221 */ /* 0x001fe20000000000 */
[----:B------:R-:W-:-:S03]  /*2fa0*/  FSEL R77, R47, 1.4166666269302368164, P5 ;  /* 0x3fb555552f4d7808 */ /* 0x000fc60002800000 */
[----:B------:R0:W1:Y:S03]  /*2fb0*/  F2F.F64.F32 R46, R42 ;  /* 0x0000002a002e7310 */ /* 0x0000660000201800 */
[----:B------:R-:W-:Y:S02]  /*2fc0*/  DADD R72, R72, R76 ;  /* 0x0000000048487229 */ /* 0x000fe4000000004c */
[----:B------:R-:W-:Y:S01]  /*2fd0*/  DMUL R76, R54, R76 ;  /* 0x0000004c364c7228 */ /* 0x000fe20000000000 */
[----:B0-----:R-:W-:-:S05]  /*2fe0*/  MOV R42, 0x3070 ;  /* 0x00003070002a7802 */ /* 0x001fca0000000f00 */
[----:B------:R-:W-:Y:S02]  /*2ff0*/  DMUL R72, R56, R72 ;  /* 0x0000004838487228 */ /* 0x000fe40000000000 */
[----:B-1----:R-:W-:-:S08]  /*3000*/  DMUL R76, R46, R76 ;  /* 0x0000004c2e4c7228 */ /* 0x002fd00000000000 */
[----:B------:R-:W-:Y:S01]  /*3010*/  DFMA R72, R72, R46, R76 ;  /* 0x0000002e4848722b */ /* 0x000fe2000000004c */
[----:B------:R-:W-:-:S07]  /*3020*/  IMAD.MOV.U32 R47, RZ, RZ, 0x40180000 ;  /* 0x40180000ff2f7424 */ /* 0x000fce00078e00ff */
[----:B------:R-:W-:-:S08]  /*3030*/  DADD R72, R74, R72 ;  /* 0x000000004a487229 */ /* 0x000fd00000000048 */
[----:B------:R-:W-:-:S06]  /*3040*/  DADD R72, R72, R88 ;  /* 0x0000000048487229 */ /* 0x000fcc0000000058 */
[----:B------:R0:W1:Y:S05]  /*3050*/  F2F.F32.F64 R89, R72 ;  /* 0x0000004800597310 */ /* 0x00006a0000301000 */
[----:B01----:R-:W-:Y:S05]  /*3060*/  CALL.REL.NOINC `($_Z15Sigma_3D_SolverifififfPfS_S_$__internal_accurate_pow) ;  /* 0x0000003c00147944 */ /* 0x003fea0003c00000 */
[----:B------:R-:W-:Y:S05]  /*3070*/  BSYNC.RECONVERGENT B0 ;  /* 0x0000000000007941 */ /* 0x000fea0003800200 */
.L_x_696:
        /* <DEDUP_REMOVED lines=30> */
[----:B------:R-:W-:Y:S05]  /*3260*/  CALL.REL.NOINC `($__internal_10_$__cuda_sm20_div_rn_f64_full) ;  /* 0x0000003000fc7944 */ /* 0x000fea0003c00000 */
.L_x_698:
[----:B------:R-:W-:Y:S05]  /*3270*/  BSYNC.RECONVERGENT B1 ;  /* 0x0000000000017941 */ /* 0x000fea0003800200 */
.L_x_697:
[----:B------:R-:W-:Y:S01]  /*3280*/  FSETP.NEU.AND P5, PT, R87, 1, PT ;  /* 0x3f8000005700780b */ /* 0x000fe20003fad000 */
[----:B------:R-:W-:Y:S01]  /*3290*/  DADD R80, -RZ, |R68| ;  /* 0x00000000ff507229 */ /* 0x000fe20000000544 */
[----:B------:R-:W-:Y:S01]  /*32a0*/  BSSY.RECONVERGENT B0, `(.L_x_699) ;  /* 0x0000006000007945 */ /* 0x000fe20003800200 */
[----:B------:R-:W-:Y:S02]  /*32b0*/  MOV R42, 0x3300 ;  /* 0x00003300002a7802 */ /* 0x000fe40000000f00 */
[----:B------:R-:W-:Y:S01]  /*32c0*/  FSEL R75, R47, 0.90138888359069824219, P5 ;  /* 0x3f66c16c2f4b7808 */ /* 0x000fe20002800000 */
[----:B------:R-:W-:Y:S01]  /*32d0*/  IMAD.MOV.U32 R47, RZ, RZ, 0x40180000 ;  /* 0x40180000ff2f7424 */ /* 0x000fe200078e00ff */
[----:B------:R-:W-:-:S07]  /*32e0*/  FSEL R74, R46, 3.1249045965716459206e-25, P5 ;  /* 0x16c16c172e4a7808 */ /* 0x000fce0002800000 */
[----:B------:R-:W-:Y:S05]  /*32f0*/  CALL.REL.NOINC `($_Z15Sigma_3D_SolverifififfPfS_S_$__internal_accurate_pow) ;  /* 0x0000003800707944 */ /* 0x000fea0003c00000 */
[----:B------:R-:W-:Y:S05]  /*3300*/  BSYNC.RECONVERGENT B0 ;  /* 0x0000000000007941 */ /* 0x000fea0003800200 */
.L_x_699:
        /* <DEDUP_REMOVED lines=31> */
.L_x_701:
[----:B------:R-:W-:Y:S05]  /*3500*/  BSYNC.RECONVERGENT B1 ;  /* 0x0000000000017941 */ /* 0x000fea0003800200 */
.L_x_700:
[----:B------:R-:W-:Y:S01]  /*3510*/  FSETP.NEU.AND P5, PT, R48, 1, PT ;  /* 0x3f8000003000780b */ /* 0x000fe20003fad000 */
[----:B------:R-:W-:Y:S01]  /*3520*/  DADD R80, -RZ, |R66| ;  /* 0x00000000ff507229 */ /* 0x000fe20000000542 */
[----:B------:R-:W-:Y:S01]  /*3530*/  BSSY.RECONVERGENT B0, `(.L_x_702) ;  /* 0x000000a000007945 */ /* 0x000fe20003800200 */
[----:B------:R-:W-:Y:S02]  /*3540*/  MOV R42, 0x35d0 ;  /* 0x000035d0002a7802 */ /* 0x000fe40000000f00 */
[----:B------:R-:W-:Y:S01]  /*3550*/  FSEL R72, R46, 3.1249045965716459206e-25, P5 ;  /* 0x16c16c172e487808 */ /* 0x000fe20002800000 */
[----:B------:R-:W-:Y:S01]  /*3560*/  FADD R46, R40, R35 ;  /* 0x00000023282e7221 */ /* 0x000fe20000000000 */
[----:B------:R-:W-:Y:S01]  /*3570*/  FSEL R73, R47, 0.90138888359069824219, P5 ;  /* 0x3f66c16c2f497808 */ /* 0x000fe20002800000 */
[----:B------:R-:W-:-:S05]  /*3580*/  IMAD.MOV.U32 R47, RZ, RZ, 0x40180000 ;  /* 0x40180000ff2f7424 */ /* 0x000fca00078e00ff */
[----:B------:R-:W-:Y:S01]  /*3590*/  DADD R76, R72, R74 ;  /* 0x00000000484c7229 */ /* 0x000fe2000000004a */
[----:B------:R0:W1:Y:S07]  /*35a0*/  F2F.F64.F32 R74, R46 ;  /* 0x0000002e004a7310 */ /* 0x00006e0000201800 */
[----:B------:R-:W-:-:S11]  /*35b0*/  DMUL R76, R52, R76 ;  /* 0x0000004c344c7228 */ /* 0x000fd60000000000 */
[----:B01----:R-:W-:Y:S05]  /*35c0*/  CALL.REL.NOINC `($_Z15Sigma_3D_SolverifififfPfS_S_$__internal_accurate_pow) ;  /* 0x0000003400bc7944 */ /* 0x003fea0003c00000 */
[----:B------:R-:W-:Y:S05]  /*35d0*/  BSYNC.RECONVERGENT B0 ;  /* 0x0000000000007941 */ /* 0x000fea0003800200 */
.L_x_702:
        /* <DEDUP_REMOVED lines=36> */
.L_x_704:
[----:B------:R-:W-:Y:S05]  /*3820*/  BSYNC.RECONVERGENT B1 ;  /* 0x0000000000017941 */ /* 0x000fea0003800200 */
.L_x_703:
[----:B------:R-:W-:Y:S01]  /*3830*/  LDS R42, [R0+0x228] ;  /* 0x00022800002a7984 */ /* 0x000fe20000000800 */
[----:B------:R-:W-:Y:S01]  /*3840*/  FSETP.NEU.AND P5, PT, R49, 1, PT ;  /* 0x3f8000003100780b */ /* 0x000fe20003fad000 */
[----:B------:R-:W-:Y:S02]  /*3850*/  BSSY.RECONVERGENT B0, `(.L_x_705) ;  /* 0x0000010000007945 */ /* 0x000fe40003800200 */
[----:B------:R-:W0:Y:S01]  /*3860*/  LDS R81, [R0+0x648] ;  /* 0x0006480000517984 */ /* 0x000e220000000800 */
[----:B------:R-:W-:Y:S02]  /*3870*/  FSEL R46, R46, 3.1249045965716459206e-25, P5 ;  /* 0x16c16c172e2e7808 */ /* 0x000fe40002800000 */
[----:B------:R-:W-:-:S06]  /*3880*/  FSEL R47, R47, 0.90138888359069824219, P5 ;  /* 0x3f66c16c2f2f7808 */ /* 0x000fcc0002800000 */
        /* <DEDUP_REMOVED lines=13> */
.L_x_705:
        /* <DEDUP_REMOVED lines=39> */
.L_x_707:
[----:B------:R-:W-:Y:S05]  /*3bd0*/  BSYNC.RECONVERGENT B1 ;  /* 0x0000000000017941 */ /* 0x000fea0003800200 */
.L_x_706:
[----:B------:R-:W-:Y:S01]  /*3be0*/  LDS R42, [R0+0x42c] ;  /* 0x00042c00002a7984 */ /* 0x000fe20000000800 */
[----:B------:R-:W-:Y:S01]  /*3bf0*/  FSETP.NEU.AND P5, PT, R78, 1, PT ;  /* 0x3f8000004e00780b */ /* 0x000fe20003fad000 */
[----:B------:R-:W-:Y:S01]  /*3c00*/  DADD R80, -RZ, |R58| ;  /* 0x00000000ff507229 */ /* 0x000fe2000000053a */
[----:B------:R-:W-:Y:S01]  /*3c10*/  BSSY.RECONVERGENT B0, `(.L_x_708) ;  /* 0x0000012000007945 */ /* 0x000fe20003800200 */
[----:B------:R-:W0:Y:S01]  /*3c20*/  LDS R77, [R0+0x444] ;  /* 0x00044400004d7984 */ /* 0x000e220000000800 */
[----:B------:R-:W-:Y:S01]  /*3c30*/  FSEL R76, R46, 3.1249045965716459206e-25, P5 ;  /* 0x16c16c172e4c7808 */ /* 0x000fe20002800000 */
[----:B0-----:R-:W-:Y:S01]  /*3c40*/  FADD R42, R42, R77 ;  /* 0x0000004d2a2a7221 */ /* 0x001fe20000000000 */
[----:B------:R-:W-:-:S03]  /*3c50*/  FSEL R77, R47, 0.90138888359069824219, P5 ;  /* 0x3f66c16c2f4d7808 */ /* 0x000fc60002800000 */
[----:B------:R0:W1:Y:S03]  /*3c60*/  F2F.F64.F32 R46, R42 ;  /* 0x0000002a002e7310 */ /* 0x0000660000201800 */
[----:B------:R-:W-:Y:S02]  /*3c70*/  DADD R72, R72, R76 ;  /* 0x0000000048487229 */ /* 0x000fe4000000004c */
[----:B------:R-:W-:Y:S01]  /*3c80*/  DMUL R76, R54, R76 ;  /* 0x0000004c364c7228 */ /* 0x000fe20000000000 */
[----:B0-----:R-:W-:-:S05]  /*3c90*/  MOV R42, 0x3d30 ;  /* 0x00003d30002a7802 */ /* 0x001fca0000000f00 */
[----:B------:R-:W-:Y:S02]  /*3ca0*/  DMUL R72, R56, R72 ;  /* 0x0000004838487228 */ /* 0x000fe40000000000 */
[----:B-1----:R-:W-:-:S08]  /*3cb0*/  DMUL R76, R46, R76 ;  /* 0x0000004c2e4c7228 */ /* 0x002fd00000000000 */
[----:B------:R-:W-:Y:S01]  /*3cc0*/  DFMA R72, R72, R46, R76 ;  /* 0x0000002e4848722b */ /* 0x000fe2000000004c */
[----:B------:R-:W0:Y:S07]  /*3cd0*/  F2F.F64.F32 R46, R89 ;  /* 0x00000059002e7310 */ /* 0x000e2e0000201800 */
[----:B------:R-:W-:-:S08]  /*3ce0*/  DADD R72, R74, R72 ;  /* 0x000000004a487229 */ /* 0x000fd00000000048 */
[----:B0-----:R-:W-:Y:S01]  /*3cf0*/  DADD R72, R72, R46 ;  /* 0x0000000048487229 */ /* 0x001fe2000000002e */
[----:B------:R-:W-:-:S05]  /*3d00*/  IMAD.MOV.U32 R47, RZ, RZ, 0x40200000 ;  /* 0x40200000ff2f7424 */ /* 0x000fca00078e00ff */
[----:B------:R0:W1:Y:S05]  /*3d10*/  F2F.F32.F64 R88, R72 ;  /* 0x0000004800587310 */ /* 0x00006a0000301000 */
[----:B01----:R-:W-:Y:S05]  /*3d20*/  CALL.REL.NOINC `($_Z15Sigma_3D_SolverifififfPfS_S_$__internal_accurate_pow) ;  /* 0x0000002c00e47944 */ /* 0x003fea0003c00000 */
[----:B------:R-:W-:Y:S05]  /*3d30*/  BSYNC.RECONVERGENT B0 ;  /* 0x0000000000007941 */ /* 0x000fea0003800200 */
.L_x_708:
        /* <DEDUP_REMOVED lines=30> */
[----:B------:R-:W-:Y:S05]  /*3f20*/  CALL.REL.NOINC `($__internal_10_$__cuda_sm20_div_rn_f64_full) ;  /* 0x0000002400cc7944 */ /* 0x000fea0003c00000 */
.L_x_710:
[----:B------:R-:W-:Y:S05]  /*3f30*/  BSYNC.RECONVERGENT B1 ;  /* 0x0000000000017941 */ /* 0x000fea0003800200 */
.L_x_709:
[----:B------:R-:W-:Y:S01]  /*3f40*/  FSETP.NEU.AND P5, PT, R87, 1, PT ;  /* 0x3f8000005700780b */ /* 0x000fe20003fad000 */
[----:B------:R-:W-:Y:S01]  /*3f50*/  DADD R80, -RZ, |R68| ;  /* 0x00000000ff507229 */ /* 0x000fe20000000544 */
[----:B------:R-:W-:Y:S01]  /*3f60*/  BSSY.RECONVERGENT B0, `(.L_x_711) ;  /* 0x0000006000007945 */ /* 0x000fe20003800200 */
[----:B------:R-:W-:Y:S02]  /*3f70*/  MOV R42, 0x3fc0 ;  /* 0x00003fc0002a7802 */ /* 0x000fe40000000f00 */
[----:B------:R-:W-:Y:S01]  /*3f80*/  FSEL R75, R47, 0.5390872955322265625, P5 ;  /* 0x3f0a01a02f4b7808 */ /* 0x000fe20002800000 */
[----:B------:R-:W-:Y:S01]  /*3f90*/  IMAD.MOV.U32 R47, RZ, RZ, 0x40200000 ;  /* 0x40200000ff2f7424 */ /* 0x000fe200078e00ff */
[----:B------:R-:W-:-:S07]  /*3fa0*/  FSEL R74, R46, 2.6805903767080696074e-23, P5 ;  /* 0x1a01a01a2e4a7808 */ /* 0x000fce0002800000 */
[----:B------:R-:W-:Y:S05]  /*3fb0*/  CALL.REL.NOINC `($_Z15Sigma_3D_SolverifififfPfS_S_$__internal_accurate_pow) ;  /* 0x0000002c00407944 */ /* 0x000fea0003c00000 */
[----:B------:R-:W-:Y:S05]  /*3fc0*/  BSYNC.RECONVERGENT B0 ;  /* 0x0000000000007941 */ /* 0x000fea0003800200 */
.L_x_711:
        /* <DEDUP_REMOVED lines=31> */
.L_x_713:
[----:B------:R-:W-:Y:S05]  /*41c0*/  BSYNC.RECONVERGENT B1 ;  /* 0x0000000000017941 */ /* 0x000fea0003800200 */
.L_x_712:
[----:B------:R-:W-:Y:S01]  /*41d0*/  FSETP.NEU.AND P5, PT, R48, 1, PT ;  /* 0x3f8000003000780b */ /* 0x000fe20003fad000 */
[----:B------:R-:W-:Y:S01]  /*41e0*/  DADD R80, -RZ, |R66| ;  /* 0x00000000ff507229 */ /* 0x000fe20000000542 */
[----:B------:R-:W-:Y:S01]  /*41f0*/  BSSY.RECONVERGENT B0, `(.L_x_714) ;  /* 0x000000a000007945 */ /* 0x000fe20003800200 */
[----:B------:R-:W-:Y:S02]  /*4200*/  MOV R42, 0x4290 ;  /* 0x00004290002a7802 */ /* 0x000fe40000000f00 */
[----:B------:R-:W-:Y:S01]  /*4210*/  FSEL R72, R46, 2.6805903767080696074e-23, P5 ;  /* 0x1a01a01a2e487808 */ /* 0x000fe20002800000 */
[----:B------:R-:W-:Y:S01]  /*4220*/  FADD R46, R43, R34 ;  /* 0x000000222b2e7221 */ /* 0x000fe20000000000 */
[----:B------:R-:W-:Y:S01]  /*4230*/  FSEL R73, R47, 0.5390872955322265625, P5 ;  /* 0x3f0a01a02f497808 */ /* 0x000fe20002800000 */
[----:B------:R-:W-:-:S05]  /*4240*/  IMAD.MOV.U32 R47, RZ, RZ, 0x40200000 ;  /* 0x40200000ff2f7424 */ /* 0x000fca00078e00ff */
[----:B------:R-:W-:Y:S01]  /*4250*/  DADD R76, R72, R74 ;  /* 0x00000000484c7229 */ /* 0x000fe2000000004a */
[----:B------:R0:W1:Y:S07]  /*4260*/  F2F.F64.F32 R74, R46 ;  /* 0x0000002e004a7310 */ /* 0x00006e0000201800 */
[----:B------:R-:W-:-:S11]  /*4270*/  DMUL R76, R52, R76 ;  /* 0x0000004c344c7228 */ /* 0x000fd60000000000 */
[----:B01----:R-:W-:Y:S05]  /*4280*/  CALL.REL.NOINC `($_Z15Sigma_3D_SolverifififfPfS_S_$__internal_accurate_pow) ;  /* 0x00000028008c7944 */ /* 0x003fea0003c00000 */
[----:B------:R-:W-:Y:S05]  /*4290*/  BSYNC.RECONVERGENT B0 ;  /* 0x0000000000007941 */ /* 0x000fea0003800200 */
.L_x_714:
        /* <DEDUP_REMOVED lines=36> */
.L_x_716:
[----:B------:R-:W-:Y:S05]  /*44e0*/  BSYNC.RECONVERGENT B1 ;  /* 0x0000000000017941 */ /* 0x000fea0003800200 */
.L_x_715:
        /* <DEDUP_REMOVED lines=19> */
.L_x_717:
        /* <DEDUP_REMOVED lines=39> */
.L_x_719:
[----:B------:R-:W-:Y:S05]  /*4890*/  BSYNC.RECONVERGENT B1 ;  /* 0x0000000000017941 */ /* 0x000fea0003800200 */
.L_x_718:
[----:B------:R-:W-:Y:S01]  /*48a0*/  LDS R42, [R0+0x428] ;  /* 0x00042800002a7984 */ /* 0x000fe20000000800 */
[----:B------:R-:W-:Y:S01]  /*48b0*/  FSETP.NEU.AND P5, PT, R78, 1, PT ;  /* 0x3f8000004e00780b */ /* 0x000fe20003fad000 */
[----:B------:R-:W-:Y:S01]  /*48c0*/  F2F.F64.F32 R88, R88 ;  /* 0x0000005800587310 */ /* 0x000fe20000201800 */
[----:B------:R-:W-:Y:S01]  /*48d0*/  DADD R80, -RZ, |R58| ;  /* 0x00000000ff507229 */ /* 0x000fe2000000053a */
[----:B------:R-:W0:Y:S01]  /*48e0*/  LDS R77, [R0+0x448] ;  /* 0x00044800004d7984 */ /* 0x000e220000000800 */
[----:B------:R-:W-:Y:S01]  /*48f0*/  FSEL R76, R46, 2.6805903767080696074e-23, P5 ;  /* 0x1a01a01a2e4c7808 */ /* 0x000fe20002800000 */
[----:B------:R-:W-:Y:S01]  /*4900*/  BSSY.RECONVERGENT B0, `(.L_x_720) ;  /* 0x000000f000007945 */ /* 0x000fe20003800200 */
[----:B0-----:R-:W-:Y:S01]  /*4910*/  FADD R42, R42, R77 ;  /* 0x0000004d2a2a7221 */ /* 0x001fe20000000000 */
[----:B------:R-:W-:-:S03]  /*4920*/  FSEL R77, R47, 0.5390872955322265625, P5 ;  /* 0x3f0a01a02f4d7808 */ /* 0x000fc60002800000 */
        /* <DEDUP_REMOVED lines=13> */
.L_x_720:
        /* <DEDUP_REMOVED lines=30> */
[----:B------:R-:W-:Y:S05]  /*4be0*/  CALL.REL.NOINC `($__internal_10_$__cuda_sm20_div_rn_f64_full) ;  /* 0x00000018009c7944 */ /* 0x000fea0003c00000 */
.L_x_722:
[----:B------:R-:W-:Y:S05]  /*4bf0*/  BSYNC.RECONVERGENT B1 ;  /* 0x0000000000017941 */ /* 0x000fea0003800200 */
.L_x_721:
[----:B------:R-:W-:Y:S01]  /*4c00*/  FSETP.NEU.AND P5, PT, R87, 1, PT ;  /* 0x3f8000005700780b */ /* 0x000fe20003fad000 */
[----:B------:R-:W-:Y:S01]  /*4c10*/  DADD R80, -RZ, |R68| ;  /* 0x00000000ff507229 */ /* 0x000fe20000000544 */
[----:B------:R-:W-:Y:S01]  /*4c20*/  BSSY.RECONVERGENT B0, `(.L_x_723) ;  /* 0x0000006000007945 */ /* 0x000fe20003800200 */
[----:B------:R-:W-:Y:S02]  /*4c30*/  MOV R42, 0x4c80 ;  /* 0x00004c80002a7802 */ /* 0x000fe40000000f00 */
[----:B------:R-:W-:Y:S01]  /*4c40*/  FSEL R75, R47, 0.31736990809440612793, P5 ;  /* 0x3ea27e4f2f4b7808 */ /* 0x000fe20002800000 */
[----:B------:R-:W-:Y:S01]  /*4c50*/  IMAD.MOV.U32 R47, RZ, RZ, 0x40240000 ;  /* 0x40240000ff2f7424 */ /* 0x000fe200078e00ff */
[----:B------:R-:W-:-:S07]  /*4c60*/  FSEL R74, R46, -1.481905565015040338e-05, P5 ;  /* 0xb7789f5c2e4a7808 */ /* 0x000fce0002800000 */
[----:B------:R-:W-:Y:S05]  /*4c70*/  CALL.REL.NOINC `($_Z15Sigma_3D_SolverifififfPfS_S_$__internal_accurate_pow) ;  /* 0x0000002000107944 */ /* 0x000fea0003c00000 */
[----:B------:R-:W-:Y:S05]  /*4c80*/  BSYNC.RECONVERGENT B0 ;  /* 0x0000000000007941 */ /* 0x000fea0003800200 */
.L_x_723:
        /* <DEDUP_REMOVED lines=31> */
.L_x_725:
[----:B------:R-:W-:Y:S05]  /*4e80*/  BSYNC.RECONVERGENT B1 ;  /* 0x0000000000017941 */ /* 0x000fea0003800200 */
.L_x_724:
[----:B------:R-:W-:Y:S01]  /*4e90*/  FSETP.NEU.AND P5, PT, R48, 1, PT ;  /* 0x3f8000003000780b */ /* 0x000fe20003fad000 */
[----:B------:R-:W-:Y:S01]  /*4ea0*/  DADD R80, -RZ, |R66| ;  /* 0x00000000ff507229 */ /* 0x000fe20000000542 */
[----:B------:R-:W-:Y:S01]  /*4eb0*/  BSSY.RECONVERGENT B0, `(.L_x_726) ;  /* 0x000000a000007945 */ /* 0x000fe20003800200 */
[----:B------:R-:W-:Y:S02]  /*4ec0*/  MOV R42, 0x4f50 ;  /* 0x00004f50002a7802 */ /* 0x000fe40000000f00 */
[----:B------:R-:W-:Y:S01]  /*4ed0*/  FSEL R72, R46, -1.481905565015040338e-05, P5 ;  /* 0xb7789f5c2e487808 */ /* 0x000fe20002800000 */
[----:B------:R-:W-:Y:S01]  /*4ee0*/  FADD R46, R45, R2 ;  /* 0x000000022d2e7221 */ /* 0x000fe20000000000 */
[----:B------:R-:W-:Y:S01]  /*4ef0*/  FSEL R73, R47, 0.31736990809440612793, P5 ;  /* 0x3ea27e4f2f497808 */ /* 0x000fe20002800000 */
[----:B------:R-:W-:-:S05]  /*4f00*/  IMAD.MOV.U32 R47, RZ, RZ, 0x40240000 ;  /* 0x40240000ff2f7424 */ /* 0x000fca00078e00ff */
[----:B------:R-:W-:Y:S01]  /*4f10*/  DADD R76, R72, R74 ;  /* 0x00000000484c7229 */ /* 0x000fe2000000004a */
[----:B------:R0:W1:Y:S07]  /*4f20*/  F2F.F64.F32 R74, R46 ;  /* 0x0000002e004a7310 */ /* 0x00006e0000201800 */
[----:B------:R-:W-:-:S11]  /*4f30*/  DMUL R76, R52, R76 ;  /* 0x0000004c344c7228 */ /* 0x000fd60000000000 */
[----:B01----:R-:W-:Y:S05]  /*4f40*/  CALL.REL.NOINC `($_Z15Sigma_3D_SolverifififfPfS_S_$__internal_accurate_pow) ;  /* 0x0000001c005c7944 */ /* 0x003fea0003c00000 */
[----:B------:R-:W-:Y:S05]  /*4f50*/  BSYNC.RECONVERGENT B0 ;  /* 0x0000000000007941 */ /* 0x000fea0003800200 */
.L_x_726:
        /* <DEDUP_REMOVED lines=36> */
.L_x_728:
[----:B------:R-:W-:Y:S05]  /*51a0*/  BSYNC.RECONVERGENT B1 ;  /* 0x0000000000017941 */ /* 0x000fea0003800200 */
.L_x_727:
[----:B------:R-:W-:Y:S01]  /*51b0*/  LDS R42, [R0+0xc8] ;  /* 0x0000c800002a7984 */ /* 0x000fe20000000800 */
[----:B------:R-:W-:Y:S01]  /*51c0*/  FSETP.NEU.AND P5, PT, R49, 1, PT ;  /* 0x3f8000003100780b */ /* 0x000fe20003fad000 */
[----:B------:R-:W-:Y:S02]  /*51d0*/  BSSY.RECONVERGENT B0, `(.L_x_729) ;  /* 0x0000010000007945 */ /* 0x000fe40003800200 */
[----:B------:R-:W0:Y:S01]  /*51e0*/  LDS R81, [R0+0x7a8] ;  /* 0x0007a80000517984 */ /* 0x000e220000000800 */
[----:B------:R-:W-:Y:S02]  /*51f0*/  FSEL R46, R46, -1.481905565015040338e-05, P5 ;  /* 0xb7789f5c2e2e7808 */ /* 0x000fe40002800000 */
[----:B------:R-:W-:-:S06]  /*5200*/  FSEL R47, R47, 0.31736990809440612793, P5 ;  /* 0x3ea27e4f2f2f7808 */ /* 0x000fcc0002800000 */
        /* <DEDUP_REMOVED lines=13> */
.L_x_729:
        /* <DEDUP_REMOVED lines=39> */
.L_x_731:
[----:B------:R-:W-:Y:S05]  /*5550*/  BSYNC.RECONVERGENT B1 ;  /* 0x0000000000017941 */ /* 0x000fea0003800200 */
.L_x_730:
[----:B------:R-:W-:Y:S01]  /*5560*/  LDS R42, [R0+0x424] ;  /* 0x00042400002a7984 */ /* 0x000fe20000000800 */
[----:B------:R-:W-:Y:S01]  /*5570*/  FSETP.NEU.AND P5, PT, R78, 1, PT ;  /* 0x3f8000004e00780b */ /* 0x000fe20003fad000 */
[----:B------:R-:W-:Y:S01]  /*5580*/  DADD R80, -RZ, |R58| ;  /* 0x00000000ff507229 */ /* 0x000fe2000000053a */
[----:B------:R-:W-:Y:S01]  /*5590*/  BSSY.RECONVERGENT B0, `(.L_x_732) ;  /* 0x0000012000007945 */ /* 0x000fe20003800200 */
[----:B------:R-:W0:Y:S01]  /*55a0*/  LDS R77, [R0+0x44c] ;  /* 0x00044c00004d7984 */ /* 0x000e220000000800 */
[----:B------:R-:W-:Y:S01]  /*55b0*/  FSEL R76, R46, -1.481905565015040338e-05, P5 ;  /* 0xb7789f5c2e4c7808 */ /* 0x000fe20002800000 */
[----:B0-----:R-:W-:Y:S01]  /*55c0*/  FADD R42, R42, R77 ;  /* 0x0000004d2a2a7221 */ /* 0x001fe20000000000 */
[----:B------:R-:W-:-:S03]  /*55d0*/  FSEL R77, R47, 0.31736990809440612793, P5 ;  /* 0x3ea27e4f2f4d7808 */ /* 0x000fc60002800000 */
        /* <DEDUP_REMOVED lines=10> */
[----:B------:R-:W-:-:S09]  /*5680*/  IMAD.MOV.U32 R47, RZ, RZ, 0x40280000 ;  /* 0x40280000ff2f7424 */ /* 0x000fd200078e00ff */
[----:B------:R0:W1:Y:S02]  /*5690*/  F2F.F32.F64 R76, R76 ;  /* 0x0000004c004c7310 */ /* 0x0000640000301000 */
[----:B01----:R-:W-:Y:S05]  /*56a0*/  CALL.REL.NOINC `($_Z15Sigma_3D_SolverifififfPfS_S_$__internal_accurate_pow) ;  /* 0x0000001400847944 */ /* 0x003fea0003c00000 */
[----:B------:R-:W-:Y:S05]  /*56b0*/  BSYNC.RECONVERGENT B0 ;  /* 0x0000000000007941 */ /* 0x000fea0003800200 */
.L_x_732:
[----:B------:R-:W-:Y:S01]  /*56c0*/  FSETP.NEU.AND P6, PT, R87, RZ, PT ;  /* 0x000000ff5700720b */ /* 0x000fe20003fcd000 */
[----:B------:R-:W-:Y:S01]  /*56d0*/  IMAD.MOV.U32 R74, RZ, RZ, 0x0 ;  /* 0x00000000ff4a7424 */ /* 0x000fe200078e00ff */
[----:B------:R-:W-:Y:S01]  /*56e0*/  LOP3.LUT P5, RZ, R44, 0x40000000, RZ, 0xc0, !PT ;  /* 0x400000002cff7812 */ /* 0x000fe200078ac0ff */
[----:B------:R-:W-:Y:S01]  /*56f0*/  IMAD.MOV.U32 R72, RZ, RZ, 0x1 ;  /* 0x00000001ff487424 */ /* 0x000fe200078e00ff */
[----:B------:R-:W-:Y:S01]  /*5700*/  FSEL R80, R47, RZ, P6 ;  /* 0x000000ff2f507208 */ /* 0x000fe20003000000 */
[----:B------:R-:W-:Y:S01]  /*5710*/  BSSY.RECONVERGENT B1, `(.L_x_733) ;  /* 0x000001a000017945 */ /* 0x000fe20003800200 */
[----:B------:R-:W-:Y:S01]  /*5720*/  FSEL R81, R46, RZ, P6 ;  /* 0x000000ff2e517208 */ /* 0x000fe20003000000 */
[----:B------:R-:W-:Y:S01]  /*5730*/  DADD R46, R58, 12 ;  /* 0x402800003a2e7429 */ /* 0x000fe20000000000 */
[----:B------:R-:W-:Y:S02]  /*5740*/  FSEL R73, R80, RZ, P0 ;  /* 0x000000ff50497208 */ /* 0x000fe40000000000 */
[----:B------:R-:W-:-:S07]  /*5750*/  FSEL R75, R81, +QNAN , P0 ;  /* 0x7ff00000514b7808 */ /* 0x000fce0000000000 */
        /* <DEDUP_REMOVED lines=20> */
[----:B------:R-:W-:Y:S05]  /*58a0*/  CALL.REL.NOINC `($__internal_10_$__cuda_sm20_div_rn_f64_full) ;  /* 0x0000000c006c7944 */ /* 0x000fea0003c00000 */
.L_x_734:
[----:B------:R-:W-:Y:S05]  /*58b0*/  BSYNC.RECONVERGENT B1 ;  /* 0x0000000000017941 */ /* 0x000fea0003800200 */
.L_x_733:
[----:B------:R-:W-:Y:S01]  /*58c0*/  FSETP.NEU.AND P0, PT, R87, 1, PT ;  /* 0x3f8000005700780b */ /* 0x000fe20003f0d000 */
[----:B------:R-:W-:Y:S01]  /*58d0*/  FADD R72, R33, R86 ;  /* 0x0000005621487221 */ /* 0x000fe20000000000 */
[----:B------:R-:W-:Y:S01]  /*58e0*/  DADD R80, -RZ, |R66| ;  /* 0x00000000ff507229 */ /* 0x000fe20000000542 */
[----:B------:R-:W-:Y:S01]  /*58f0*/  BSSY.RECONVERGENT B0, `(.L_x_735) ;  /* 0x0000009000007945 */ /* 0x000fe20003800200 */
[----:B------:R-:W-:Y:S02]  /*5900*/  FSEL R74, R46, -1.54028256424871466263e+29, P0 ;  /* 0xeff8d8982e4a7808 */ /* 0x000fe40000000000 */
[----:B------:R-:W-:Y:S01]  /*5910*/  FSEL R75, R47, 0.17376267910003662109, P0 ;  /* 0x3e31eed82f4b7808 */ /* 0x000fe20000000000 */
[----:B------:R-:W0:Y:S01]  /*5920*/  F2F.F64.F32 R72, R72 ;  /* 0x0000004800487310 */ /* 0x000e220000201800 */
[----:B------:R-:W-:Y:S01]  /*5930*/  IMAD.MOV.U32 R47, RZ, RZ, 0x40280000 ;  /* 0x40280000ff2f7424 */ /* 0x000fe200078e00ff */
[----:B------:R-:W-:-:S03]  /*5940*/  MOV R42, 0x5980 ;  /* 0x00005980002a7802 */ /* 0x000fc60000000f00 */
[----:B------:R-:W-:-:S08]  /*5950*/  DADD R74, R74, R74 ;  /* 0x000000004a4a7229 */ /* 0x000fd0000000004a */
[----:B------:R-:W-:-:S11]  /*5960*/  DMUL R74, R52, R74 ;  /* 0x0000004a344a7228 */ /* 0x000fd60000000000 */
[----:B0-----:R-:W-:Y:S05]  /*5970*/  CALL.REL.NOINC `($_Z15Sigma_3D_SolverifififfPfS_S_$__internal_accurate_pow) ;  /* 0x0000001000d07944 */ /* 0x001fea0003c00000 */
[----:B------:R-:W-:Y:S05]  /*5980*/  BSYNC.RECONVERGENT B0 ;  /* 0x0000000000007941 */ /* 0x000fea0003800200 */
.L_x_735:
[----:B------:R-:W-:Y:S01]  /*5990*/  FSETP.NEU.AND P5, PT, R49, RZ, PT ;  /* 0x000000ff3100720b */ /* 0x000fe20003fad000 */
[----:B------:R-:W-:Y:S01]  /*59a0*/  IMAD.MOV.U32 R80, RZ, RZ, 0x1 ;  /* 0x00000001ff507424 */ /* 0x000fe200078e00ff */
[----:B------:R-:W-:Y:S01]  /*59b0*/  LOP3.LUT P0, RZ, R44, 0x80000000, RZ, 0xc0, !PT ;  /* 0x800000002cff7812 */ /* 0x000fe2000780c0ff */
[----:B------:R-:W-:Y:S01]  /*59c0*/  BSSY.RECONVERGENT B1, `(.L_x_736) ;  /* 0x000001f000017945 */ /* 0x000fe20003800200 */
[----:B------:R-:W-:Y:S02]  /*59d0*/  FSEL R42, R47, RZ, P5 ;  /* 0x000000ff2f2a7208 */ /* 0x000fe40002800000 */
[----:B------:R-:W-:Y:S01]  /*59e0*/  FSEL R77, R46, RZ, P5 ;  /* 0x000000ff2e4d7208 */ /* 0x000fe20002800000 */
[----:B------:R-:W-:Y:S01]  /*59f0*/  DADD R46, R66, 12 ;  /* 0x40280000422e7429 */ /* 0x000fe20000000000 */
[----:B------:R-:W-:-:S04]  /*5a00*/  LOP3.LUT P3, RZ, R44, 0x10, RZ, 0xc0, !PT ;  /* 0x000000102cff7812 */ /* 0x000fc8000786c0ff */
[----:B------:R-:W-:Y:S02]  /*5a10*/  FSEL R81, R42, RZ, P3 ;  /* 0x000000ff2a517208 */ /* 0x000fe40001800000 */
[----:B------:R-:W-:-:S03]  /*5a20*/  FSEL R83, R77, +QNAN , P3 ;  /* 0x7ff000004d537808 */ /* 0x000fc60001800000 */
        /* <DEDUP_REMOVED lines=24> */
.L_x_737:
[----:B------:R-:W-:Y:S05]  /*5bb0*/  BSYNC.RECONVERGENT B1 ;  /* 0x0000000000017941 */ /* 0x000fea0003800200 */
.L_x_736:
[----:B------:R-:W-:Y:S01]  /*5bc0*/  FSETP.NEU.AND P0, PT, R49, 1, PT ;  /* 0x3f8000003100780b */ /* 0x000fe20003f0d000 */
[----:B------:R-:W-:Y:S01]  /*5bd0*/  DADD R80, -RZ, |R68| ;  /* 0x00000000ff507229 */ /* 0x000fe20000000544 */
[----:B------:R-:W-:Y:S01]  /*5be0*/  BSSY.RECONVERGENT B0, `(.L_x_738) ;  /* 0x0000006000007945 */ /* 0x000fe20003800200 */
[----:B------:R-:W-:Y:S02]  /*5bf0*/  MOV R42, 0x5c40 ;  /* 0x00005c40002a7802 */ /* 0x000fe40000000f00 */
[----:B------:R-:W-:Y:S01]  /*5c00*/  FSEL R87, R47, 0.17376267910003662109, P0 ;  /* 0x3e31eed82f577808 */ /* 0x000fe20000000000 */
[----:B------:R-:W-:Y:S01]  /*5c10*/  IMAD.MOV.U32 R47, RZ, RZ, 0x40280000 ;  /* 0x40280000ff2f7424 */ /* 0x000fe200078e00ff */
[----:B------:R-:W-:-:S07]  /*5c20*/  FSEL R86, R46, -1.54028256424871466263e+29, P0 ;  /* 0xeff8d8982e567808 */ /* 0x000fce0000000000 */
[----:B------:R-:W-:Y:S05]  /*5c30*/  CALL.REL.NOINC `($_Z15Sigma_3D_SolverifififfPfS_S_$__internal_accurate_pow) ;  /* 0x0000001000207944 */ /* 0x000fea0003c00000 */
[----:B------:R-:W-:Y:S05]  /*5c40*/  BSYNC.RECONVERGENT B0 ;  /* 0x0000000000007941 */ /* 0x000fea0003800200 */
.L_x_738:
        /* <DEDUP_REMOVED lines=33> */
.L_x_740:
[----:B------:R-:W-:Y:S05]  /*5e60*/  BSYNC.RECONVERGENT B1 ;  /* 0x0000000000017941 */ /* 0x000fea0003800200 */
.L_x_739:
[----:B------:R-:W-:Y:S01]  /*5e70*/  LDS R42, [R0+0x18] ;  /* 0x00001800002a7984 */ /* 0x000fe20000000800 */
[----:B------:R-:W-:Y:S01]  /*5e80*/  FSETP.NEU.AND P0, PT, R48, 1, PT ;  /* 0x3f8000003000780b */ /* 0x000fe20003f0d000 */
[----:B------:R-:W-:Y:S01]  /*5e90*/  DMUL R82, R60, R86 ;  /* 0x000000563c527228 */ /* 0x000fe20000000000 */
[----:B------:R-:W-:Y:S01]  /*5ea0*/  BSSY.RECONVERGENT B0, `(.L_x_741) ;  /* 0x000000f000007945 */ /* 0x000fe20003800200 */
[----:B------:R-:W0:Y:S01]  /*5eb0*/  LDS R49, [R0+0x858] ;  /* 0x0008580000317984 */ /* 0x000e220000000800 */
[----:B------:R-:W-:Y:S01]  /*5ec0*/  FSEL R48, R46, -1.54028256424871466263e+29, P0 ;  /* 0xeff8d8982e307808 */ /* 0x000fe20000000000 */
[----:B------:R-:W-:Y:S01]  /*5ed0*/  DADD R80, -RZ, |R62| ;  /* 0x00000000ff507229 */ /* 0x000fe2000000053e */
[----:B0-----:R-:W-:Y:S01]  /*5ee0*/  FADD R42, R42, R49 ;  /* 0x000000312a2a7221 */ /* 0x001fe20000000000 */
[----:B------:R-:W-:-:S03]  /*5ef0*/  FSEL R49, R47, 0.17376267910003662109, P0 ;  /* 0x3e31eed82f317808 */ /* 0x000fc60000000000 */
[----:B------:R0:W1:Y:S03]  /*5f00*/  F2F.F64.F32 R46, R42 ;  /* 0x0000002a002e7310 */ /* 0x0000660000201800 */
[----:B------:R-:W-:Y:S01]  /*5f10*/  DADD R84, R86, R48 ;  /* 0x0000000056547229 */ /* 0x000fe20000000030 */
[----:B0-----:R-:W-:-:S07]  /*5f20*/  MOV R42, 0x5f90 ;  /* 0x00005f90002a7802 */ /* 0x001fce0000000f00 */
[----:B------:R-:W-:Y:S02]  /*5f30*/  DMUL R84, R64, R84 ;  /* 0x0000005440547228 */ /* 0x000fe40000000000 */
[----:B-1----:R-:W-:-:S08]  /*5f40*/  DMUL R82, R46, R82 ;  /* 0x000000522e527228 */ /* 0x002fd00000000000 */
[----:B------:R-:W-:Y:S01]  /*5f50*/  DFMA R82, R84, R46, R82 ;  /* 0x0000002e5452722b */ /* 0x000fe20000000052 */
[----:B------:R-:W-:-:S07]  /*5f60*/  IMAD.MOV.U32 R47, RZ, RZ, 0x40280000 ;  /* 0x40280000ff2f7424 */ /* 0x000fce00078e00ff */
[----:B------:R-:W-:-:S11]  /*5f70*/  DFMA R72, R74, R72, R82 ;  /* 0x000000484a48722b */ /* 0x000fd60000000052 */
[----:B------:R-:W-:Y:S05]  /*5f80*/  CALL.REL.NOINC `($_Z15Sigma_3D_SolverifififfPfS_S_$__internal_accurate_pow) ;  /* 0x0000000c004c7944 */ /* 0x000fea0003c00000 */
[----:B------:R-:W-:Y:S05]  /*5f90*/  BSYNC.RECONVERGENT B0 ;  /* 0x0000000000007941 */ /* 0x000fea0003800200 */
.L_x_741:
[----:B------:R-:W0:Y:S01]  /*5fa0*/  MUFU.RCP64H R83, 479001600 ;  /* 0x41bc8cfc00537908 */ /* 0x000e220000001800 */
[----:B------:R-:W-:Y:S01]  /*5fb0*/  IMAD.MOV.U32 R80, RZ, RZ, 0x0 ;  /* 0x00000000ff507424 */ /* 0x000fe200078e00ff */
[----:B------:R-:W-:Y:S01]  /*5fc0*/  LOP3.LUT P1, RZ, R79, 0x2, RZ, 0xc0, !PT ;  /* 0x000000024fff7812 */ /* 0x000fe2000782c0ff */
[----:B------:R-:W-:Y:S01]  /*5fd0*/  IMAD.MOV.U32 R81, RZ, RZ, 0x41bc8cfc ;  /* 0x41bc8cfcff517424 */ /* 0x000fe200078e00ff */
[----:B------:R-:W-:Y:S01]  /*5fe0*/  FSETP.NEU.AND P3, PT, R78, RZ, PT ;  /* 0x000000ff4e00720b */ /* 0x000fe20003f6d000 */
[----:B------:R-:W-:Y:S01]  /*5ff0*/  IMAD.MOV.U32 R82, RZ, RZ, 0x1 ;  /* 0x00000001ff527424 */ /* 0x000fe200078e00ff */
[----:B------:R-:W-:Y:S01]  /*6000*/  DADD R84, R62, 12 ;  /* 0x402800003e547429 */ /* 0x000fe20000000000 */
[C---:B------:R-:W-:Y:S01]  /*6010*/  LOP3.LUT P2, RZ, R44.reuse, 0x40, RZ, 0xc0, !PT ;  /* 0x000000402cff7812 */ /* 0x040fe2000784c0ff */
[----:B------:R-:W-:Y:S01]  /*6020*/  BSSY.RECONVERGENT B1, `(.L_x_742) ;  /* 0x000001e000017945 */ /* 0x000fe20003800200 */
[----:B------:R-:W-:Y:S02]  /*6030*/  FSEL R42, R47, RZ, P3 ;  /* 0x000000ff2f2a7208 */ /* 0x000fe40001800000 */
[----:B------:R-:W-:-:S02]  /*6040*/  LOP3.LUT P0, RZ, R44, 0x20, RZ, 0xc0, !PT ;  /* 0x000000202cff7812 */ /* 0x000fc4000780c0ff */
[----:B------:R-:W-:Y:S02]  /*6050*/  FSEL R77, R42, RZ, P2 ;  /* 0x000000ff2a4d7208 */ /* 0x000fe40001000000 */
[----:B------:R-:W-:Y:S01]  /*6060*/  FSEL R47, R46, RZ, P3 ;  /* 0x000000ff2e2f7208 */ /* 0x000fe20001800000 */
[----:B0-----:R-:W-:Y:S01]  /*6070*/  DFMA R74, R82, -R80, 1 ;  /* 0x3ff00000524a742b */ /* 0x001fe20000000850 */
[----:B------:R-:W-:-:S05]  /*6080*/  @!P1 FSEL R42, R84, R77, P0 ;  /* 0x0000004d542a9208 */ /* 0x000fca0000000000 */
[----:B------:R-:W-:Y:S02]  /*6090*/  IMAD.MOV.U32 R46, RZ, RZ, R42 ;  /* 0x000000ffff2e7224 */ /* 0x000fe400078e002a */
[----:B------:R-:W-:-:S08]  /*60a0*/  DFMA R74, R74, R74, R74 ;  /* 0x0000004a4a4a722b */ /* 0x000fd0000000004a */
[----:B------:R-:W-:Y:S01]  /*60b0*/  DFMA R74, R82, R74, R82 ;  /* 0x0000004a524a722b */ /* 0x000fe20000000052 */
[----:B------:R-:W-:-:S04]  /*60c0*/  FSEL R83, R47, +QNAN , P2 ;  /* 0x7ff000002f537808 */ /* 0x000fc80001000000 */
[----:B------:R-:W-:-:S03]  /*60d0*/  @!P1 FSEL R47, R85, R83, P0 ;  /* 0x00000053552f9208 */ /* 0x000fc60000000000 */
[----:B------:R-:W-:-:S03]  /*60e0*/  DFMA R80, R74, -R80, 1 ;  /* 0x3ff000004a50742b */ /* 0x000fc60000000850 */
[----:B------:R-:W-:-:S05]  /*60f0*/  DADD R46, R46, R46 ;  /* 0x000000002e2e7229 */ /* 0x000fca000000002e */
[----:B------:R-:W-:-:S05]  /*6100*/  DFMA R80, R74, R80, R74 ;  /* 0x000000504a50722b */ /* 0x000fca000000004a */
[----:B------:R-:W-:-:S03]  /*6110*/  FSETP.GEU.AND P1, PT, |R47|, 6.5827683646048100446e-37, PT ;  /* 0x036000002f00780b */ /* 0x000fc60003f2e200 */
        /* <DEDUP_REMOVED lines=11> */
[----:B------:R-:W-:Y:S05]  /*61d0*/  CALL.REL.NOINC `($__internal_10_$__cuda_sm20_div_rn_f64_full) ;  /* 0x0000000400207944 */ /* 0x000fea0003c00000 */
[----:B------:R-:W-:Y:S02]  /*61e0*/  IMAD.MOV.U32 R74, RZ, RZ, R46 ;  /* 0x000000ffff4a7224 */ /* 0x000fe400078e002e */
[----:B------:R-:W-:-:S07]  /*61f0*/  IMAD.MOV.U32 R75, RZ, RZ, R47 ;  /* 0x000000ffff4b7224 */ /* 0x000fce00078e002f */
.L_x_743:
[----:B------:R-:W-:Y:S05]  /*6200*/  BSYNC.RECONVERGENT B1 ;  /* 0x0000000000017941 */ /* 0x000fea0003800200 */
.L_x_742:
[----:B------:R-:W0:Y:S01]  /*6210*/  LDC.64 R80, c[0x0][0x3a0] ;  /* 0x0000e800ff507b82 */ /* 0x000e220000000a00 */
[----:B------:R-:W2:Y:S04]  /*6220*/  LDG.E R83, desc[UR6][R50.64] ;  /* 0x0000000632537981 */ /* 0x000ea8000c1e1900 */
[----:B------:R-:W-:Y:S04]  /*6230*/  LDS R42, [R0+0x420] ;  /* 0x00042000002a7984 */ /* 0x000fe80000000800 */
[----:B------:R-:W1:Y:S01]  /*6240*/  LDS R47, [R0+0x450] ;  /* 0x00045000002f7984 */ /* 0x000e620000000800 */
[----:B------:R-:W-:Y:S01]  /*6250*/  FSETP.NEU.AND P0, PT, R78, 1, PT ;  /* 0x3f8000004e00780b */ /* 0x000fe20003f0d000 */
[----:B------:R-:W-:Y:S01]  /*6260*/  F2F.F64.F32 R76, R76 ;  /* 0x0000004c004c7310 */ /* 0x000fe20000201800 */
[----:B------:R-:W3:Y:S01]  /*6270*/  LDCU UR4, c[0x0][0x388] ;  /* 0x00007100ff0477ac */ /* 0x000ee20008000800 */
[----:B0-----:R-:W-:-:S06]  /*6280*/  IMAD.WIDE R80, R18, 0x4, R80 ;  /* 0x0000000412507825 */ /* 0x001fcc00078e0250 */
[----:B------:R-:W4:Y:S01]  /*6290*/  LDG.E.CONSTANT R80, desc[UR6][R80.64] ;  /* 0x0000000650507981 */ /* 0x000f22000c1e9900 */
[----:B------:R-:W-:Y:S02]  /*62a0*/  FSEL R74, R74, -1.54028256424871466263e+29, P0 ;  /* 0xeff8d8984a4a7808 */ /* 0x000fe40000000000 */
[----:B------:R-:W-:Y:S01]  /*62b0*/  FSEL R75, R75, 0.17376267910003662109, P0 ;  /* 0x3e31eed84b4b7808 */ /* 0x000fe20000000000 */
[----:B-1----:R-:W-:-:S05]  /*62c0*/  FADD R47, R42, R47 ;  /* 0x0000002f2a2f7221 */ /* 0x002fca0000000000 */
[----:B------:R-:W-:Y:S01]  /*62d0*/  DADD R48, R48, R74 ;  /* 0x0000000030307229 */ /* 0x000fe2000000004a */
[----:B------:R-:W-:Y:S01]  /*62e0*/  FADD R0, R39, R39 ;  /* 0x0000002727007221 */ /* 0x000fe20000000000 */
[----:B------:R-:W3:Y:S01]  /*62f0*/  LDC R42, c[0x0][0x380] ;  /* 0x0000e000ff2a7b82 */ /* 0x000ee20000000800 */
[----:B------:R-:W0:Y:S01]  /*6300*/  F2F.F64.F32 R46, R47 ;  /* 0x0000002f002e7310 */ /* 0x000e220000201800 */
[----:B------:R-:W-:-:S04]  /*6310*/  DMUL R74, R54, R74 ;  /* 0x0000004a364a7228 */ /* 0x000fc80000000000 */
[----:B------:R-:W-:-:S04]  /*6320*/  DMUL R48, R56, R48 ;  /* 0x0000003038307228 */ /* 0x000fc80000000000 */
[----:B0-----:R-:W-:-:S08]  /*6330*/  DMUL R74, R46, R74 ;  /* 0x0000004a2e4a7228 */ /* 0x001fd00000000000 */
[----:B------:R-:W-:-:S08]  /*6340*/  DFMA R48, R48, R46, R74 ;  /* 0x0000002e3030722b */ /* 0x000fd0000000004a */
[----:B------:R-:W-:-:S08]  /*6350*/  DADD R48, R72, R48 ;  /* 0x0000000048307229 */ /* 0x000fd00000000030 */
[----:B------:R-:W-:-:S10]  /*6360*/  DADD R48, R48, R76 ;  /* 0x0000000030307229 */ /* 0x000fd4000000004c */
        /* <DEDUP_REMOVED lines=12> */
.L_x_673:
        /* <DEDUP_REMOVED lines=23> */
[----:B------:R-:W-:Y:S01]  /*65a0*/  MOV R42, 0x65d0 ;  /* 0x000065d0002a7802 */ /* 0x000fe20000000f00 */
[----:B------:R-:W-:-:S07]  /*65b0*/  IMAD.MOV.U32 R47, RZ, RZ, 0x412e8480 ;  /* 0x412e8480ff2f7424 */ /* 0x000fce00078e00ff */
[----:B0-----:R-:W-:Y:S05]  /*65c0*/  CALL.REL.NOINC `($__internal_10_$__cuda_sm20_div_rn_f64_full) ;  /* 0x0000000000247944 */ /* 0x001fea0003c00000 */
.L_x_745:
        /* <DEDUP_REMOVED lines=9> */
        .weak           $__internal_10_$__cuda_sm20_div_rn_f64_full
        .type           $__internal_10_$__cuda_sm20_div_rn_f64_full,@function
        .size           $__internal_10_$__cuda_sm20_div_rn_f64_full,($_Z15Sigma_3D_SolverifififfPfS_S_$__internal_accurate_pow - $__internal_10_$__cuda_sm20_div_rn_f64_full)
$__internal_10_$__cuda_sm20_div_rn_f64_full:
        /* <DEDUP_REMOVED lines=15> */
[----:B------:R-:W-:-:S04]  /*6750*/  @!P5 LOP3.LUT R85, R91, 0x7ff00000, RZ, 0xc0, !PT ;  /* 0x7ff000005b55d812 */ /* 0x000fc800078ec0ff */
[----:B------:R-:W-:Y:S02]  /*6760*/  @!P5 ISETP.GE.U32.AND P6, PT, R80, R85, PT ;  /* 0x000000555000d20c */ /* 0x000fe40003fc6070 */
[----:B------:R-:W-:Y:S02]  /*6770*/  LOP3.LUT R85, R47, 0x800fffff, RZ, 0xc0, !PT ;  /* 0x800fffff2f557812 */ /* 0x000fe400078ec0ff */
[----:B------:R-:W-:Y:S02]  /*6780*/  @!P5 SEL R84, R81, 0x63400000, !P6 ;  /* 0x634000005154d807 */ /* 0x000fe40007000000 */
[----:B------:R-:W-:Y:S02]  /*6790*/  FSETP.GEU.AND P6, PT, |R47|, 1.469367938527859385e-39, PT ;  /* 0x001000002f00780b */ /* 0x000fe40003fce200 */
[----:B------:R-:W-:Y:S02]  /*67a0*/  LOP3.LUT R93, R85, 0x3ff00000, RZ, 0xfc, !PT ;  /* 0x3ff00000555d7812 */ /* 0x000fe400078efcff */
[----:B------:R-:W-:-:S04]  /*67b0*/  @!P5 LOP3.LUT R84, R84, 0x80000000, R95, 0xf8, !PT ;  /* 0x800000005454d812 */ /* 0x000fc800078ef85f */
[----:B------:R-:W-:Y:S01]  /*67c0*/  @!P5 LOP3.LUT R85, R84, 0x100000, RZ, 0xfc, !PT ;  /* 0x001000005455d812 */ /* 0x000fe200078efcff */
[----:B------:R-:W-:-:S04]  /*67d0*/  @!P5 IMAD.MOV.U32 R84, RZ, RZ, RZ ;  /* 0x000000ffff54d224 */ /* 0x000fc800078e00ff */
[----:B------:R-:W-:Y:S02]  /*67e0*/  @!P6 DMUL R92, R90, 8.98846567431157953865e+307 ;  /* 0x7fe000005a5ce828 */ /* 0x000fe40000000000 */
[----:B------:R-:W-:-:S04]  /*67f0*/  @!P5 DFMA R96, R96, 2, -R84 ;  /* 0x400000006060d82b */ /* 0x000fc80000000854 */
[----:B------:R-:W0:Y:S04]  /*6800*/  MUFU.RCP64H R47, R93 ;  /* 0x0000005d002f7308 */ /* 0x000e280000001800 */
[----:B------:R-:W-:-:S05]  /*6810*/  @!P6 LOP3.LUT R83, R93, 0x7ff00000, RZ, 0xc0, !PT ;  /* 0x7ff000005d53e812 */ /* 0x000fca00078ec0ff */
[----:B------:R-:W-:Y:S01]  /*6820*/  VIADD R82, R83, 0xffffffff ;  /* 0xffffffff53527836 */ /* 0x000fe20000000000 */
        /* <DEDUP_REMOVED lines=11> */
[----:B------:R-:W-:-:S04]  /*68e0*/  ISETP.GT.U32.AND P5, PT, R47, 0x7feffffe, PT ;  /* 0x7feffffe2f00780c */ /* 0x000fc80003fa4070 */
[----:B------:R-:W-:-:S13]  /*68f0*/  ISETP.GT.U32.OR P5, PT, R82, 0x7feffffe, P5 ;  /* 0x7feffffe5200780c */ /* 0x000fda0002fa4470 */
[----:B------:R-:W-:Y:S05]  /*6900*/  @P5 BRA `(.L_x_747) ;  /* 0x0000000000745947 */ /* 0x000fea0003800000 */
        /* <DEDUP_REMOVED lines=29> */
.L_x_747:
        /* <DEDUP_REMOVED lines=17> */
.L_x_750:
[----:B------:R-:W-:Y:S01]  /*6bf0*/  LOP3.LUT R47, R91, 0x80000, RZ, 0xfc, !PT ;  /* 0x000800005b2f7812 */ /* 0x000fe200078efcff */
[----:B------:R-:W-:-:S04]  /*6c00*/  IMAD.MOV.U32 R98, RZ, RZ, R90 ;  /* 0x000000ffff627224 */ /* 0x000fc800078e005a */
[----:B------:R-:W-:Y:S01]  /*6c10*/  IMAD.MOV.U32 R99, RZ, RZ, R47 ;  /* 0x000000ffff637224 */ /* 0x000fe200078e002f */
[----:B------:R-:W-:Y:S06]  /*6c20*/  BRA `(.L_x_748) ;  /* 0x00000000000c7947 */ /* 0x000fec0003800000 */
.L_x_749:
[----:B------:R-:W-:Y:S01]  /*6c30*/  LOP3.LUT R47, R95, 0x80000, RZ, 0xfc, !PT ;  /* 0x000800005f2f7812 */ /* 0x000fe200078efcff */
[----:B------:R-:W-:-:S04]  /*6c40*/  IMAD.MOV.U32 R98, RZ, RZ, R94 ;  /* 0x000000ffff627224 */ /* 0x000fc800078e005e */
[----:B------:R-:W-:-:S07]  /*6c50*/  IMAD.MOV.U32 R99, RZ, RZ, R47 ;  /* 0x000000ffff637224 */ /* 0x000fce00078e002f */
.L_x_748:
[----:B------:R-:W-:Y:S05]  /*6c60*/  BSYNC.RECONVERGENT B0 ;  /* 0x0000000000007941 */ /* 0x000fea0003800200 */
.L_x_746:
[----:B------:R-:W-:Y:S02]  /*6c70*/  IMAD.MOV.U32 R80, RZ, RZ, R42 ;  /* 0x000000ffff507224 */ /* 0x000fe400078e002a */
[----:B------:R-:W-:Y:S02]  /*6c80*/  IMAD.MOV.U32 R81, RZ, RZ, 0x0 ;  /* 0x00000000ff517424 */ /* 0x000fe400078e00ff */
[----:B------:R-:W-:Y:S02]  /*6c90*/  IMAD.MOV.U32 R46, RZ, RZ, R98 ;  /* 0x000000ffff2e7224 */ /* 0x000fe400078e0062 */
[----:B------:R-:W-:Y:S01]  /*6ca0*/  IMAD.MOV.U32 R47, RZ, RZ, R99 ;  /* 0x000000ffff2f7224 */ /* 0x000fe200078e0063 */
[----:B------:R-:W-:Y:S06]  /*6cb0*/  RET.REL.NODEC R80 `(_Z15Sigma_3D_SolverifififfPfS_S_) ;  /* 0xffffff9050d07950 */ /* 0x000fec0003c3ffff */
        .type           $_Z15Sigma_3D_SolverifififfPfS_S_$__internal_accurate_pow,@function
        .size           $_Z15Sigma_3D_SolverifififfPfS_S_$__internal_accurate_pow,(.L_x_1124 - $_Z15Sigma_3D_SolverifififfPfS_S_$__internal_accurate_pow)
$_Z15Sigma_3D_SolverifififfPfS_S_$__internal_accurate_pow:
[----:B------:R-:W-:Y:S01]  /*6cc0*/  ISETP.GT.U32.AND P6, PT, R81, 0xfffff, PT ;  /* 0x000fffff5100780c */ /* 0x000fe20003fc4070 */
[----:B------:R-:W-:Y:S01]  /*6cd0*/  UMOV UR10, 0x7d2cafe2 ;  /* 0x7d2cafe2000a7882 */ /* 0x000fe20000000000 */
[----:B------:R-:W-:Y:S01]  /*6ce0*/  SHF.R.U32.HI R46, RZ, 0x14, R81 ;  /* 0x00000014ff2e7819 */ /* 0x000fe20000011651 */
[----:B------:R-:W-:Y:S01]  /*6cf0*/  UMOV UR11, 0x3eb0f5ff ;  /* 0x3eb0f5ff000b7882 */ /* 0x000fe20000000000 */
[----:B------:R-:W-:Y:S01]  /*6d00*/  UMOV UR12, 0x3b39803f ;  /* 0x3b39803f000c7882 */ /* 0x000fe20000000000 */
[----:B------:R-:W-:-:S08]  /*6d10*/  UMOV UR13, 0x3c7abc9e ;  /* 0x3c7abc9e000d7882 */ /* 0x000fd00000000000 */
[----:B------:R-:W-:-:S10]  /*6d20*/  @!P6 DMUL R82, R80, 1.80143985094819840000e+16 ;  /* 0x435000005052e828 */ /* 0x000fd40000000000 */
[----:B------:R-:W-:Y:S01]  /*6d30*/  @!P6 IMAD.MOV.U32 R81, RZ, RZ, R83 ;  /* 0x000000ffff51e224 */ /* 0x000fe200078e0053 */
[----:B------:R-:W-:Y:S01]  /*6d40*/  @!P6 LEA.HI R46, R83, 0xffffffca, RZ, 0xc ;  /* 0xffffffca532ee811 */ /* 0x000fe200078f60ff */
[----:B------:R-:W-:Y:S02]  /*6d50*/  @!P6 IMAD.MOV.U32 R80, RZ, RZ, R82 ;  /* 0x000000ffff50e224 */ /* 0x000fe400078e0052 */
[----:B------:R-:W-:Y:S01]  /*6d60*/  IMAD.MOV.U32 R82, RZ, RZ, RZ ;  /* 0x000000ffff527224 */ /* 0x000fe200078e00ff */
[----:B------:R-:W-:Y:S01]  /*6d70*/  LOP3.LUT R81, R81, 0x800fffff, RZ, 0xc0, !PT ;  /* 0x800fffff51517812 */ /* 0x000fe200078ec0ff */
[----:B------:R-:W-:-:S03]  /*6d80*/  IMAD.MOV.U32 R90, RZ, RZ, R80 ;  /* 0x000000ffff5a7224 */ /* 0x000fc600078e0050 */
[----:B------:R-:W-:-:S04]  /*6d90*/  LOP3.LUT R81, R81, 0x3ff00000, RZ, 0xfc, !PT ;  /* 0x3ff0000051517812 */ /* 0x000fc800078efcff */
[----:B------:R-:W-:Y:S01]  /*6da0*/  ISETP.GE.U32.AND P6, PT, R81, 0x3ff6a09f, PT ;  /* 0x3ff6a09f5100780c */ /* 0x000fe20003fc6070 */
[----:B------:R-:W-:-:S12]  /*6db0*/  IMAD.MOV.U32 R91, RZ, RZ, R81 ;  /* 0x000000ffff5b7224 */ /* 0x000fd800078e0051 */
[----:B------:R-:W-:-:S04]  /*6dc0*/  @P6 VIADD R80, R91, 0xfff00000 ;  /* 0xfff000005b506836 */ /* 0x000fc80000000000 */
        /* <DEDUP_REMOVED lines=39> */
[----:B------:R-:W-:Y:S01]  /*7040*/  DMUL R84, R94, R94 ;  /* 0x0000005e5e547228 */ /* 0x000fe20000000000 */
[----:B------:R-:W-:Y:S02]  /*7050*/  VIADD R83, R93, 0x100000 ;  /* 0x001000005d537836 */ /* 0x000fe40000000000 */
[----:B------:R-:W-:-:S03]  /*7060*/  IMAD.MOV.U32 R82, RZ, RZ, R92 ;  /* 0x000000ffff527224 */ /* 0x000fc600078e005c */
[----:B------:R-:W-:Y:S01]  /*7070*/  DADD R96, R96, -UR10 ;  /* 0x8000000a60607e29 */ /* 0x000fe20008000000 */
[----:B------:R-:W-:Y:S01]  /*7080*/  UMOV UR10, 0x80000000 ;  /* 0x80000000000a7882 */ /* 0x000fe20000000000 */
[C---:B------:R-:W-:Y:S01]  /*7090*/  DFMA R80, R94.reuse, R94, -R84 ;  /* 0x0000005e5e50722b */ /* 0x040fe20000000854 */
[----:B------:R-:W-:Y:S01]  /*70a0*/  UMOV UR11, 0x43300000 ;  /* 0x43300000000b7882 */ /* 0x000fe20000000000 */
[----:B------:R-:W-:-:S04]  /*70b0*/  DMUL R90, R94, R84 ;  /* 0x000000545e5a7228 */ /* 0x000fc80000000000 */
[----:B------:R-:W-:Y:S02]  /*70c0*/  DADD R100, R98, R96 ;  /* 0x0000000062647229 */ /* 0x000fe40000000060 */
[C---:B------:R-:W-:Y:S02]  /*70d0*/  DFMA R82, R94.reuse, R82, R80 ;  /* 0x000000525e52722b */ /* 0x040fe40000000050 */
[----:B------:R-:W-:-:S04]  /*70e0*/  DFMA R80, R94, R84, -R90 ;  /* 0x000000545e50722b */ /* 0x000fc8000000085a */
[----:B------:R-:W-:-:S04]  /*70f0*/  DADD R98, R98, -R100 ;  /* 0x0000000062627229 */ /* 0x000fc80000000864 */
[----:B------:R-:W-:Y:S02]  /*7100*/  DFMA R80, R92, R84, R80 ;  /* 0x000000545c50722b */ /* 0x000fe40000000050 */
[----:B------:R-:W-:Y:S02]  /*7110*/  DMUL R84, R100, R90 ;  /* 0x0000005a64547228 */ /* 0x000fe40000000000 */
[----:B------:R-:W-:Y:S01]  /*7120*/  DADD R98, R96, R98 ;  /* 0x0000000060627229 */ /* 0x000fe20000000062 */
[----:B------:R-:W-:-:S03]  /*7130*/  IMAD.MOV.U32 R97, RZ, RZ, R47 ;  /* 0x000000ffff617224 */ /* 0x000fc600078e002f */
[----:B------:R-:W-:Y:S01]  /*7140*/  DFMA R80, R94, R82, R80 ;  /* 0x000000525e50722b */ /* 0x000fe20000000050 */
[----:B------:R-:W-:Y:S01]  /*7150*/  IMAD.U32 R96, RZ, RZ, UR4 ;  /* 0x00000004ff607e24 */ /* 0x000fe2000f8e00ff */
[----:B------:R-:W-:-:S08]  /*7160*/  DFMA R82, R100, R90, -R84 ;  /* 0x0000005a6452722b */ /* 0x000fd00000000854 */
[----:B------:R-:W-:Y:S01]  /*7170*/  DFMA R82, R100, R80, R82 ;  /* 0x000000506452722b */ /* 0x000fe20000000052 */
[C---:B------:R-:W-:Y:S02]  /*7180*/  VIADD R80, R46.reuse, 0xfffffc01 ;  /* 0xfffffc012e507836 */ /* 0x040fe40000000000 */
[----:B------:R-:W-:Y:S02]  /*7190*/  @P6 VIADD R80, R46, 0xfffffc02 ;  /* 0xfffffc022e506836 */ /* 0x000fe40000000000 */
[----:B------:R-:W-:-:S03]  /*71a0*/  IMAD.SHL.U32 R46, R97, 0x2, RZ ;  /* 0x00000002612e7824 */ /* 0x000fc600078e00ff */
[----:B------:R-:W-:Y:S01]  /*71b0*/  DFMA R98, R98, R90, R82 ;  /* 0x0000005a6262722b */ /* 0x000fe20000000052 */
[----:B------:R-:W-:Y:S01]  /*71c0*/  LOP3.LUT R80, R80, 0x80000000, RZ, 0x3c, !PT ;  /* 0x8000000050507812 */ /* 0x000fe200078e3cff */
[----:B------:R-:W-:Y:S01]  /*71d0*/  IMAD.MOV.U32 R81, RZ, RZ, 0x43300000 ;  /* 0x43300000ff517424 */ /* 0x000fe200078e00ff */
[----:B------:R-:W-:Y:S02]  /*71e0*/  ISETP.GT.U32.AND P6, PT, R46, -0x2000001, PT ;  /* 0xfdffffff2e00780c */ /* 0x000fe40003fc4070 */
[----:B------:R-:W-:-:S03]  /*71f0*/  LOP3.LUT R46, R97, 0xff0fffff, RZ, 0xc0, !PT ;  /* 0xff0fffff612e7812 */ /* 0x000fc600078ec0ff */
[----:B------:R-:W-:Y:S01]  /*7200*/  DADD R82, R84, R98 ;  /* 0x0000000054527229 */ /* 0x000fe20000000062 */
[----:B------:R-:W-:-:S07]  /*7210*/  SEL R97, R46, R97, P6 ;  /* 0x000000612e617207 */ /* 0x000fce0003000000 */
        /* <DEDUP_REMOVED lines=11> */
[--C-:B------:R-:W-:Y:S02]  /*72d0*/  DADD R46, R46, -R82.reuse ;  /* 0x000000002e2e7229 */ /* 0x100fe40000000852 */
[----:B------:R-:W-:-:S06]  /*72e0*/  DFMA R80, R84, UR10, R82 ;  /* 0x0000000a54507c2b */ /* 0x000fcc0008000052 */
[----:B------:R-:W-:Y:S02]  /*72f0*/  DADD R90, R90, R46 ;  /* 0x000000005a5a7229 */ /* 0x000fe4000000002e */
[----:B------:R-:W-:-:S08]  /*7300*/  DFMA R46, R84, -UR10, R80 ;  /* 0x8000000a542e7c2b */ /* 0x000fd00008000050 */
[----:B------:R-:W-:-:S08]  /*7310*/  DADD R46, -R82, R46 ;  /* 0x00000000522e7229 */ /* 0x000fd0000000012e */
[----:B------:R-:W-:Y:S01]  /*7320*/  DADD R46, R90, -R46 ;  /* 0x000000005a2e7229 */ /* 0x000fe2000000082e */
[----:B------:R-:W-:Y:S02]  /*7330*/  IMAD.MOV.U32 R90, RZ, RZ, 0x652b82fe ;  /* 0x652b82feff5a7424 */ /* 0x000fe400078e00ff */
[----:B------:R-:W-:-:S05]  /*7340*/  IMAD.MOV.U32 R91, RZ, RZ, 0x3ff71547 ;  /* 0x3ff71547ff5b7424 */ /* 0x000fca00078e00ff */
        /* <DEDUP_REMOVED lines=63> */
.L_x_751:
[----:B------:R-:W-:Y:S02]  /*7740*/  DFMA R84, R84, R80, R80 ;  /* 0x000000505454722b */ /* 0x000fe40000000050 */
[----:B------:R-:W-:-:S08]  /*7750*/  DSETP.NEU.AND P6, PT, |R80|, +INF , PT ;  /* 0x7ff000005000742a */ /* 0x000fd00003fcd200 */
[----:B------:R-:W-:Y:S01]  /*7760*/  FSEL R47, R80, R84, !P6 ;  /* 0x00000054502f7208 */ /* 0x000fe20007000000 */
[----:B------:R-:W-:Y:S01]  /*7770*/  IMAD.MOV.U32 R80, RZ, RZ, R42 ;  /* 0x000000ffff507224 */ /* 0x000fe200078e002a */
[----:B------:R-:W-:Y:S01]  /*7780*/  FSEL R46, R81, R85, !P6 ;  /* 0x00000055512e7208 */ /* 0x000fe20007000000 */
[----:B------:R-:W-:-:S04]  /*7790*/  IMAD.MOV.U32 R81, RZ, RZ, 0x0 ;  /* 0x00000000ff517424 */ /* 0x000fc800078e00ff */
[----:B------:R-:W-:Y:S05]  /*77a0*/  RET.REL.NODEC R80 `(_Z15Sigma_3D_SolverifififfPfS_S_) ;  /* 0xffffff8850147950 */ /* 0x000fea0003c3ffff */
.L_x_752:
        /* <DEDUP_REMOVED lines=13> */
.L_x_1124:


//--------------------- .text._Z13ADI_3D_SolverifififfPfS_S_ --------------------------
	.section	.text._Z13ADI_3D_SolverifififfPfS_S_,"ax",@progbits
	.align	128
        .global         _Z13ADI_3D_SolverifififfPfS_S_
        .type           _Z13ADI_3D_SolverifififfPfS_S_,@function
        .size           _Z13ADI_3D_SolverifififfPfS_S_,(.L_x_1127 - _Z13ADI_3D_SolverifififfPfS_S_)
        .other          _Z13ADI_3D_SolverifififfPfS_S_,@"STO_CUDA_ENTRY STV_DEFAULT"
_Z13ADI_3D_SolverifififfPfS_S_:
.text._Z13ADI_3D_SolverifififfPfS_S_:
        /* <DEDUP_REMOVED lines=15> */
[----:B------:R-:W0:Y:S01]  /*00f0*/  LDCU UR16, c[0x0][0x384] ;  /* 0x00007080ff1077ac */ /* 0x000e220008000800 */
[----:B-1----:R-:W-:Y:S01]  /*0100*/  IMAD R5, R5, UR4, R0 ;  /* 0x0000000405057c24 */ /* 0x002fe2000f8e0200 */
[----:B-----5:R-:W-:Y:S01]  /*0110*/  UIADD3 UR4, UPT, UPT, UR10, -0xc, URZ ;  /* 0xfffffff40a047890 */ /* 0x020fe2000fffe0ff */
[----:B--2---:R-:W-:-:S05]  /*0120*/  VIADD R0, R114, 0xfffffff4 ;  /* 0xfffffff472007836 */ /* 0x004fca0000000000 */
[----:B------:R-:W-:Y:S01]  /*0130*/  ISETP.GE.AND P0, PT, R5, R0, PT ;  /* 0x000000000500720c */ /* 0x000fe20003f06270 */
[----:B---3--:R-:W-:-:S05]  /*0140*/  IMAD R115, R115, UR5, R2 ;  /* 0x0000000573737c24 */ /* 0x008fca000f8e0202 */
[----:B------:R-:W-:Y:S01]  /*0150*/  ISETP.GE.OR P0, PT, R115, UR4, P0 ;  /* 0x0000000473007c0c */ /* 0x000fe20008706670 */
[----:B------:R-:W-:-:S03]  /*0160*/  UMOV UR4, URZ ;  /* 0x000000ff00047c82 */ /* 0x000fc60008000000 */
[----:B----4-:R-:W-:-:S13]  /*0170*/  ISETP.LT.OR P0, PT, R3, 0xd, P0 ;  /* 0x0000000d0300780c */ /* 0x010fda0000701670 */
[----:B0-----:R-:W-:Y:S05]  /*0180*/  @P0 BRA `(.L_x_753) ;  /* 0x0000007000100947 */ /* 0x001fea0003800000 */
[----:B------:R-:W0:Y:S01]  /*0190*/  LDC.64 R8, c[0x0][0x3a8] ;  /* 0x0000ea00ff087b82 */ /* 0x000e220000000a00 */
[----:B------:R-:W-:Y:S02]  /*01a0*/  VIADD R35, R115, 0x6 ;  /* 0x0000000673237836 */ /* 0x000fe40000000000 */
[----:B------:R-:W-:Y:S02]  /*01b0*/  VIADD R28, R5, 0x6 ;  /* 0x00000006051c7836 */ /* 0x000fe40000000000 */
[----:B------:R-:W-:Y:S02]  /*01c0*/  IMAD R114, R114, UR10, RZ ;  /* 0x0000000a72727c24 */ /* 0x000fe4000f8e02ff */
[----:B------:R-:W-:Y:S01]  /*01d0*/  IMAD R3, R28, UR10, R35 ;  /* 0x0000000a1c037c24 */ /* 0x000fe2000f8e0223 */
[----:B------:R-:W1:Y:S08]  /*01e0*/  LDC R2, c[0x0][0x384] ;  /* 0x0000e100ff027b82 */ /* 0x000e700000000800 */
[----:B------:R-:W2:Y:S01]  /*01f0*/  LDC R0, c[0x0][0x398] ;  /* 0x0000e600ff007b82 */ /* 0x000ea20000000800 */
[----:B0-----:R-:W-:-:S04]  /*0200*/  IMAD.WIDE R8, R3, 0x4, R8 ;  /* 0x0000000403087825 */ /* 0x001fc800078e0208 */
[----:B------:R-:W-:-:S04]  /*0210*/  IMAD.WIDE R10, R114, 0x4, R8 ;  /* 0x00000004720a7825 */ /* 0x000fc800078e0208 */
[----:B-1----:R-:W-:Y:S01]  /*0220*/  FMUL R3, R2, R2 ;  /* 0x0000000202037220 */ /* 0x002fe20000400000 */
[----:B------:R-:W-:-:S03]  /*0230*/  IMAD.WIDE R12, R114, 0x4, R10 ;  /* 0x00000004720c7825 */ /* 0x000fc600078e020a */
[----:B------:R-:W0:Y:S01]  /*0240*/  MUFU.RCP R2, R3 ;  /* 0x0000000300027308 */ /* 0x000e220000001000 */
[----:B--2---:R-:W-:Y:S01]  /*0250*/  FMUL R0, R0, R0 ;  /* 0x0000000000007220 */ /* 0x004fe20000400000 */
[----:B------:R-:W-:-:S06]  /*0260*/  IMAD.WIDE R16, R114, 0x4, R12 ;  /* 0x0000000472107825 */ /* 0x000fcc00078e020c */
[----:B------:R-:W1:Y:S01]  /*0270*/  FCHK P0, R0, R3 ;  /* 0x0000000300007302 */ /* 0x000e620000000000 */
[----:B------:R-:W-:-:S04]  /*0280*/  IMAD.WIDE R18, R114, 0x4, R16 ;  /* 0x0000000472127825 */ /* 0x000fc800078e0210 */
[----:B------:R-:W-:-:S04]  /*0290*/  IMAD.WIDE R20, R114, 0x4, R18 ;  /* 0x0000000472147825 */ /* 0x000fc800078e0212 */
[----:B0-----:R-:W-:-:S04]  /*02a0*/  FFMA R15, -R3, R2, 1 ;  /* 0x3f800000030f7423 */ /* 0x001fc80000000102 */
[----:B------:R-:W-:Y:S01]  /*02b0*/  FFMA R15, R2, R15, R2 ;  /* 0x0000000f020f7223 */ /* 0x000fe20000000002 */
[----:B------:R-:W-:-:S04]  /*02c0*/  IMAD.WIDE R6, R114, 0x4, R20 ;  /* 0x0000000472067825 */ /* 0x000fc800078e0214 */
[----:B------:R-:W-:Y:S01]  /*02d0*/  FFMA R2, R0, R15, RZ ;  /* 0x0000000f00027223 */ /* 0x000fe200000000ff */
[----:B------:R-:W-:-:S04]  /*02e0*/  IMAD.WIDE R22, R114, 0x4, R6 ;  /* 0x0000000472167825 */ /* 0x000fc800078e0206 */
[----:B------:R-:W-:-:S04]  /*02f0*/  FFMA R4, -R3, R2, R0 ;  /* 0x0000000203047223 */ /* 0x000fc80000000100 */
[----:B------:R-:W-:Y:S01]  /*0300*/  FFMA R76, R15, R4, R2 ;  /* 0x000000040f4c7223 */ /* 0x000fe20000000002 */
[----:B------:R-:W-:-:S04]  /*0310*/  IMAD.WIDE R24, R114, 0x4, R22 ;  /* 0x0000000472187825 */ /* 0x000fc800078e0216 */
[----:B------:R-:W-:-:S04]  /*0320*/  IMAD.WIDE R26, R114, 0x4, R24 ;  /* 0x00000004721a7825 */ /* 0x000fc800078e0218 */
[----:B------:R-:W-:Y:S01]  /*0330*/  IMAD.WIDE R14, R114, 0x4, R26 ;  /* 0x00000004720e7825 */ /* 0x000fe200078e021a */
[----:B-1----:R-:W-:Y:S06]  /*0340*/  @!P0 BRA `(.L_x_754) ;  /* 0x00000000000c8947 */ /* 0x002fec0003800000 */
[----:B------:R-:W-:-:S07]  /*0350*/  MOV R33, 0x370 ;  /* 0x0000037000217802 */ /* 0x000fce0000000f00 */
[----:B------:R-:W-:Y:S05]  /*0360*/  CALL.REL.NOINC `($__internal_12_$__cuda_sm3x_div_rn_noftz_f32_slowpath) ;  /* 0x0000007400a07944 */ /* 0x000fea0003c00000 */
[----:B------:R-:W-:-:S07]  /*0370*/  IMAD.MOV.U32 R76, RZ, RZ, R29 ;  /* 0x000000ffff4c7224 */ /* 0x000fce00078e001d */
.L_x_754:
[----:B------:R-:W0:Y:S01]  /*0380*/  LDC R3, c[0x0][0x38c] ;  /* 0x0000e300ff037b82 */ /* 0x000e220000000800 */
[----:B------:R-:W-:Y:S01]  /*0390*/  FMUL R76, R76, 0.5 ;  /* 0x3f0000004c4c7820 */ /* 0x000fe20000400000 */
        /* <DEDUP_REMOVED lines=9> */
[----:B------:R-:W-:-:S07]  /*0430*/  MOV R33, 0x450 ;  /* 0x0000045000217802 */ /* 0x000fce0000000f00 */
[----:B------:R-:W-:Y:S05]  /*0440*/  CALL.REL.NOINC `($__internal_12_$__cuda_sm3x_div_rn_noftz_f32_slowpath) ;  /* 0x0000007400687944 */ /* 0x000fea0003c00000 */
[----:B------:R-:W-:-:S07]  /*0450*/  IMAD.MOV.U32 R80, RZ, RZ, R29 ;  /* 0x000000ffff507224 */ /* 0x000fce00078e001d */
.L_x_755:
        /* <DEDUP_REMOVED lines=14> */
.L_x_756:
[----:B------:R-:W0:Y:S01]  /*0540*/  LDCU.64 UR6, c[0x0][0x390] ;  /* 0x00007200ff0677ac */ /* 0x000e220008000a00 */
[----:B------:R-:W1:Y:S01]  /*0550*/  LDC.64 R2, c[0x0][0x380] ;  /* 0x0000e000ff027b82 */ /* 0x000e620000000a00 */
[----:B------:R2:W5:Y:S04]  /*0560*/  LDG.E.CONSTANT R111, desc[UR8][R6.64] ;  /* 0x00000008066f7981 */ /* 0x000568000c1e9900 */
[----:B------:R3:W5:Y:S03]  /*0570*/  LDG.E.CONSTANT R59, desc[UR8][R20.64] ;  /* 0x00000008143b7981 */ /* 0x000766000c1e9900 */
[----:B------:R-:W4:Y:S01]  /*0580*/  LDC R62, c[0x0][0x398] ;  /* 0x0000e600ff3e7b82 */ /* 0x000f220000000800 */
[----:B------:R1:W5:Y:S01]  /*0590*/  LDG.E.CONSTANT R58, desc[UR8][R18.64] ;  /* 0x00000008123a7981 */ /* 0x000362000c1e9900 */
[----:B------:R-:W-:-:S03]  /*05a0*/  IMAD.WIDE R30, R114, 0x4, R14 ;  /* 0x00000004721e7825 */ /* 0x000fc600078e020e */
[----:B------:R1:W5:Y:S03]  /*05b0*/  LDG.E.CONSTANT R113, desc[UR8][R24.64] ;  /* 0x0000000818717981 */ /* 0x000366000c1e9900 */
[----:B--2---:R-:W2:Y:S01]  /*05c0*/  LDC.64 R6, c[0x0][0x388] ;  /* 0x0000e200ff067b82 */ /* 0x004ea20000000a00 */
[----:B0-----:R-:W0:Y:S01]  /*05d0*/  F2F.F64.F32 R90, UR7 ;  /* 0x00000007005a7d10 */ /* 0x001e220008201800 */
[----:B---3--:R-:W3:Y:S01]  /*05e0*/  S2R R21, SR_CgaCtaId ;  /* 0x0000000000157919 */ /* 0x008ee20000008800 */
[----:B------:R2:W5:Y:S06]  /*05f0*/  LDG.E.CONSTANT R57, desc[UR8][R16.64] ;  /* 0x0000000810397981 */ /* 0x00056c000c1e9900 */
[----:B-1----:R-:W1:Y:S01]  /*0600*/  F2F.F64.F32 R86, R3 ;  /* 0x0000000300567310 */ /* 0x002e620000201800 */
[----:B------:R3:W5:Y:S04]  /*0610*/  LDG.E.CONSTANT R56, desc[UR8][R12.64] ;  /* 0x000000080c387981 */ /* 0x000768000c1e9900 */
[----:B------:R3:W5:Y:S01]  /*0620*/  LDG.E.CONSTANT R54, desc[UR8][R14.64] ;  /* 0x000000080e367981 */ /* 0x000762000c1e9900 */
[----:B0-----:R-:W-:-:S03]  /*0630*/  DADD R18, R90, 12 ;  /* 0x402800005a127429 */ /* 0x001fc60000000000 */
[----:B------:R0:W5:Y:S04]  /*0640*/  LDG.E.CONSTANT R55, desc[UR8][R10.64] ;  /* 0x000000080a377981 */ /* 0x000168000c1e9900 */
[----:B------:R0:W5:Y:S01]  /*0650*/  LDG.E.CONSTANT R53, desc[UR8][R8.64] ;  /* 0x0000000808357981 */ /* 0x000162000c1e9900 */
[----:B--2---:R-:W2:Y:S01]  /*0660*/  F2F.F64.F32 R88, R7 ;  /* 0x0000000700587310 */ /* 0x004ea20000201800 */
[----:B-1----:R-:W-:Y:S01]  /*0670*/  DADD R24, R86, 12 ;  /* 0x4028000056187429 */ /* 0x002fe20000000000 */
[----:B------:R-:W-:Y:S01]  /*0680*/  LOP3.LUT R46, R19, 0x7ff00000, RZ, 0xc0, !PT ;  /* 0x7ff00000132e7812 */ /* 0x000fe200078ec0ff */
[C---:B------:R-:W-:Y:S01]  /*0690*/  DADD R16, R90.reuse, 10 ;  /* 0x402400005a107429 */ /* 0x040fe20000000000 */
[----:B----4-:R-:W-:Y:S01]  /*06a0*/  FMUL R40, RZ, R62 ;  /* 0x0000003eff287220 */ /* 0x010fe20000400000 */
[C---:B---3--:R-:W-:Y:S01]  /*06b0*/  DADD R12, R90.reuse, 2 ;  /* 0x400000005a0c7429 */ /* 0x048fe20000000000 */
[----:B------:R-:W-:Y:S01]  /*06c0*/  MOV R0, 0x400 ;  /* 0x0000040000007802 */ /* 0x000fe20000000f00 */
[C---:B------:R-:W-:Y:S01]  /*06d0*/  DADD R14, R90.reuse, 8 ;  /* 0x402000005a0e7429 */ /* 0x040fe20000000000 */
[----:B------:R-:W1:Y:S01]  /*06e0*/  F2F.F64.F32 R84, R62 ;  /* 0x0000003e00547310 */ /* 0x000e620000201800 */
[C---:B0-----:R-:W-:Y:S01]  /*06f0*/  DADD R10, R90.reuse, 4 ;  /* 0x401000005a0a7429 */ /* 0x041fe20000000000 */
[----:B------:R0:W5:Y:S01]  /*0700*/  LDG.E.CONSTANT R52, desc[UR8][R30.64] ;  /* 0x000000081e347981 */ /* 0x000162000c1e9900 */
[----:B------:R-:W-:-:S03]  /*0710*/  DADD R8, R90, 6 ;  /* 0x401800005a087429 */ /* 0x000fc60000000000 */
[----:B------:R3:W5:Y:S01]  /*0720*/  LDG.E.CONSTANT R112, desc[UR8][R26.64] ;  /* 0x000000081a707981 */ /* 0x000762000c1e9900 */
[C---:B--2---:R-:W-:Y:S01]  /*0730*/  DADD R18, R88.reuse, 12 ;  /* 0x4028000058127429 */ /* 0x044fe20000000000 */
[----:B------:R-:W-:Y:S01]  /*0740*/  LOP3.LUT R29, R25, 0x7ff00000, RZ, 0xc0, !PT ;  /* 0x7ff00000191d7812 */ /* 0x000fe200078ec0ff */
[----:B------:R-:W2:Y:S01]  /*0750*/  F2F.F64.F32 R82, R40 ;  /* 0x0000002800527310 */ /* 0x000ea20000201800 */
[----:B------:R-:W4:Y:S01]  /*0760*/  S2R R25, SR_TID.Y ;  /* 0x0000000000197919 */ /* 0x000f220000002200 */
[----:B------:R-:W-:Y:S01]  /*0770*/  LOP3.LUT R47, R17, 0x7ff00000, RZ, 0xc0, !PT ;  /* 0x7ff00000112f7812 */ /* 0x000fe200078ec0ff */
[C---:B------:R-:W-:Y:S01]  /*0780*/  DADD R16, R88.reuse, 10 ;  /* 0x4024000058107429 */ /* 0x040fe20000000000 */
[----:B------:R-:W-:Y:S01]  /*0790*/  LOP3.LUT R51, R13, 0x7ff00000, RZ, 0xc0, !PT ;  /* 0x7ff000000d337812 */ /* 0x000fe200078ec0ff */
[C---:B------:R-:W-:Y:S01]  /*07a0*/  DADD R12, R88.reuse, 6 ;  /* 0x40180000580c7429 */ /* 0x040fe20000000000 */
[----:B------:R-:W-:Y:S01]  /*07b0*/  LOP3.LUT R48, R15, 0x7ff00000, RZ, 0xc0, !PT ;  /* 0x7ff000000f307812 */ /* 0x000fe200078ec0ff */
[----:B------:R-:W-:Y:S01]  /*07c0*/  DADD R14, R88, 8 ;  /* 0x40200000580e7429 */ /* 0x000fe20000000000 */
[----:B------:R-:W-:Y:S01]  /*07d0*/  LOP3.LUT R39, R19, 0x7ff00000, RZ, 0xc0, !PT ;  /* 0x7ff0000013277812 */ /* 0x000fe200078ec0ff */
[C---:B------:R-:W-:Y:S01]  /*07e0*/  DADD R18, R86.reuse, 6 ;  /* 0x4018000056127429 */ /* 0x040fe20000000000 */
[----:B------:R-:W-:Y:S01]  /*07f0*/  LEA R0, R21, R0, 0x18 ;  /* 0x0000000015007211 */ /* 0x000fe200078ec0ff */
[----:B------:R-:W-:Y:S01]  /*0800*/  DADD R20, R86, 8 ;  /* 0x4020000056147429 */ /* 0x000fe20000000000 */
[----:B------:R-:W-:Y:S01]  /*0810*/  LOP3.LUT R50, R11, 0x7ff00000, RZ, 0xc0, !PT ;  /* 0x7ff000000b327812 */ /* 0x000fe200078ec0ff */
[C---:B------:R-:W-:Y:S01]  /*0820*/  DADD R10, R88.reuse, 4 ;  /* 0x40100000580a7429 */ /* 0x040fe20000000000 */
[----:B------:R-:W-:Y:S01]  /*0830*/  LOP3.LUT R49, R9, 0x7ff00000, RZ, 0xc0, !PT ;  /* 0x7ff0000009317812 */ /* 0x000fe200078ec0ff */
[----:B------:R-:W-:Y:S01]  /*0840*/  DADD R8, R88, 2 ;  /* 0x4000000058087429 */ /* 0x000fe20000000000 */
[----:B------:R-:W4:Y:S01]  /*0850*/  S2R R24, SR_TID.X ;  /* 0x0000000000187919 */ /* 0x000f220000002100 */
[----:B------:R-:W-:-:S02]  /*0860*/  IMAD R5, R6, 0x6, R5 ;  /* 0x0000000606057824 */ /* 0x000fc400078e0205 */
[----:B------:R-:W-:Y:S01]  /*0870*/  IMAD R28, R6, 0xc, R28 ;  /* 0x0000000c061c7824 */ /* 0x000fe200078e021c */
[----:B------:R3:W5:Y:S01]  /*0880*/  LDG.E.CONSTANT R110, desc[UR8][R22.64] ;  /* 0x00000008166e7981 */ /* 0x000762000c1e9900 */
[C---:B------:R-:W-:Y:S02]  /*0890*/  VIADD R36, R5.reuse, 0x6 ;  /* 0x0000000605247836 */ /* 0x040fe40000000000 */
[C---:B------:R-:W-:Y:S02]  /*08a0*/  VIADD R6, R5.reuse, 0x26 ;  /* 0x0000002605067836 */ /* 0x040fe40000000000 */
[-CC-:B------:R-:W-:Y:S02]  /*08b0*/  IMAD R37, R5, R2.reuse, R35.reuse ;  /* 0x0000000205257224 */ /* 0x180fe400078e0223 */
[----:B------:R-:W-:Y:S01]  /*08c0*/  FMUL R5, R80, R7 ;  /* 0x0000000750057220 */ /* 0x000fe20000400000 */
[----:B------:R-:W-:Y:S01]  /*08d0*/  LOP3.LUT R41, R17, 0x7ff00000, RZ, 0xc0, !PT ;  /* 0x7ff0000011297812 */ /* 0x000fe200078ec0ff */
[-CC-:B------:R-:W-:Y:S01]  /*08e0*/  IMAD R38, R28, R2.reuse, R35.reuse ;  /* 0x000000021c267224 */ /* 0x180fe200078e0223 */
[----:B------:R-:W-:Y:S01]  /*08f0*/  LOP3.LUT R43, R13, 0x7ff00000, RZ, 0xc0, !PT ;  /* 0x7ff000000d2b7812 */ /* 0x000fe200078ec0ff */
[-CC-:B------:R-:W-:Y:S01]  /*0900*/  IMAD R36, R36, R2.reuse, R35.reuse ;  /* 0x0000000224247224 */ /* 0x180fe200078e0223 */
[----:B------:R-:W-:Y:S01]  /*0910*/  LOP3.LUT R42, R15, 0x7ff00000, RZ, 0xc0, !PT ;  /* 0x7ff000000f2a7812 */ /* 0x000fe200078ec0ff */
[----:B-1----:R-:W-:Y:S01]  /*0920*/  DADD R16, R84, 6 ;  /* 0x4018000054107429 */ /* 0x002fe20000000000 */
[----:B------:R-:W-:Y:S01]  /*0930*/  LOP3.LUT R32, R19, 0x7ff00000, RZ, 0xc0, !PT ;  /* 0x7ff0000013207812 */ /* 0x000fe200078ec0ff */
[----:B------:R-:W-:Y:S01]  /*0940*/  DADD R14, R86, 4 ;  /* 0x40100000560e7429 */ /* 0x000fe20000000000 */
[----:B------:R-:W-:Y:S01]  /*0950*/  LOP3.LUT R45, R9, 0x7ff00000, RZ, 0xc0, !PT ;  /* 0x7ff00000092d7812 */ /* 0x000fe200078ec0ff */
[----:B------:R-:W-:Y:S01]  /*0960*/  DADD R12, R84, 4 ;  /* 0x40100000540c7429 */ /* 0x000fe20000000000 */
[----:B------:R-:W-:Y:S01]  /*0970*/  LOP3.LUT R44, R11, 0x7ff00000, RZ, 0xc0, !PT ;  /* 0x7ff000000b2c7812 */ /* 0x000fe200078ec0ff */
[----:B------:R-:W-:Y:S01]  /*0980*/  IMAD R35, R6, R2, R35 ;  /* 0x0000000206237224 */ /* 0x000fe200078e0223 */
[----:B0-----:R-:W-:Y:S01]  /*0990*/  LOP3.LUT R31, R21, 0x7ff00000, RZ, 0xc0, !PT ;  /* 0x7ff00000151f7812 */ /* 0x001fe200078ec0ff */
[----:B------:R-:W-:Y:S01]  /*09a0*/  FFMA R5, R76, R3, R5 ;  /* 0x000000034c057223 */ /* 0x000fe20000000005 */
[----:B------:R-:W-:Y:S01]  /*09b0*/  FADD R19, R40, R3 ;  /* 0x0000000328137221 */ /* 0x000fe20000000000 */
[----:B------:R-:W-:Y:S01]  /*09c0*/  FMUL R4, R4, 0.5 ;  /* 0x3f00000004047820 */ /* 0x000fe20000400000 */
[----:B------:R-:W-:Y:S01]  /*09d0*/  DADD R10, R86, 2 ;  /* 0x40000000560a7429 */ /* 0x000fe20000000000 */
[----:B------:R-:W-:Y:S01]  /*09e0*/  FADD R21, R40, R7 ;  /* 0x0000000728157221 */ /* 0x000fe20000000000 */
[----:B------:R-:W-:-:S02]  /*09f0*/  DADD R8, R84, 2 ;  /* 0x4000000054087429 */ /* 0x000fc40000000000 */
[C---:B--2---:R-:W-:Y:S01]  /*0a00*/  DADD R2, R82.reuse, 6 ;  /* 0x4018000052027429 */ /* 0x044fe20000000000 */
[----:B------:R-:W-:Y:S01]  /*0a10*/  FADD R68, R4, R4 ;  /* 0x0000000404447221 */ /* 0x000fe20000000000 */
[----:B------:R-:W-:Y:S01]  /*0a20*/  FMUL R63, R80, R21 ;  /* 0x00000015503f7220 */ /* 0x000fe20000400000 */
[----:B------:R-:W-:Y:S01]  /*0a30*/  DADD R6, R82, 2 ;  /* 0x4000000052067429 */ /* 0x000fe20000000000 */
[----:B---3--:R-:W-:Y:S01]  /*0a40*/  LOP3.LUT R26, R17, 0x7ff00000, RZ, 0xc0, !PT ;  /* 0x7ff00000111a7812 */ /* 0x008fe200078ec0ff */
[----:B------:R-:W-:Y:S01]  /*0a50*/  DADD R16, R84, 12 ;  /* 0x4028000054107429 */ /* 0x000fe20000000000 */
[----:B------:R-:W-:Y:S01]  /*0a60*/  FFMA R63, R76, R19, R63 ;  /* 0x000000134c3f7223 */ /* 0x000fe2000000003f */
[----:B------:R-:W-:Y:S01]  /*0a70*/  LOP3.LUT R33, R15, 0x7ff00000, RZ, 0xc0, !PT ;  /* 0x7ff000000f217812 */ /* 0x000fe200078ec0ff */
[----:B------:R-:W0:Y:S01]  /*0a80*/  F2F.F64.F32 R80, R80 ;  /* 0x0000005000507310 */ /* 0x000e220000201800 */
[----:B------:R-:W-:Y:S01]  /*0a90*/  LOP3.LUT R27, R13, 0x7ff00000, RZ, 0xc0, !PT ;  /* 0x7ff000000d1b7812 */ /* 0x000fe200078ec0ff */
[----:B------:R-:W-:Y:S01]  /*0aa0*/  DADD R22, R86, 10 ;  /* 0x4024000056167429 */ /* 0x000fe20000000000 */
[----:B------:R-:W-:Y:S01]  /*0ab0*/  LOP3.LUT R34, R11, 0x7ff00000, RZ, 0xc0, !PT ;  /* 0x7ff000000b227812 */ /* 0x000fe200078ec0ff */
[----:B------:R-:W-:Y:S01]  /*0ac0*/  DADD R14, R84, 10 ;  /* 0x40240000540e7429 */ /* 0x000fe20000000000 */
[----:B------:R-:W-:Y:S01]  /*0ad0*/  LOP3.LUT R28, R9, 0x7ff00000, RZ, 0xc0, !PT ;  /* 0x7ff00000091c7812 */ /* 0x000fe200078ec0ff */
[----:B------:R-:W-:Y:S01]  /*0ae0*/  DADD R12, R82, 8 ;  /* 0x40200000520c7429 */ /* 0x000fe20000000000 */
[----:B------:R-:W-:Y:S01]  /*0af0*/  LOP3.LUT R18, R3, 0x7ff00000, RZ, 0xc0, !PT ;  /* 0x7ff0000003127812 */ /* 0x000fe200078ec0ff */
[----:B------:R-:W1:Y:S01]  /*0b00*/  F2F.F64.F32 R76, R76 ;  /* 0x0000004c004c7310 */ /* 0x000e620000201800 */
[----:B------:R-:W-:-:S02]  /*0b10*/  DADD R10, R84, 8 ;  /* 0x40200000540a7429 */ /* 0x000fc40000000000 */
[C---:B------:R-:W-:Y:S02]  /*0b20*/  DADD R8, R82.reuse, 4 ;  /* 0x4010000052087429 */ /* 0x040fe40000000000 */
[----:B------:R-:W-:-:S03]  /*0b30*/  DADD R60, R82, 10 ;  /* 0x40240000523c7429 */ /* 0x000fc60000000000 */
[----:B------:R-:W2:Y:S01]  /*0b40*/  F2F.F64.F32 R68, R68 ;  /* 0x0000004400447310 */ /* 0x000ea20000201800 */
[----:B------:R-:W-:Y:S01]  /*0b50*/  DADD R2, R82, 12 ;  /* 0x4028000052027429 */ /* 0x000fe20000000000 */
[----:B------:R-:W-:Y:S01]  /*0b60*/  FADD R6, R62, UR7 ;  /* 0x000000073e067e21 */ /* 0x000fe20008000000 */
[----:B------:R-:W-:Y:S01]  /*0b70*/  UIADD3 UR5, UPT, UPT, -UR6, URZ, URZ ;  /* 0x000000ff06057290 */ /* 0x000fe2000fffe1ff */
[----:B------:R-:W-:Y:S01]  /*0b80*/  LOP3.LUT R20, R7, 0x7ff00000, RZ, 0xc0, !PT ;  /* 0x7ff0000007147812 */ /* 0x000fe200078ec0ff */
[C---:B------:R-:W-:Y:S01]  /*0b90*/  FFMA R14, R4.reuse, UR7, R5 ;  /* 0x00000007040e7c23 */ /* 0x040fe20008000005 */
[----:B------:R-:W-:Y:S01]  /*0ba0*/  FFMA R7, R4, R6, R63 ;  /* 0x0000000604077223 */ /* 0x000fe2000000003f */
[----:B----4-:R-:W-:Y:S01]  /*0bb0*/  IMAD R5, R25, 0xb0, R0 ;  /* 0x000000b019057824 */ /* 0x010fe200078e0200 */
[----:B------:R-:W-:Y:S01]  /*0bc0*/  LOP3.LUT R21, R17, 0x7ff00000, RZ, 0xc0, !PT ;  /* 0x7ff0000011157812 */ /* 0x000fe200078ec0ff */
[C---:B------:R-:W-:Y:S01]  /*0bd0*/  DADD R78, R90.reuse, 4 ;  /* 0x401000005a4e7429 */ /* 0x040fe20000000000 */
[----:B------:R-:W-:Y:S01]  /*0be0*/  LOP3.LUT R30, R23, 0x7ff00000, RZ, 0xc0, !PT ;  /* 0x7ff00000171e7812 */ /* 0x000fe200078ec0ff */
[----:B------:R-:W-:Y:S01]  /*0bf0*/  DADD R74, R90, 8 ;  /* 0x402000005a4a7429 */ /* 0x000fe20000000000 */
[----:B------:R-:W-:Y:S01]  /*0c00*/  LOP3.LUT R22, R15, 0x7ff00000, RZ, 0xc0, !PT ;  /* 0x7ff000000f167812 */ /* 0x000fe200078ec0ff */
[C---:B------:R-:W-:Y:S01]  /*0c10*/  DADD R72, R88.reuse, 6 ;  /* 0x4018000058487429 */ /* 0x040fe20000000000 */
[----:B------:R-:W-:Y:S01]  /*0c20*/  LOP3.LUT R17, R13, 0x7ff00000, RZ, 0xc0, !PT ;  /* 0x7ff000000d117812 */ /* 0x000fe200078ec0ff */
[----:B------:R-:W-:-:S02]  /*0c30*/  DADD R70, R88, 8 ;  /* 0x4020000058467429 */ /* 0x000fc40000000000 */
[----:B------:R-:W-:Y:S02]  /*0c40*/  DADD R66, R88, 12 ;  /* 0x4028000058427429 */ /* 0x000fe40000000000 */
[----:B------:R-:W-:Y:S02]  /*0c50*/  DADD R64, R86, 6 ;  /* 0x4018000056407429 */ /* 0x000fe40000000000 */
[----:B------:R-:W-:Y:S01]  /*0c60*/  DADD R62, R84, 6 ;  /* 0x40180000543e7429 */ /* 0x000fe20000000000 */
[----:B------:R-:W-:Y:S01]  /*0c70*/  LOP3.LUT R23, R11, 0x7ff00000, RZ, 0xc0, !PT ;  /* 0x7ff000000b177812 */ /* 0x000fe200078ec0ff */
[----:B------:R-:W-:Y:S01]  /*0c80*/  FADD R14, R14, R7 ;  /* 0x000000070e0e7221 */ /* 0x000fe20000000000 */
[----:B------:R-:W-:Y:S01]  /*0c90*/  LOP3.LUT R19, R9, 0x7ff00000, RZ, 0xc0, !PT ;  /* 0x7ff0000009137812 */ /* 0x000fe200078ec0ff */
[----:B------:R-:W-:Y:S01]  /*0ca0*/  IMAD.U32 R13, RZ, RZ, UR5 ;  /* 0x00000005ff0d7e24 */ /* 0x000fe2000f8e00ff */
[----:B------:R-:W-:Y:S01]  /*0cb0*/  LOP3.LUT R16, R61, 0x7ff00000, RZ, 0xc0, !PT ;  /* 0x7ff000003d107812 */ /* 0x000fe200078ec0ff */
[----:B------:R-:W-:Y:S01]  /*0cc0*/  IMAD R12, R24, 0x4, R5 ;  /* 0x00000004180c7824 */ /* 0x000fe200078e0205 */
[----:B012---:R-:W-:-:S07]  /*0cd0*/  LOP3.LUT R15, R3, 0x7ff00000, RZ, 0xc0, !PT ;  /* 0x7ff00000030f7812 */ /* 0x007fce00078ec0ff */
.L_x_837:
        /* <DEDUP_REMOVED lines=39> */
[----:B--2---:R-:W-:Y:S04]  /*0f50*/  @!P1 STS [R12+0x18], R3 ;  /* 0x000018030c009388 */ /* 0x004fe80000000800 */
[----:B---3--:R-:W-:Y:S04]  /*0f60*/  @!P2 STS [R12+0x420], R101 ;  /* 0x000420650c00a388 */ /* 0x008fe80000000800 */
[----:B------:R-:W-:Y:S01]  /*0f70*/  @!P2 STS [R12+0x4b8], R103 ;  /* 0x0004b8670c00a388 */ /* 0x000fe20000000800 */
        /* <DEDUP_REMOVED lines=126> */
[----:B------:R-:W-:Y:S01]  /*1760*/  FMUL R2, R14, R59 ;  /* 0x0000003b0e027220 */ /* 0x000fe20000400000 */
[----:B-1----:R-:W-:Y:S01]  /*1770*/  IMAD.MOV.U32 R95, RZ, RZ, 0x40000000 ;  /* 0x40000000ff5f7424 */ /* 0x002fe200078e00ff */
[----:B------:R-:W-:Y:S01]  /*1780*/  FSETP.NAN.AND P1, PT, R9, R9, PT ;  /* 0x000000090900720b */ /* 0x000fe20003f28000 */
[----:B------:R-:W-:Y:S01]  /*1790*/  IMAD.WIDE R60, R36, 0x4, R60 ;  /* 0x00000004243c7825 */ /* 0x000fe200078e023c */
[----:B------:R-:W-:Y:S01]  /*17a0*/  BAR.SYNC.DEFER_BLOCKING 0x0 ;  /* 0x0000000000007b1d */ /* 0x000fe20000010000 */
[----:B------:R-:W-:-:S02]  /*17b0*/  FSETP.NAN.AND P2, PT, R10, R10, PT ;  /* 0x0000000a0a00720b */ /* 0x000fc40003f48000 */
[----:B------:R-:W-:Y:S02]  /*17c0*/  FSETP.NEU.AND P3, PT, R40, RZ, PT ;  /* 0x000000ff2800720b */ /* 0x000fe40003f6d000 */
[----:B------:R-:W-:Y:S02]  /*17d0*/  ISETP.NE.AND P5, PT, R51, 0x7ff00000, PT ;  /* 0x7ff000003300780c */ /* 0x000fe40003fa5270 */
[----:B------:R-:W-:Y:S02]  /*17e0*/  MOV R0, 0x1820 ;  /* 0x0000182000007802 */ /* 0x000fe40000000f00 */
[----:B------:R-:W-:Y:S01]  /*17f0*/  @P6 LOP3.LUT R8, R8, 0x1, RZ, 0xfc, !PT ;  /* 0x0000000108086812 */ /* 0x000fe200078efcff */
[----:B0-----:R-:W-:-:S08]  /*1800*/  UMOV UR5, URZ ;  /* 0x000000ff00057c82 */ /* 0x001fd00008000000 */
[----:B------:R-:W-:Y:S05]  /*1810*/  CALL.REL.NOINC `($_Z13ADI_3D_SolverifififfPfS_S_$__internal_accurate_pow) ;  /* 0x0000006800047944 */ /* 0x000fea0003c00000 */
[----:B------:R-:W-:Y:S05]  /*1820*/  BSYNC.RECONVERGENT B0 ;  /* 0x0000000000007941 */ /* 0x000fea0003800200 */
.L_x_757:
        /* <DEDUP_REMOVED lines=11> */
[----:B------:R-:W-:Y:S01]  /*18e0*/  @!P5 FSEL R94, R96, R3, P2 ;  /* 0x00000003605ed208 */ /* 0x000fe20001000000 */
[----:B------:R-:W-:Y:S02]  /*18f0*/  DADD R96, -RZ, |R84| ;  /* 0x00000000ff607229 */ /* 0x000fe40000000554 */
[----:B------:R-:W-:-:S06]  /*1900*/  IMAD.MOV.U32 R95, RZ, RZ, R99 ;  /* 0x000000ffff5f7224 */ /* 0x000fcc00078e0063 */
[----:B------:R-:W-:-:S08]  /*1910*/  DADD R94, R94, R94 ;  /* 0x000000005e5e7229 */ /* 0x000fd0000000005e */
[----:B------:R-:W-:-:S10]  /*1920*/  DMUL R94, R94, 0.5 ;  /* 0x3fe000005e5e7828 */ /* 0x000fd40000000000 */
[----:B------:R-:W-:Y:S01]  /*1930*/  FSEL R101, R95, 1.875, P6 ;  /* 0x3ff000005f657808 */ /* 0x000fe20003000000 */
[----:B------:R-:W-:Y:S01]  /*1940*/  IMAD.MOV.U32 R95, RZ, RZ, 0x40000000 ;  /* 0x40000000ff5f7424 */ /* 0x000fe200078e00ff */
[----:B------:R-:W-:-:S07]  /*1950*/  FSEL R100, R94, RZ, P6 ;  /* 0x000000ff5e647208 */ /* 0x000fce0003000000 */
[----:B------:R-:W-:Y:S05]  /*1960*/  CALL.REL.NOINC `($_Z13ADI_3D_SolverifififfPfS_S_$__internal_accurate_pow) ;  /* 0x0000006400b07944 */ /* 0x000fea0003c00000 */
[----:B------:R-:W-:Y:S05]  /*1970*/  BSYNC.RECONVERGENT B0 ;  /* 0x0000000000007941 */ /* 0x000fea0003800200 */
.L_x_758:
        /* <DEDUP_REMOVED lines=13> */
[----:B------:R-:W-:Y:S01]  /*1a50*/  @!P5 FSEL R94, R96, R3, P1 ;  /* 0x00000003605ed208 */ /* 0x000fe20000800000 */
[----:B------:R-:W-:Y:S01]  /*1a60*/  DADD R96, -RZ, |R88| ;  /* 0x00000000ff607229 */ /* 0x000fe20000000558 */
[----:B------:R-:W-:Y:S01]  /*1a70*/  FSETP.NEU.AND P5, PT, R9, 1, PT ;  /* 0x3f8000000900780b */ /* 0x000fe20003fad000 */
[----:B------:R-:W-:-:S06]  /*1a80*/  IMAD.MOV.U32 R95, RZ, RZ, R99 ;  /* 0x000000ffff5f7224 */ /* 0x000fcc00078e0063 */
[----:B------:R-:W-:-:S08]  /*1a90*/  DADD R94, R94, R94 ;  /* 0x000000005e5e7229 */ /* 0x000fd0000000005e */
[----:B------:R-:W-:-:S10]  /*1aa0*/  DMUL R94, R94, 0.5 ;  /* 0x3fe000005e5e7828 */ /* 0x000fd40000000000 */
[----:B------:R-:W-:Y:S02]  /*1ab0*/  FSEL R94, R94, RZ, P5 ;  /* 0x000000ff5e5e7208 */ /* 0x000fe40002800000 */
[----:B------:R-:W-:-:S06]  /*1ac0*/  FSEL R95, R95, 1.875, P5 ;  /* 0x3ff000005f5f7808 */ /* 0x000fcc0002800000 */
[----:B------:R-:W-:-:S08]  /*1ad0*/  DADD R94, R100, R94 ;  /* 0x00000000645e7229 */ /* 0x000fd0000000005e */
[----:B------:R-:W-:Y:S01]  /*1ae0*/  DMUL R108, R68, R94 ;  /* 0x0000005e446c7228 */ /* 0x000fe20000000000 */
[----:B-1----:R-:W-:-:S10]  /*1af0*/  IMAD.MOV.U32 R95, RZ, RZ, 0x40000000 ;  /* 0x40000000ff5f7424 */ /* 0x002fd400078e00ff */
[----:B------:R-:W-:Y:S05]  /*1b00*/  CALL.REL.NOINC `($_Z13ADI_3D_SolverifififfPfS_S_$__internal_accurate_pow) ;  /* 0x0000006400487944 */ /* 0x000fea0003c00000 */
[----:B------:R-:W-:Y:S05]  /*1b10*/  BSYNC.RECONVERGENT B0 ;  /* 0x0000000000007941 */ /* 0x000fea0003800200 */
.L_x_759:
        /* <DEDUP_REMOVED lines=8> */
[----:B------:R-:W-:Y:S01]  /*1ba0*/  LOP3.LUT P5, RZ, R8, 0x20, RZ, 0xc0, !PT ;  /* 0x0000002008ff7812 */ /* 0x000fe200078ac0ff */
[----:B0-----:R-:W-:Y:S01]  /*1bb0*/  DADD R96, R88, 2 ;  /* 0x4000000058607429 */ /* 0x001fe20000000000 */
[----:B------:R-:W-:Y:S02]  /*1bc0*/  FSEL R3, R94, RZ, P0 ;  /* 0x000000ff5e037208 */ /* 0x000fe40000000000 */
[----:B------:R-:W-:Y:S02]  /*1bd0*/  FSEL R99, R4, RZ, P1 ;  /* 0x000000ff04637208 */ /* 0x000fe40000800000 */
[----:B------:R-:W-:Y:S02]  /*1be0*/  ISETP.NE.AND P1, PT, R0, RZ, PT ;  /* 0x000000ff0000720c */ /* 0x000fe40003f25270 */
[----:B------:R-:W-:Y:S01]  /*1bf0*/  LDS R0, [R12+0x388] ;  /* 0x000388000c007984 */ /* 0x000fe20000000800 */
[----:B------:R-:W-:Y:S02]  /*1c00*/  FSEL R95, R99, +QNAN , P0 ;  /* 0x7ff00000635f7808 */ /* 0x000fe40000000000 */
[----:B------:R-:W-:-:S02]  /*1c10*/  @!P6 FSEL R94, R96, R3, P5 ;  /* 0x00000003605ee208 */ /* 0x000fc40002800000 */
[----:B------:R-:W0:Y:S01]  /*1c20*/  LDS R3, [R12+0x4e8] ;  /* 0x0004e8000c037984 */ /* 0x000e220000000800 */
[----:B------:R-:W-:Y:S01]  /*1c30*/  @!P6 FSEL R99, R97, R95, P5 ;  /* 0x0000005f6163e208 */ /* 0x000fe20002800000 */
[----:B------:R-:W-:Y:S01]  /*1c40*/  DADD R96, -RZ, |R82| ;  /* 0x00000000ff607229 */ /* 0x000fe20000000552 */
[----:B------:R-:W-:Y:S02]  /*1c50*/  FSETP.NEU.AND P5, PT, R7, 1, PT ;  /* 0x3f8000000700780b */ /* 0x000fe40003fad000 */
[----:B------:R-:W-:Y:S01]  /*1c60*/  ISETP.NE.AND P0, PT, R98, RZ, PT ;  /* 0x000000ff6200720c */ /* 0x000fe20003f05270 */
[----:B------:R-:W-:-:S06]  /*1c70*/  IMAD.MOV.U32 R95, RZ, RZ, R99 ;  /* 0x000000ffff5f7224 */ /* 0x000fcc00078e0063 */
[----:B------:R-:W-:-:S08]  /*1c80*/  DADD R94, R94, R94 ;  /* 0x000000005e5e7229 */ /* 0x000fd0000000005e */
[----:B------:R-:W-:-:S10]  /*1c90*/  DMUL R94, R94, 0.5 ;  /* 0x3fe000005e5e7828 */ /* 0x000fd40000000000 */
[----:B------:R-:W-:Y:S02]  /*1ca0*/  FSEL R104, R94, RZ, P5 ;  /* 0x000000ff5e687208 */ /* 0x000fe40002800000 */
[----:B------:R-:W-:Y:S01]  /*1cb0*/  FSEL R105, R95, 1.875, P5 ;  /* 0x3ff000005f697808 */ /* 0x000fe20002800000 */
[----:B------:R-:W-:-:S05]  /*1cc0*/  IMAD.MOV.U32 R95, RZ, RZ, 0x40000000 ;  /* 0x40000000ff5f7424 */ /* 0x000fca00078e00ff */
[----:B------:R-:W-:Y:S01]  /*1cd0*/  DMUL R102, R80, R104 ;  /* 0x0000006850667228 */ /* 0x000fe20000000000 */
[----:B0-----:R-:W-:Y:S01]  /*1ce0*/  FADD R3, R0, R3 ;  /* 0x0000000300037221 */ /* 0x001fe20000000000 */
[----:B------:R-:W-:-:S03]  /*1cf0*/  MOV R0, 0x1d20 ;  /* 0x00001d2000007802 */ /* 0x000fc60000000f00 */
[----:B------:R0:W1:Y:S06]  /*1d00*/  F2F.F64.F32 R120, R3 ;  /* 0x0000000300787310 */ /* 0x00006c0000201800 */
[----:B01----:R-:W-:Y:S05]  /*1d10*/  CALL.REL.NOINC `($_Z13ADI_3D_SolverifififfPfS_S_$__internal_accurate_pow) ;  /* 0x0000006000c47944 */ /* 0x003fea0003c00000 */
[----:B------:R-:W-:Y:S05]  /*1d20*/  BSYNC.RECONVERGENT B0 ;  /* 0x0000000000007941 */ /* 0x000fea0003800200 */
.L_x_760:
[----:B------:R-:W0:Y:S01]  /*1d30*/  F2F.F64.F32 R82, R40 ;  /* 0x0000002800527310 */ /* 0x000e220000201800 */
[C---:B------:R-:W-:Y:S01]  /*1d40*/  LOP3.LUT P6, RZ, R8.reuse, 0x4, RZ, 0xc0, !PT ;  /* 0x0000000408ff7812 */ /* 0x040fe200078cc0ff */
[----:B------:R-:W-:Y:S01]  /*1d50*/  BSSY.RECONVERGENT B0, `(.L_x_761) ;  /* 0x0000016000007945 */ /* 0x000fe20003800200 */
[----:B------:R-:W-:Y:S02]  /*1d60*/  P2R R0, PR, RZ, 0x1 ;  /* 0x00000001ff007803 */ /* 0x000fe40000000000 */
[----:B------:R-:W-:Y:S02]  /*1d70*/  LOP3.LUT P0, RZ, R8, 0x100, RZ, 0xc0, !PT ;  /* 0x0000010008ff7812 */ /* 0x000fe4000780c0ff */
[----:B------:R-:W-:Y:S02]  /*1d80*/  FSEL R100, R94, RZ, P3 ;  /* 0x000000ff5e647208 */ /* 0x000fe40001800000 */
[----:B------:R-:W-:Y:S02]  /*1d90*/  FSEL R101, R4, RZ, P3 ;  /* 0x000000ff04657208 */ /* 0x000fe40001800000 */
[----:B------:R-:W-:-:S02]  /*1da0*/  FSETP.NAN.AND P5, PT, R40, R40, PT ;  /* 0x000000282800720b */ /* 0x000fc40003fa8000 */
[----:B------:R-:W-:Y:S01]  /*1db0*/  FSEL R3, R100, RZ, P0 ;  /* 0x000000ff64037208 */ /* 0x000fe20000000000 */
[----:B0-----:R-:W-:Y:S01]  /*1dc0*/  DADD R96, R82, 2 ;  /* 0x4000000052607429 */ /* 0x001fe20000000000 */
[----:B------:R-:W-:Y:S02]  /*1dd0*/  FSEL R95, R101, +QNAN , P0 ;  /* 0x7ff00000655f7808 */ /* 0x000fe40000000000 */
[----:B------:R-:W-:Y:S02]  /*1de0*/  ISETP.NE.AND P0, PT, R0, RZ, PT ;  /* 0x000000ff0000720c */ /* 0x000fe40003f05270 */
[----:B------:R-:W-:-:S05]  /*1df0*/  MOV R0, 0x1eb0 ;  /* 0x00001eb000007802 */ /* 0x000fca0000000f00 */
[----:B------:R-:W-:Y:S02]  /*1e00*/  @!P6 FSEL R100, R96, R3, P5 ;  /* 0x000000036064e208 */ /* 0x000fe40002800000 */
[----:B------:R-:W-:Y:S01]  /*1e10*/  @!P6 FSEL R101, R97, R95, P5 ;  /* 0x0000005f6165e208 */ /* 0x000fe20002800000 */
[----:B------:R-:W-:-:S05]  /*1e20*/  DADD R96, -RZ, |R86| ;  /* 0x00000000ff607229 */ /* 0x000fca0000000556 */
[----:B------:R-:W-:-:S08]  /*1e30*/  DADD R100, R100, R100 ;  /* 0x0000000064647229 */ /* 0x000fd00000000064 */
[----:B------:R-:W-:-:S08]  /*1e40*/  DFMA R94, R100, 0.5, R104 ;  /* 0x3fe00000645e782b */ /* 0x000fd00000000068 */
[----:B------:R-:W-:-:S08]  /*1e50*/  DMUL R94, R80, R94 ;  /* 0x0000005e505e7228 */ /* 0x000fd00000000000 */
[----:B------:R-:W-:-:S08]  /*1e60*/  DMUL R94, R120, R94 ;  /* 0x0000005e785e7228 */ /* 0x000fd00000000000 */
[----:B------:R-:W-:-:S08]  /*1e70*/  DFMA R94, R102, R120, R94 ;  /* 0x00000078665e722b */ /* 0x000fd0000000005e */
[----:B------:R-:W-:Y:S01]  /*1e80*/  DFMA R106, R108, R106, R94 ;  /* 0x0000006a6c6a722b */ /* 0x000fe2000000005e */
[----:B------:R-:W-:-:S10]  /*1e90*/  IMAD.MOV.U32 R95, RZ, RZ, 0x40000000 ;  /* 0x40000000ff5f7424 */ /* 0x000fd400078e00ff */
[----:B------:R-:W-:Y:S05]  /*1ea0*/  CALL.REL.NOINC `($_Z13ADI_3D_SolverifififfPfS_S_$__internal_accurate_pow) ;  /* 0x0000006000607944 */ /* 0x000fea0003c00000 */
[----:B------:R-:W-:Y:S05]  /*1eb0*/  BSYNC.RECONVERGENT B0 ;  /* 0x0000000000007941 */ /* 0x000fea0003800200 */
.L_x_761:
        /* <DEDUP_REMOVED lines=17> */
[----:B------:R-:W-:Y:S02]  /*1fd0*/  @!P6 FSEL R99, R97, R95, P5 ;  /* 0x0000005f6163e208 */ /* 0x000fe40002800000 */
[----:B------:R-:W-:Y:S02]  /*1fe0*/  FSETP.NEU.AND P5, PT, R6, 1, PT ;  /* 0x3f8000000600780b */ /* 0x000fe40003fad000 */
[----:B------:R-:W-:Y:S01]  /*1ff0*/  ISETP.NE.AND P0, PT, R98, RZ, PT ;  /* 0x000000ff6200720c */ /* 0x000fe20003f05270 */
[----:B------:R-:W-:-:S06]  /*2000*/  IMAD.MOV.U32 R95, RZ, RZ, R99 ;  /* 0x000000ffff5f7224 */ /* 0x000fcc00078e0063 */
        /* <DEDUP_REMOVED lines=9> */
[----:B------:R0:W1:Y:S02]  /*20a0*/  F2F.F64.F32 R98, R0 ;  /* 0x0000000000627310 */ /* 0x0000640000201800 */
[----:B0-----:R-:W-:-:S03]  /*20b0*/  MOV R0, 0x2140 ;  /* 0x0000214000007802 */ /* 0x001fc60000000f00 */
[----:B-1----:R-:W-:-:S08]  /*20c0*/  DMUL R96, R98, R96 ;  /* 0x0000006062607228 */ /* 0x002fd00000000000 */
[----:B------:R-:W-:Y:S02]  /*20d0*/  DFMA R94, R94, R98, R96 ;  /* 0x000000625e5e722b */ /* 0x000fe40000000060 */
[----:B------:R-:W-:-:S06]  /*20e0*/  DADD R96, -RZ, |R90| ;  /* 0x00000000ff607229 */ /* 0x000fcc000000055a */
[----:B------:R-:W-:-:S08]  /*20f0*/  DADD R94, R106, R94 ;  /* 0x000000006a5e7229 */ /* 0x000fd0000000005e */
[----:B------:R-:W-:Y:S01]  /*2100*/  DADD R122, R94, R2 ;  /* 0x000000005e7a7229 */ /* 0x000fe20000000002 */
[----:B------:R-:W-:-:S09]  /*2110*/  IMAD.MOV.U32 R95, RZ, RZ, 0x40100000 ;  /* 0x40100000ff5f7424 */ /* 0x000fd200078e00ff */
[----:B------:R0:W1:Y:S02]  /*2120*/  F2F.F32.F64 R122, R122 ;  /* 0x0000007a007a7310 */ /* 0x0000640000301000 */
[----:B01----:R-:W-:Y:S05]  /*2130*/  CALL.REL.NOINC `($_Z13ADI_3D_SolverifififfPfS_S_$__internal_accurate_pow) ;  /* 0x0000005c00bc7944 */ /* 0x003fea0003c00000 */
[----:B------:R-:W-:Y:S05]  /*2140*/  BSYNC.RECONVERGENT B0 ;  /* 0x0000000000007941 */ /* 0x000fea0003800200 */
.L_x_762:
[----:B------:R-:W-:Y:S01]  /*2150*/  LOP3.LUT P5, RZ, R8, 0x10, RZ, 0xc0, !PT ;  /* 0x0000001008ff7812 */ /* 0x000fe200078ac0ff */
[----:B------:R-:W0:Y:S01]  /*2160*/  MUFU.RCP64H R99, 24 ;  /* 0x4038000000637908 */ /* 0x000e220000001800 */
[----:B------:R-:W-:Y:S01]  /*2170*/  FSETP.NEU.AND P6, PT, R10, RZ, PT ;  /* 0x000000ff0a00720b */ /* 0x000fe20003fcd000 */
[----:B------:R-:W-:Y:S01]  /*2180*/  IMAD.MOV.U32 R2, RZ, RZ, 0x0 ;  /* 0x00000000ff027424 */ /* 0x000fe200078e00ff */
[----:B------:R-:W-:Y:S01]  /*2190*/  BSSY.RECONVERGENT B1, `(.L_x_763) ;  /* 0x000001d000017945 */ /* 0x000fe20003800200 */
[----:B------:R-:W-:Y:S01]  /*21a0*/  IMAD.MOV.U32 R98, RZ, RZ, 0x1 ;  /* 0x00000001ff627424 */ /* 0x000fe200078e00ff */
[----:B------:R-:W-:Y:S02]  /*21b0*/  FSEL R0, R94, RZ, P6 ;  /* 0x000000ff5e007208 */ /* 0x000fe40003000000 */
[----:B------:R-:W-:Y:S02]  /*21c0*/  FSEL R97, R4, RZ, P6 ;  /* 0x000000ff04617208 */ /* 0x000fe40003000000 */
[----:B------:R-:W-:-:S02]  /*21d0*/  FSEL R3, R0, RZ, P0 ;  /* 0x000000ff00037208 */ /* 0x000fc40000000000 */
[----:B------:R-:W-:Y:S02]  /*21e0*/  FSEL R95, R97, +QNAN , P0 ;  /* 0x7ff00000615f7808 */ /* 0x000fe40000000000 */
[----:B------:R-:W-:Y:S01]  /*21f0*/  @!P5 FSEL R0, R78, R3, P2 ;  /* 0x000000034e00d208 */ /* 0x000fe20001000000 */
[----:B------:R-:W-:Y:S01]  /*2200*/  IMAD.MOV.U32 R3, RZ, RZ, 0x40380000 ;  /* 0x40380000ff037424 */ /* 0x000fe200078e00ff */
[----:B------:R-:W-:-:S05]  /*2210*/  @!P5 FSEL R97, R79, R95, P2 ;  /* 0x0000005f4f61d208 */ /* 0x000fca0001000000 */
        /* <DEDUP_REMOVED lines=15> */
[----:B------:R-:W-:Y:S01]  /*2310*/  IMAD.MOV.U32 R97, RZ, RZ, 0x40380000 ;  /* 0x40380000ff617424 */ /* 0x000fe200078e00ff */
[----:B------:R-:W-:-:S07]  /*2320*/  MOV R116, 0x2340 ;  /* 0x0000234000747802 */ /* 0x000fce0000000f00 */
[----:B------:R-:W-:Y:S05]  /*2330*/  CALL.REL.NOINC `($__internal_11_$__cuda_sm20_div_rn_f64_full) ;  /* 0x0000005000247944 */ /* 0x000fea0003c00000 */
[----:B------:R-:W-:Y:S02]  /*2340*/  IMAD.MOV.U32 R2, RZ, RZ, R94 ;  /* 0x000000ffff027224 */ /* 0x000fe400078e005e */
[----:B------:R-:W-:-:S07]  /*2350*/  IMAD.MOV.U32 R3, RZ, RZ, R95 ;  /* 0x000000ffff037224 */ /* 0x000fce00078e005f */
.L_x_764:
[----:B------:R-:W-:Y:S05]  /*2360*/  BSYNC.RECONVERGENT B1 ;  /* 0x0000000000017941 */ /* 0x000fea0003800200 */
.L_x_763:
[----:B------:R-:W-:Y:S01]  /*2370*/  FSETP.NEU.AND P5, PT, R10, 1, PT ;  /* 0x3f8000000a00780b */ /* 0x000fe20003fad000 */
[----:B------:R-:W-:Y:S01]  /*2380*/  DADD R96, -RZ, |R84| ;  /* 0x00000000ff607229 */ /* 0x000fe20000000554 */
[----:B------:R-:W-:Y:S01]  /*2390*/  BSSY.RECONVERGENT B0, `(.L_x_765) ;  /* 0x0000006000007945 */ /* 0x000fe20003800200 */
[----:B------:R-:W-:Y:S01]  /*23a0*/  IMAD.MOV.U32 R95, RZ, RZ, 0x40100000 ;  /* 0x40100000ff5f7424 */ /* 0x000fe200078e00ff */
[----:B------:R-:W-:Y:S02]  /*23b0*/  FSEL R2, R2, 1.46601546874880000000e+13, P5 ;  /* 0x5555555502027808 */ /* 0x000fe40002800000 */
[----:B------:R-:W-:Y:S02]  /*23c0*/  FSEL R3, R3, 1.4166666269302368164, P5 ;  /* 0x3fb5555503037808 */ /* 0x000fe40002800000 */
[----:B------:R-:W-:-:S07]  /*23d0*/  MOV R0, 0x23f0 ;  /* 0x000023f000007802 */ /* 0x000fce0000000f00 */
[----:B------:R-:W-:Y:S05]  /*23e0*/  CALL.REL.NOINC `($_Z13ADI_3D_SolverifififfPfS_S_$__internal_accurate_pow) ;  /* 0x0000005c00107944 */ /* 0x000fea0003c00000 */
[----:B------:R-:W-:Y:S05]  /*23f0*/  BSYNC.RECONVERGENT B0 ;  /* 0x0000000000007941 */ /* 0x000fea0003800200 */
.L_x_765:
        /* <DEDUP_REMOVED lines=34> */
.L_x_767:
[----:B------:R-:W-:Y:S05]  /*2620*/  BSYNC.RECONVERGENT B1 ;  /* 0x0000000000017941 */ /* 0x000fea0003800200 */
.L_x_766:
[----:B------:R-:W-:Y:S01]  /*2630*/  FSETP.NEU.AND P5, PT, R9, 1, PT ;  /* 0x3f8000000900780b */ /* 0x000fe20003fad000 */
[----:B------:R-:W-:Y:S01]  /*2640*/  FADD R100, R110, R57 ;  /* 0x000000396e647221 */ /* 0x000fe20000000000 */
[----:B------:R-:W-:Y:S01]  /*2650*/  BSSY.RECONVERGENT B0, `(.L_x_768) ;  /* 0x000000a000007945 */ /* 0x000fe20003800200 */
[----:B------:R-:W-:Y:S02]  /*2660*/  MOV R0, 0x26f0 ;  /* 0x000026f000007802 */ /* 0x000fe40000000f00 */
[----:B------:R-:W-:Y:S02]  /*2670*/  FSEL R94, R96, 1.46601546874880000000e+13, P5 ;  /* 0x55555555605e7808 */ /* 0x000fe40002800000 */
[----:B------:R-:W-:Y:S01]  /*2680*/  FSEL R95, R97, 1.4166666269302368164, P5 ;  /* 0x3fb55555615f7808 */ /* 0x000fe20002800000 */
[----:B------:R-:W0:Y:S01]  /*2690*/  F2F.F64.F32 R100, R100 ;  /* 0x0000006400647310 */ /* 0x000e220000201800 */
[----:B------:R-:W-:-:S04]  /*26a0*/  DADD R96, -RZ, |R88| ;  /* 0x00000000ff607229 */ /* 0x000fc80000000558 */
[----:B------:R-:W-:Y:S01]  /*26b0*/  DADD R2, R2, R94 ;  /* 0x0000000002027229 */ /* 0x000fe2000000005e */
[----:B------:R-:W-:-:S07]  /*26c0*/  IMAD.MOV.U32 R95, RZ, RZ, 0x40100000 ;  /* 0x40100000ff5f7424 */ /* 0x000fce00078e00ff */
[----:B------:R-:W-:-:S11]  /*26d0*/  DMUL R102, R68, R2 ;  /* 0x0000000244667228 */ /* 0x000fd60000000000 */
[----:B0-----:R-:W-:Y:S05]  /*26e0*/  CALL.REL.NOINC `($_Z13ADI_3D_SolverifififfPfS_S_$__internal_accurate_pow) ;  /* 0x0000005800507944 */ /* 0x001fea0003c00000 */
[----:B------:R-:W-:Y:S05]  /*26f0*/  BSYNC.RECONVERGENT B0 ;  /* 0x0000000000007941 */ /* 0x000fea0003800200 */
.L_x_768:
        /* <DEDUP_REMOVED lines=10> */
[----:B------:R-:W-:Y:S02]  /*27a0*/  ISETP.NE.AND P1, PT, R95, RZ, PT ;  /* 0x000000ff5f00720c */ /* 0x000fe40003f25270 */
        /* <DEDUP_REMOVED lines=29> */
.L_x_770:
[----:B------:R-:W-:Y:S05]  /*2980*/  BSYNC.RECONVERGENT B1 ;  /* 0x0000000000017941 */ /* 0x000fea0003800200 */
.L_x_769:
[----:B------:R-:W-:Y:S01]  /*2990*/  LDS R0, [R12+0x2d8] ;  /* 0x0002d8000c007984 */ /* 0x000fe20000000800 */
[----:B------:R-:W-:Y:S01]  /*29a0*/  FSETP.NEU.AND P5, PT, R7, 1, PT ;  /* 0x3f8000000700780b */ /* 0x000fe20003fad000 */
[----:B------:R-:W-:Y:S01]  /*29b0*/  DADD R96, -RZ, |R82| ;  /* 0x00000000ff607229 */ /* 0x000fe20000000552 */
[----:B------:R-:W-:Y:S01]  /*29c0*/  BSSY.RECONVERGENT B0, `(.L_x_771) ;  /* 0x000000a000007945 */ /* 0x000fe20003800200 */
[----:B------:R-:W0:Y:S01]  /*29d0*/  LDS R95, [R12+0x598] ;  /* 0x000598000c5f7984 */ /* 0x000e220000000800 */
[----:B------:R-:W-:Y:S02]  /*29e0*/  FSEL R104, R2, 1.46601546874880000000e+13, P5 ;  /* 0x5555555502687808 */ /* 0x000fe40002800000 */
[----:B------:R-:W-:-:S06]  /*29f0*/  FSEL R105, R3, 1.4166666269302368164, P5 ;  /* 0x3fb5555503697808 */ /* 0x000fcc0002800000 */
[----:B------:R-:W-:Y:S01]  /*2a00*/  DMUL R108, R80, R104 ;  /* 0x00000068506c7228 */ /* 0x000fe20000000000 */
[----:B0-----:R-:W-:Y:S01]  /*2a10*/  FADD R106, R0, R95 ;  /* 0x0000005f006a7221 */ /* 0x001fe20000000000 */
[----:B------:R-:W-:Y:S01]  /*2a20*/  IMAD.MOV.U32 R95, RZ, RZ, 0x40100000 ;  /* 0x40100000ff5f7424 */ /* 0x000fe200078e00ff */
[----:B------:R-:W-:-:S04]  /*2a30*/  MOV R0, 0x2a60 ;  /* 0x00002a6000007802 */ /* 0x000fc80000000f00 */
[----:B------:R-:W0:Y:S04]  /*2a40*/  F2F.F64.F32 R106, R106 ;  /* 0x0000006a006a7310 */ /* 0x000e280000201800 */
[----:B0-----:R-:W-:Y:S05]  /*2a50*/  CALL.REL.NOINC `($_Z13ADI_3D_SolverifififfPfS_S_$__internal_accurate_pow) ;  /* 0x0000005400747944 */ /* 0x001fea0003c00000 */
[----:B------:R-:W-:Y:S05]  /*2a60*/  BSYNC.RECONVERGENT B0 ;  /* 0x0000000000007941 */ /* 0x000fea0003800200 */
.L_x_771:
[C---:B------:R-:W-:Y:S01]  /*2a70*/  LOP3.LUT P6, RZ, R8.reuse, 0x2000, RZ, 0xc0, !PT ;  /* 0x0000200008ff7812 */ /* 0x040fe200078cc0ff */
[----:B------:R-:W-:Y:S01]  /*2a80*/  DADD R2, R82, 4 ;  /* 0x4010000052027429 */ /* 0x000fe20000000000 */
[----:B------:R-:W-:Y:S01]  /*2a90*/  P2R R96, PR, RZ, 0x1 ;  /* 0x00000001ff607803 */ /* 0x000fe20000000000 */
[----:B------:R-:W-:Y:S01]  /*2aa0*/  BSSY.RECONVERGENT B1, `(.L_x_772) ;  /* 0x0000022000017945 */ /* 0x000fe20003800200 */
[----:B------:R-:W-:Y:S02]  /*2ab0*/  LOP3.LUT P0, RZ, R8, 0x100, RZ, 0xc0, !PT ;  /* 0x0000010008ff7812 */ /* 0x000fe4000780c0ff */
[----:B------:R-:W-:Y:S01]  /*2ac0*/  FSEL R0, R94, RZ, P3 ;  /* 0x000000ff5e007208 */ /* 0x000fe20001800000 */
[----:B------:R-:W-:Y:S01]  /*2ad0*/  IMAD.MOV.U32 R94, RZ, RZ, 0x1 ;  /* 0x00000001ff5e7424 */ /* 0x000fe200078e00ff */
[----:B------:R-:W-:Y:S02]  /*2ae0*/  FSETP.NAN.AND P5, PT, R40, R40, PT ;  /* 0x000000282800720b */ /* 0x000fe40003fa8000 */
[----:B------:R-:W-:-:S02]  /*2af0*/  FSEL R95, R0, RZ, P0 ;  /* 0x000000ff005f7208 */ /* 0x000fc40000000000 */
[----:B------:R-:W-:Y:S02]  /*2b00*/  FSEL R99, R4, RZ, P3 ;  /* 0x000000ff04637208 */ /* 0x000fe40001800000 */
[----:B------:R-:W-:Y:S01]  /*2b10*/  @!P6 FSEL R0, R2, R95, P5 ;  /* 0x0000005f0200e208 */ /* 0x000fe20002800000 */
[----:B------:R-:W-:Y:S01]  /*2b20*/  IMAD.MOV.U32 R2, RZ, RZ, 0x0 ;  /* 0x00000000ff027424 */ /* 0x000fe200078e00ff */
[----:B------:R-:W0:Y:S01]  /*2b30*/  MUFU.RCP64H R95, 24 ;  /* 0x40380000005f7908 */ /* 0x000e220000001800 */
[----:B------:R-:W-:Y:S02]  /*2b40*/  FSEL R97, R99, +QNAN , P0 ;  /* 0x7ff0000063617808 */ /* 0x000fe40000000000 */
        /* <DEDUP_REMOVED lines=23> */
.L_x_773:
[----:B------:R-:W-:Y:S05]  /*2cc0*/  BSYNC.RECONVERGENT B1 ;  /* 0x0000000000017941 */ /* 0x000fea0003800200 */
.L_x_772:
[----:B------:R-:W-:Y:S01]  /*2cd0*/  DADD R94, R104, R2 ;  /* 0x00000000685e7229 */ /* 0x000fe20000000002 */
[----:B------:R-:W-:Y:S01]  /*2ce0*/  BSSY.RECONVERGENT B0, `(.L_x_774) ;  /* 0x0000009000007945 */ /* 0x000fe20003800200 */
[----:B------:R-:W-:Y:S01]  /*2cf0*/  DADD R96, -RZ, |R86| ;  /* 0x00000000ff607229 */ /* 0x000fe20000000556 */
[----:B------:R-:W-:-:S05]  /*2d00*/  MOV R0, 0x2d70 ;  /* 0x00002d7000007802 */ /* 0x000fca0000000f00 */
[----:B------:R-:W-:-:S08]  /*2d10*/  DMUL R94, R80, R94 ;  /* 0x0000005e505e7228 */ /* 0x000fd00000000000 */
[----:B------:R-:W-:-:S08]  /*2d20*/  DMUL R94, R106, R94 ;  /* 0x0000005e6a5e7228 */ /* 0x000fd00000000000 */
[----:B------:R-:W-:-:S08]  /*2d30*/  DFMA R94, R108, R106, R94 ;  /* 0x0000006a6c5e722b */ /* 0x000fd0000000005e */
[----:B------:R-:W-:Y:S01]  /*2d40*/  DFMA R100, R102, R100, R94 ;  /* 0x000000646664722b */ /* 0x000fe2000000005e */
[----:B------:R-:W-:-:S10]  /*2d50*/  IMAD.MOV.U32 R95, RZ, RZ, 0x40100000 ;  /* 0x40100000ff5f7424 */ /* 0x000fd400078e00ff */
[----:B------:R-:W-:Y:S05]  /*2d60*/  CALL.REL.NOINC `($_Z13ADI_3D_SolverifififfPfS_S_$__internal_accurate_pow) ;  /* 0x0000005000b07944 */ /* 0x000fea0003c00000 */
[----:B------:R-:W-:Y:S05]  /*2d70*/  BSYNC.RECONVERGENT B0 ;  /* 0x0000000000007941 */ /* 0x000fea0003800200 */
.L_x_774:
        /* <DEDUP_REMOVED lines=40> */
.L_x_776:
[----:B------:R-:W-:Y:S05]  /*3000*/  BSYNC.RECONVERGENT B1 ;  /* 0x0000000000017941 */ /* 0x000fea0003800200 */
.L_x_775:
[----:B------:R-:W-:Y:S01]  /*3010*/  LDS R0, [R12+0x430] ;  /* 0x000430000c007984 */ /* 0x000fe20000000800 */
[----:B------:R-:W-:Y:S01]  /*3020*/  FSETP.NEU.AND P5, PT, R6, 1, PT ;  /* 0x3f8000000600780b */ /* 0x000fe20003fad000 */
[----:B------:R-:W-:Y:S01]  /*3030*/  F2F.F64.F32 R122, R122 ;  /* 0x0000007a007a7310 */ /* 0x000fe20000201800 */
[----:B------:R-:W-:Y:S01]  /*3040*/  BSSY.RECONVERGENT B0, `(.L_x_777) ;  /* 0x0000012000007945 */ /* 0x000fe20003800200 */
        /* <DEDUP_REMOVED lines=13> */
[----:B------:R-:W-:-:S08]  /*3120*/  DADD R2, R100, R2 ;  /* 0x0000000064027229 */ /* 0x000fd00000000002 */
[----:B------:R-:W-:-:S06]  /*3130*/  DADD R2, R2, R122 ;  /* 0x0000000002027229 */ /* 0x000fcc000000007a */
[----:B------:R0:W1:Y:S05]  /*3140*/  F2F.F32.F64 R120, R2 ;  /* 0x0000000200787310 */ /* 0x00006a0000301000 */
[----:B01----:R-:W-:Y:S05]  /*3150*/  CALL.REL.NOINC `($_Z13ADI_3D_SolverifififfPfS_S_$__internal_accurate_pow) ;  /* 0x0000004c00b47944 */ /* 0x003fea0003c00000 */
[----:B------:R-:W-:Y:S05]  /*3160*/  BSYNC.RECONVERGENT B0 ;  /* 0x0000000000007941 */ /* 0x000fea0003800200 */
.L_x_777:
[----:B------:R-:W-:Y:S01]  /*3170*/  FSETP.NEU.AND P6, PT, R10, RZ, PT ;  /* 0x000000ff0a00720b */ /* 0x000fe20003fcd000 */
[----:B------:R-:W-:Y:S01]  /*3180*/  DADD R2, R90, 6 ;  /* 0x401800005a027429 */ /* 0x000fe20000000000 */
[----:B------:R-:W-:Y:S01]  /*3190*/  LOP3.LUT P5, RZ, R8, 0x8000, RZ, 0xc0, !PT ;  /* 0x0000800008ff7812 */ /* 0x000fe200078ac0ff */
[----:B------:R-:W-:Y:S01]  /*31a0*/  IMAD.MOV.U32 R98, RZ, RZ, 0x1 ;  /* 0x00000001ff627424 */ /* 0x000fe200078e00ff */
[----:B------:R-:W-:Y:S01]  /*31b0*/  FSEL R97, R4, RZ, P6 ;  /* 0x000000ff04617208 */ /* 0x000fe20003000000 */
[----:B------:R-:W-:Y:S01]  /*31c0*/  BSSY.RECONVERGENT B1, `(.L_x_778) ;  /* 0x000001d000017945 */ /* 0x000fe20003800200 */
[----:B------:R-:W-:Y:S02]  /*31d0*/  FSEL R0, R94, RZ, P6 ;  /* 0x000000ff5e007208 */ /* 0x000fe40003000000 */
[----:B------:R-:W-:Y:S02]  /*31e0*/  FSEL R99, R97, +QNAN , P0 ;  /* 0x7ff0000061637808 */ /* 0x000fe40000000000 */
[----:B------:R-:W-:-:S05]  /*31f0*/  FSEL R95, R0, RZ, P0 ;  /* 0x000000ff005f7208 */ /* 0x000fca0000000000 */
        /* <DEDUP_REMOVED lines=20> */
[----:B------:R-:W-:Y:S01]  /*3340*/  IMAD.MOV.U32 R97, RZ, RZ, 0x40868000 ;  /* 0x40868000ff617424 */ /* 0x000fe200078e00ff */
[----:B------:R-:W-:-:S07]  /*3350*/  MOV R116, 0x3370 ;  /* 0x0000337000747802 */ /* 0x000fce0000000f00 */
[----:B------:R-:W-:Y:S05]  /*3360*/  CALL.REL.NOINC `($__internal_11_$__cuda_sm20_div_rn_f64_full) ;  /* 0x0000004000187944 */ /* 0x000fea0003c00000 */
[----:B------:R-:W-:Y:S02]  /*3370*/  IMAD.MOV.U32 R2, RZ, RZ, R94 ;  /* 0x000000ffff027224 */ /* 0x000fe400078e005e */
[----:B------:R-:W-:-:S07]  /*3380*/  IMAD.MOV.U32 R3, RZ, RZ, R95 ;  /* 0x000000ffff037224 */ /* 0x000fce00078e005f */
.L_x_779:
[----:B------:R-:W-:Y:S05]  /*3390*/  BSYNC.RECONVERGENT B1 ;  /* 0x0000000000017941 */ /* 0x000fea0003800200 */
.L_x_778:
[----:B------:R-:W-:Y:S01]  /*33a0*/  FSETP.NEU.AND P5, PT, R10, 1, PT ;  /* 0x3f8000000a00780b */ /* 0x000fe20003fad000 */
[----:B------:R-:W-:Y:S01]  /*33b0*/  DADD R96, -RZ, |R84| ;  /* 0x00000000ff607229 */ /* 0x000fe20000000554 */
[----:B------:R-:W-:Y:S01]  /*33c0*/  BSSY.RECONVERGENT B0, `(.L_x_780) ;  /* 0x0000006000007945 */ /* 0x000fe20003800200 */
[----:B------:R-:W-:Y:S01]  /*33d0*/  IMAD.MOV.U32 R95, RZ, RZ, 0x40180000 ;  /* 0x40180000ff5f7424 */ /* 0x000fe200078e00ff */
[----:B------:R-:W-:Y:S02]  /*33e0*/  FSEL R2, R2, 3.1249045965716459206e-25, P5 ;  /* 0x16c16c1702027808 */ /* 0x000fe40002800000 */
[----:B------:R-:W-:Y:S02]  /*33f0*/  FSEL R3, R3, 0.90138888359069824219, P5 ;  /* 0x3f66c16c03037808 */ /* 0x000fe40002800000 */
[----:B------:R-:W-:-:S07]  /*3400*/  MOV R0, 0x3420 ;  /* 0x0000342000007802 */ /* 0x000fce0000000f00 */
[----:B------:R-:W-:Y:S05]  /*3410*/  CALL.REL.NOINC `($_Z13ADI_3D_SolverifififfPfS_S_$__internal_accurate_pow) ;  /* 0x0000004c00047944 */ /* 0x000fea0003c00000 */
[----:B------:R-:W-:Y:S05]  /*3420*/  BSYNC.RECONVERGENT B0 ;  /* 0x0000000000007941 */ /* 0x000fea0003800200 */
.L_x_780:
        /* <DEDUP_REMOVED lines=33> */
.L_x_782:
[----:B------:R-:W-:Y:S05]  /*3640*/  BSYNC.RECONVERGENT B1 ;  /* 0x0000000000017941 */ /* 0x000fea0003800200 */
.L_x_781:
[----:B------:R-:W-:Y:S01]  /*3650*/  FSETP.NEU.AND P5, PT, R9, 1, PT ;  /* 0x3f8000000900780b */ /* 0x000fe20003fad000 */
[----:B------:R-:W-:Y:S01]  /*3660*/  FADD R100, R113, R56 ;  /* 0x0000003871647221 */ /* 0x000fe20000000000 */
[----:B------:R-:W-:Y:S01]  /*3670*/  BSSY.RECONVERGENT B0, `(.L_x_783) ;  /* 0x000000a000007945 */ /* 0x000fe20003800200 */
[----:B------:R-:W-:Y:S02]  /*3680*/  MOV R0, 0x3710 ;  /* 0x0000371000007802 */ /* 0x000fe40000000f00 */
[----:B------:R-:W-:Y:S02]  /*3690*/  FSEL R94, R96, 3.1249045965716459206e-25, P5 ;  /* 0x16c16c17605e7808 */ /* 0x000fe40002800000 */
[----:B------:R-:W-:Y:S01]  /*36a0*/  FSEL R95, R97, 0.90138888359069824219, P5 ;  /* 0x3f66c16c615f7808 */ /* 0x000fe20002800000 */
[----:B------:R-:W0:Y:S01]  /*36b0*/  F2F.F64.F32 R100, R100 ;  /* 0x0000006400647310 */ /* 0x000e220000201800 */
[----:B------:R-:W-:-:S04]  /*36c0*/  DADD R96, -RZ, |R88| ;  /* 0x00000000ff607229 */ /* 0x000fc80000000558 */
[----:B------:R-:W-:Y:S01]  /*36d0*/  DADD R2, R2, R94 ;  /* 0x0000000002027229 */ /* 0x000fe2000000005e */
[----:B------:R-:W-:-:S07]  /*36e0*/  IMAD.MOV.U32 R95, RZ, RZ, 0x40180000 ;  /* 0x40180000ff5f7424 */ /* 0x000fce00078e00ff */
[----:B------:R-:W-:-:S11]  /*36f0*/  DMUL R102, R68, R2 ;  /* 0x0000000244667228 */ /* 0x000fd60000000000 */
[----:B0-----:R-:W-:Y:S05]  /*3700*/  CALL.REL.NOINC `($_Z13ADI_3D_SolverifififfPfS_S_$__internal_accurate_pow) ;  /* 0x0000004800487944 */ /* 0x001fea0003c00000 */
[----:B------:R-:W-:Y:S05]  /*3710*/  BSYNC.RECONVERGENT B0 ;  /* 0x0000000000007941 */ /* 0x000fea0003800200 */
.L_x_783:
        /* <DEDUP_REMOVED lines=39> */
.L_x_785:
[----:B------:R-:W-:Y:S05]  /*3990*/  BSYNC.RECONVERGENT B1 ;  /* 0x0000000000017941 */ /* 0x000fea0003800200 */
.L_x_784:
[----:B------:R-:W-:Y:S01]  /*39a0*/  LDS R0, [R12+0x228] ;  /* 0x000228000c007984 */ /* 0x000fe20000000800 */
[----:B------:R-:W-:Y:S01]  /*39b0*/  FSETP.NEU.AND P5, PT, R7, 1, PT ;  /* 0x3f8000000700780b */ /* 0x000fe20003fad000 */
[----:B------:R-:W-:Y:S01]  /*39c0*/  DADD R96, -RZ, |R82| ;  /* 0x00000000ff607229 */ /* 0x000fe20000000552 */
[----:B------:R-:W-:Y:S01]  /*39d0*/  BSSY.RECONVERGENT B0, `(.L_x_786) ;  /* 0x000000a000007945 */ /* 0x000fe20003800200 */
[----:B------:R-:W0:Y:S01]  /*39e0*/  LDS R95, [R12+0x648] ;  /* 0x000648000c5f7984 */ /* 0x000e220000000800 */
[----:B------:R-:W-:Y:S02]  /*39f0*/  FSEL R104, R2, 3.1249045965716459206e-25, P5 ;  /* 0x16c16c1702687808 */ /* 0x000fe40002800000 */
[----:B------:R-:W-:-:S06]  /*3a00*/  FSEL R105, R3, 0.90138888359069824219, P5 ;  /* 0x3f66c16c03697808 */ /* 0x000fcc0002800000 */
[----:B------:R-:W-:Y:S01]  /*3a10*/  DMUL R108, R80, R104 ;  /* 0x00000068506c7228 */ /* 0x000fe20000000000 */
[----:B0-----:R-:W-:Y:S01]  /*3a20*/  FADD R106, R0, R95 ;  /* 0x0000005f006a7221 */ /* 0x001fe20000000000 */
[----:B------:R-:W-:Y:S01]  /*3a30*/  IMAD.MOV.U32 R95, RZ, RZ, 0x40180000 ;  /* 0x40180000ff5f7424 */ /* 0x000fe200078e00ff */
[----:B------:R-:W-:-:S04]  /*3a40*/  MOV R0, 0x3a70 ;  /* 0x00003a7000007802 */ /* 0x000fc80000000f00 */
[----:B------:R-:W0:Y:S04]  /*3a50*/  F2F.F64.F32 R106, R106 ;  /* 0x0000006a006a7310 */ /* 0x000e280000201800 */
[----:B0-----:R-:W-:Y:S05]  /*3a60*/  CALL.REL.NOINC `($_Z13ADI_3D_SolverifififfPfS_S_$__internal_accurate_pow) ;  /* 0x0000004400707944 */ /* 0x001fea0003c00000 */
[----:B------:R-:W-:Y:S05]  /*3a70*/  BSYNC.RECONVERGENT B0 ;  /* 0x0000000000007941 */ /* 0x000fea0003800200 */
.L_x_786:
        /* <DEDUP_REMOVED lines=37> */
.L_x_788:
[----:B------:R-:W-:Y:S05]  /*3cd0*/  BSYNC.RECONVERGENT B1 ;  /* 0x0000000000017941 */ /* 0x000fea0003800200 */
.L_x_787:
        /* <DEDUP_REMOVED lines=11> */
.L_x_789:
        /* <DEDUP_REMOVED lines=39> */
.L_x_791:
[----:B------:R-:W-:Y:S05]  /*4000*/  BSYNC.RECONVERGENT B1 ;  /* 0x0000000000017941 */ /* 0x000fea0003800200 */
.L_x_790:
        /* <DEDUP_REMOVED lines=22> */
.L_x_792:
        /* <DEDUP_REMOVED lines=28> */
[----:B------:R-:W-:Y:S01]  /*4330*/  IMAD.MOV.U32 R97, RZ, RZ, 0x40e3b000 ;  /* 0x40e3b000ff617424 */ /* 0x000fe200078e00ff */
[----:B------:R-:W-:-:S07]  /*4340*/  MOV R116, 0x4360 ;  /* 0x0000436000747802 */ /* 0x000fce0000000f00 */
[----:B------:R-:W-:Y:S05]  /*4350*/  CALL.REL.NOINC `($__internal_11_$__cuda_sm20_div_rn_f64_full) ;  /* 0x00000030001c7944 */ /* 0x000fea0003c00000 */
[----:B------:R-:W-:Y:S02]  /*4360*/  IMAD.MOV.U32 R2, RZ, RZ, R94 ;  /* 0x000000ffff027224 */ /* 0x000fe400078e005e */
[----:B------:R-:W-:-:S07]  /*4370*/  IMAD.MOV.U32 R3, RZ, RZ, R95 ;  /* 0x000000ffff037224 */ /* 0x000fce00078e005f */
.L_x_794:
[----:B------:R-:W-:Y:S05]  /*4380*/  BSYNC.RECONVERGENT B1 ;  /* 0x0000000000017941 */ /* 0x000fea0003800200 */
.L_x_793:
[----:B------:R-:W-:Y:S01]  /*4390*/  FSETP.NEU.AND P5, PT, R10, 1, PT ;  /* 0x3f8000000a00780b */ /* 0x000fe20003fad000 */
[----:B------:R-:W-:Y:S01]  /*43a0*/  DADD R96, -RZ, |R84| ;  /* 0x00000000ff607229 */ /* 0x000fe20000000554 */
[----:B------:R-:W-:Y:S01]  /*43b0*/  BSSY.RECONVERGENT B0, `(.L_x_795) ;  /* 0x0000006000007945 */ /* 0x000fe20003800200 */
[----:B------:R-:W-:Y:S01]  /*43c0*/  IMAD.MOV.U32 R95, RZ, RZ, 0x40200000 ;  /* 0x40200000ff5f7424 */ /* 0x000fe200078e00ff */
[----:B------:R-:W-:Y:S02]  /*43d0*/  FSEL R2, R2, 2.6805903767080696074e-23, P5 ;  /* 0x1a01a01a02027808 */ /* 0x000fe40002800000 */
[----:B------:R-:W-:Y:S02]  /*43e0*/  FSEL R3, R3, 0.5390872955322265625, P5 ;  /* 0x3f0a01a003037808 */ /* 0x000fe40002800000 */
[----:B------:R-:W-:-:S07]  /*43f0*/  MOV R0, 0x4410 ;  /* 0x0000441000007802 */ /* 0x000fce0000000f00 */
[----:B------:R-:W-:Y:S05]  /*4400*/  CALL.REL.NOINC `($_Z13ADI_3D_SolverifififfPfS_S_$__internal_accurate_pow) ;  /* 0x0000003c00087944 */ /* 0x000fea0003c00000 */
[----:B------:R-:W-:Y:S05]  /*4410*/  BSYNC.RECONVERGENT B0 ;  /* 0x0000000000007941 */ /* 0x000fea0003800200 */
.L_x_795:
        /* <DEDUP_REMOVED lines=34> */
.L_x_797:
[----:B------:R-:W-:Y:S05]  /*4640*/  BSYNC.RECONVERGENT B1 ;  /* 0x0000000000017941 */ /* 0x000fea0003800200 */
.L_x_796:
[----:B------:R-:W-:Y:S01]  /*4650*/  FSETP.NEU.AND P5, PT, R9, 1, PT ;  /* 0x3f8000000900780b */ /* 0x000fe20003fad000 */
[----:B------:R-:W-:Y:S01]  /*4660*/  FADD R100, R112, R55 ;  /* 0x0000003770647221 */ /* 0x000fe20000000000 */
[----:B------:R-:W-:Y:S01]  /*4670*/  BSSY.RECONVERGENT B0, `(.L_x_798) ;  /* 0x000000a000007945 */ /* 0x000fe20003800200 */
[----:B------:R-:W-:Y:S02]  /*4680*/  MOV R0, 0x4710 ;  /* 0x0000471000007802 */ /* 0x000fe40000000f00 */
[----:B------:R-:W-:Y:S02]  /*4690*/  FSEL R94, R96, 2.6805903767080696074e-23, P5 ;  /* 0x1a01a01a605e7808 */ /* 0x000fe40002800000 */
[----:B------:R-:W-:Y:S01]  /*46a0*/  FSEL R95, R97, 0.5390872955322265625, P5 ;  /* 0x3f0a01a0615f7808 */ /* 0x000fe20002800000 */
[----:B------:R-:W0:Y:S01]  /*46b0*/  F2F.F64.F32 R100, R100 ;  /* 0x0000006400647310 */ /* 0x000e220000201800 */
[----:B------:R-:W-:-:S04]  /*46c0*/  DADD R96, -RZ, |R88| ;  /* 0x00000000ff607229 */ /* 0x000fc80000000558 */
[----:B------:R-:W-:Y:S01]  /*46d0*/  DADD R2, R2, R94 ;  /* 0x0000000002027229 */ /* 0x000fe2000000005e */
[----:B------:R-:W-:-:S07]  /*46e0*/  IMAD.MOV.U32 R95, RZ, RZ, 0x40200000 ;  /* 0x40200000ff5f7424 */ /* 0x000fce00078e00ff */
[----:B------:R-:W-:-:S11]  /*46f0*/  DMUL R102, R68, R2 ;  /* 0x0000000244667228 */ /* 0x000fd60000000000 */
[----:B0-----:R-:W-:Y:S05]  /*4700*/  CALL.REL.NOINC `($_Z13ADI_3D_SolverifififfPfS_S_$__internal_accurate_pow) ;  /* 0x0000003800487944 */ /* 0x001fea0003c00000 */
[----:B------:R-:W-:Y:S05]  /*4710*/  BSYNC.RECONVERGENT B0 ;  /* 0x0000000000007941 */ /* 0x000fea0003800200 */
.L_x_798:
        /* <DEDUP_REMOVED lines=39> */
.L_x_800:
[----:B------:R-:W-:Y:S05]  /*4990*/  BSYNC.RECONVERGENT B1 ;  /* 0x0000000000017941 */ /* 0x000fea0003800200 */
.L_x_799:
[----:B------:R-:W-:Y:S01]  /*49a0*/  LDS R0, [R12+0x178] ;  /* 0x000178000c007984 */ /* 0x000fe20000000800 */
[----:B------:R-:W-:Y:S01]  /*49b0*/  FSETP.NEU.AND P5, PT, R7, 1, PT ;  /* 0x3f8000000700780b */ /* 0x000fe20003fad000 */
[----:B------:R-:W-:Y:S01]  /*49c0*/  DADD R96, -RZ, |R82| ;  /* 0x00000000ff607229 */ /* 0x000fe20000000552 */
[----:B------:R-:W-:Y:S01]  /*49d0*/  BSSY.RECONVERGENT B0, `(.L_x_801) ;  /* 0x000000a000007945 */ /* 0x000fe20003800200 */
[----:B------:R-:W0:Y:S01]  /*49e0*/  LDS R95, [R12+0x6f8] ;  /* 0x0006f8000c5f7984 */ /* 0x000e220000000800 */
[----:B------:R-:W-:Y:S02]  /*49f0*/  FSEL R104, R2, 2.6805903767080696074e-23, P5 ;  /* 0x1a01a01a02687808 */ /* 0x000fe40002800000 */
[----:B------:R-:W-:-:S06]  /*4a00*/  FSEL R105, R3, 0.5390872955322265625, P5 ;  /* 0x3f0a01a003697808 */ /* 0x000fcc0002800000 */
[----:B------:R-:W-:Y:S01]  /*4a10*/  DMUL R108, R80, R104 ;  /* 0x00000068506c7228 */ /* 0x000fe20000000000 */
[----:B0-----:R-:W-:Y:S01]  /*4a20*/  FADD R106, R0, R95 ;  /* 0x0000005f006a7221 */ /* 0x001fe20000000000 */
[----:B------:R-:W-:Y:S01]  /*4a30*/  IMAD.MOV.U32 R95, RZ, RZ, 0x40200000 ;  /* 0x40200000ff5f7424 */ /* 0x000fe200078e00ff */
[----:B------:R-:W-:-:S04]  /*4a40*/  MOV R0, 0x4a70 ;  /* 0x00004a7000007802 */ /* 0x000fc80000000f00 */
[----:B------:R-:W0:Y:S04]  /*4a50*/  F2F.F64.F32 R106, R106 ;  /* 0x0000006a006a7310 */ /* 0x000e280000201800 */
[----:B0-----:R-:W-:Y:S05]  /*4a60*/  CALL.REL.NOINC `($_Z13ADI_3D_SolverifififfPfS_S_$__internal_accurate_pow) ;  /* 0x0000003400707944 */ /* 0x001fea0003c00000 */
[----:B------:R-:W-:Y:S05]  /*4a70*/  BSYNC.RECONVERGENT B0 ;  /* 0x0000000000007941 */ /* 0x000fea0003800200 */
.L_x_801:
        /* <DEDUP_REMOVED lines=37> */
.L_x_803:
[----:B------:R-:W-:Y:S05]  /*4cd0*/  BSYNC.RECONVERGENT B1 ;  /* 0x0000000000017941 */ /* 0x000fea0003800200 */
.L_x_802:
        /* <DEDUP_REMOVED lines=11> */
.L_x_804:
        /* <DEDUP_REMOVED lines=40> */
.L_x_806:
[----:B------:R-:W-:Y:S05]  /*5010*/  BSYNC.RECONVERGENT B1 ;  /* 0x0000000000017941 */ /* 0x000fea0003800200 */
.L_x_805:
[----:B------:R-:W-:Y:S01]  /*5020*/  LDS R0, [R12+0x428] ;  /* 0x000428000c007984 */ /* 0x000fe20000000800 */
[----:B------:R-:W-:Y:S01]  /*5030*/  FSETP.NEU.AND P5, PT, R6, 1, PT ;  /* 0x3f8000000600780b */ /* 0x000fe20003fad000 */
[----:B------:R-:W-:Y:S01]  /*5040*/  F2F.F64.F32 R122, R122 ;  /* 0x0000007a007a7310 */ /* 0x000fe20000201800 */
[----:B------:R-:W-:Y:S01]  /*5050*/  BSSY.RECONVERGENT B0, `(.L_x_807) ;  /* 0x0000012000007945 */ /* 0x000fe20003800200 */
        /* <DEDUP_REMOVED lines=18> */
.L_x_807:
        /* <DEDUP_REMOVED lines=29> */
[----:B------:R-:W-:Y:S01]  /*5350*/  IMAD.MOV.U32 R97, RZ, RZ, 0x414baf80 ;  /* 0x414baf80ff617424 */ /* 0x000fe200078e00ff */
[----:B------:R-:W-:-:S07]  /*5360*/  MOV R116, 0x5380 ;  /* 0x0000538000747802 */ /* 0x000fce0000000f00 */
[----:B------:R-:W-:Y:S05]  /*5370*/  CALL.REL.NOINC `($__internal_11_$__cuda_sm20_div_rn_f64_full) ;  /* 0x0000002000147944 */ /* 0x000fea0003c00000 */
[----:B------:R-:W-:Y:S02]  /*5380*/  IMAD.MOV.U32 R2, RZ, RZ, R94 ;  /* 0x000000ffff027224 */ /* 0x000fe400078e005e */
[----:B------:R-:W-:-:S07]  /*5390*/  IMAD.MOV.U32 R3, RZ, RZ, R95 ;  /* 0x000000ffff037224 */ /* 0x000fce00078e005f */
.L_x_809:
[----:B------:R-:W-:Y:S05]  /*53a0*/  BSYNC.RECONVERGENT B1 ;  /* 0x0000000000017941 */ /* 0x000fea0003800200 */
.L_x_808:
[----:B------:R-:W-:Y:S01]  /*53b0*/  FSETP.NEU.AND P5, PT, R10, 1, PT ;  /* 0x3f8000000a00780b */ /* 0x000fe20003fad000 */
[----:B------:R-:W-:Y:S01]  /*53c0*/  DADD R96, -RZ, |R84| ;  /* 0x00000000ff607229 */ /* 0x000fe20000000554 */
[----:B------:R-:W-:Y:S01]  /*53d0*/  BSSY.RECONVERGENT B0, `(.L_x_810) ;  /* 0x0000006000007945 */ /* 0x000fe20003800200 */
[----:B------:R-:W-:Y:S01]  /*53e0*/  IMAD.MOV.U32 R95, RZ, RZ, 0x40240000 ;  /* 0x40240000ff5f7424 */ /* 0x000fe200078e00ff */
[----:B------:R-:W-:Y:S02]  /*53f0*/  FSEL R2, R2, -1.481905565015040338e-05, P5 ;  /* 0xb7789f5c02027808 */ /* 0x000fe40002800000 */
[----:B------:R-:W-:Y:S02]  /*5400*/  FSEL R3, R3, 0.31736990809440612793, P5 ;  /* 0x3ea27e4f03037808 */ /* 0x000fe40002800000 */
[----:B------:R-:W-:-:S07]  /*5410*/  MOV R0, 0x5430 ;  /* 0x0000543000007802 */ /* 0x000fce0000000f00 */
[----:B------:R-:W-:Y:S05]  /*5420*/  CALL.REL.NOINC `($_Z13ADI_3D_SolverifififfPfS_S_$__internal_accurate_pow) ;  /* 0x0000002c00007944 */ /* 0x000fea0003c00000 */
[----:B------:R-:W-:Y:S05]  /*5430*/  BSYNC.RECONVERGENT B0 ;  /* 0x0000000000007941 */ /* 0x000fea0003800200 */
.L_x_810:
        /* <DEDUP_REMOVED lines=34> */
.L_x_812:
[----:B------:R-:W-:Y:S05]  /*5660*/  BSYNC.RECONVERGENT B1 ;  /* 0x0000000000017941 */ /* 0x000fea0003800200 */
.L_x_811:
[----:B------:R-:W-:Y:S01]  /*5670*/  FSETP.NEU.AND P5, PT, R9, 1, PT ;  /* 0x3f8000000900780b */ /* 0x000fe20003fad000 */
[----:B------:R-:W-:Y:S01]  /*5680*/  FADD R100, R54, R11 ;  /* 0x0000000b36647221 */ /* 0x000fe20000000000 */
[----:B------:R-:W-:Y:S01]  /*5690*/  BSSY.RECONVERGENT B0, `(.L_x_813) ;  /* 0x000000a000007945 */ /* 0x000fe20003800200 */
[----:B------:R-:W-:Y:S02]  /*56a0*/  MOV R0, 0x5730 ;  /* 0x0000573000007802 */ /* 0x000fe40000000f00 */
[----:B------:R-:W-:Y:S02]  /*56b0*/  FSEL R94, R96, -1.481905565015040338e-05, P5 ;  /* 0xb7789f5c605e7808 */ /* 0x000fe40002800000 */
[----:B------:R-:W-:Y:S01]  /*56c0*/  FSEL R95, R97, 0.31736990809440612793, P5 ;  /* 0x3ea27e4f615f7808 */ /* 0x000fe20002800000 */
[----:B------:R-:W0:Y:S01]  /*56d0*/  F2F.F64.F32 R100, R100 ;  /* 0x0000006400647310 */ /* 0x000e220000201800 */
[----:B------:R-:W-:-:S04]  /*56e0*/  DADD R96, -RZ, |R88| ;  /* 0x00000000ff607229 */ /* 0x000fc80000000558 */
[----:B------:R-:W-:Y:S01]  /*56f0*/  DADD R2, R2, R94 ;  /* 0x0000000002027229 */ /* 0x000fe2000000005e */
[----:B------:R-:W-:-:S07]  /*5700*/  IMAD.MOV.U32 R95, RZ, RZ, 0x40240000 ;  /* 0x40240000ff5f7424 */ /* 0x000fce00078e00ff */
[----:B------:R-:W-:-:S11]  /*5710*/  DMUL R102, R68, R2 ;  /* 0x0000000244667228 */ /* 0x000fd60000000000 */
[----:B0-----:R-:W-:Y:S05]  /*5720*/  CALL.REL.NOINC `($_Z13ADI_3D_SolverifififfPfS_S_$__internal_accurate_pow) ;  /* 0x0000002800407944 */ /* 0x001fea0003c00000 */
[----:B------:R-:W-:Y:S05]  /*5730*/  BSYNC.RECONVERGENT B0 ;  /* 0x0000000000007941 */ /* 0x000fea0003800200 */
.L_x_813:
        /* <DEDUP_REMOVED lines=40> */
.L_x_815:
[----:B------:R-:W-:Y:S05]  /*59c0*/  BSYNC.RECONVERGENT B1 ;  /* 0x0000000000017941 */ /* 0x000fea0003800200 */
.L_x_814:
[----:B------:R-:W-:Y:S01]  /*59d0*/  LDS R0, [R12+0xc8] ;  /* 0x0000c8000c007984 */ /* 0x000fe20000000800 */
[----:B------:R-:W-:Y:S01]  /*59e0*/  FSETP.NEU.AND P5, PT, R7, 1, PT ;  /* 0x3f8000000700780b */ /* 0x000fe20003fad000 */
[----:B------:R-:W-:Y:S01]  /*59f0*/  DADD R96, -RZ, |R82| ;  /* 0x00000000ff607229 */ /* 0x000fe20000000552 */
[----:B------:R-:W-:Y:S01]  /*5a00*/  BSSY.RECONVERGENT B0, `(.L_x_816) ;  /* 0x000000a000007945 */ /* 0x000fe20003800200 */
[----:B------:R-:W0:Y:S01]  /*5a10*/  LDS R95, [R12+0x7a8] ;  /* 0x0007a8000c5f7984 */ /* 0x000e220000000800 */
[----:B------:R-:W-:Y:S02]  /*5a20*/  FSEL R104, R2, -1.481905565015040338e-05, P5 ;  /* 0xb7789f5c02687808 */ /* 0x000fe40002800000 */
[----:B------:R-:W-:-:S06]  /*5a30*/  FSEL R105, R3, 0.31736990809440612793, P5 ;  /* 0x3ea27e4f03697808 */ /* 0x000fcc0002800000 */
[----:B------:R-:W-:Y:S01]  /*5a40*/  DMUL R108, R80, R104 ;  /* 0x00000068506c7228 */ /* 0x000fe20000000000 */
[----:B0-----:R-:W-:Y:S01]  /*5a50*/  FADD R106, R0, R95 ;  /* 0x0000005f006a7221 */ /* 0x001fe20000000000 */
[----:B------:R-:W-:Y:S01]  /*5a60*/  IMAD.MOV.U32 R95, RZ, RZ, 0x40240000 ;  /* 0x40240000ff5f7424 */ /* 0x000fe200078e00ff */
[----:B------:R-:W-:-:S04]  /*5a70*/  MOV R0, 0x5aa0 ;  /* 0x00005aa000007802 */ /* 0x000fc80000000f00 */
[----:B------:R-:W0:Y:S04]  /*5a80*/  F2F.F64.F32 R106, R106 ;  /* 0x0000006a006a7310 */ /* 0x000e280000201800 */
[----:B0-----:R-:W-:Y:S05]  /*5a90*/  CALL.REL.NOINC `($_Z13ADI_3D_SolverifififfPfS_S_$__internal_accurate_pow) ;  /* 0x0000002400647944 */ /* 0x001fea0003c00000 */
[----:B------:R-:W-:Y:S05]  /*5aa0*/  BSYNC.RECONVERGENT B0 ;  /* 0x0000000000007941 */ /* 0x000fea0003800200 */
.L_x_816:
[----:B------:R-:W-:Y:S01]  /*5ab0*/  LOP3.LUT P6, RZ, R5, 0x10, RZ, 0xc0, !PT ;  /* 0x0000001005ff7812 */ /* 0x000fe200078cc0ff */
        /* <DEDUP_REMOVED lines=36> */
.L_x_818:
[----:B------:R-:W-:Y:S05]  /*5d00*/  BSYNC.RECONVERGENT B1 ;  /* 0x0000000000017941 */ /* 0x000fea0003800200 */
.L_x_817:
        /* <DEDUP_REMOVED lines=11> */
.L_x_819:
        /* <DEDUP_REMOVED lines=40> */
.L_x_821:
[----:B------:R-:W-:Y:S05]  /*6040*/  BSYNC.RECONVERGENT B1 ;  /* 0x0000000000017941 */ /* 0x000fea0003800200 */
.L_x_820:
        /* <DEDUP_REMOVED lines=22> */
.L_x_822:
        /* <DEDUP_REMOVED lines=29> */
[----:B------:R-:W-:Y:S01]  /*6380*/  IMAD.MOV.U32 R97, RZ, RZ, 0x41bc8cfc ;  /* 0x41bc8cfcff617424 */ /* 0x000fe200078e00ff */
[----:B------:R-:W-:-:S07]  /*6390*/  MOV R116, 0x63b0 ;  /* 0x000063b000747802 */ /* 0x000fce0000000f00 */
[----:B------:R-:W-:Y:S05]  /*63a0*/  CALL.REL.NOINC `($__internal_11_$__cuda_sm20_div_rn_f64_full) ;  /* 0x0000001000087944 */ /* 0x000fea0003c00000 */
[----:B------:R-:W-:Y:S02]  /*63b0*/  IMAD.MOV.U32 R2, RZ, RZ, R94 ;  /* 0x000000ffff027224 */ /* 0x000fe400078e005e */
[----:B------:R-:W-:-:S07]  /*63c0*/  IMAD.MOV.U32 R3, RZ, RZ, R95 ;  /* 0x000000ffff037224 */ /* 0x000fce00078e005f */
.L_x_824:
[----:B------:R-:W-:Y:S05]  /*63d0*/  BSYNC.RECONVERGENT B1 ;  /* 0x0000000000017941 */ /* 0x000fea0003800200 */
.L_x_823:
[----:B------:R-:W-:Y:S01]  /*63e0*/  FSETP.NEU.AND P0, PT, R10, 1, PT ;  /* 0x3f8000000a00780b */ /* 0x000fe20003f0d000 */
[----:B------:R-:W-:Y:S01]  /*63f0*/  DADD R96, -RZ, |R84| ;  /* 0x00000000ff607229 */ /* 0x000fe20000000554 */
[----:B------:R-:W-:Y:S01]  /*6400*/  BSSY.RECONVERGENT B0, `(.L_x_825) ;  /* 0x0000006000007945 */ /* 0x000fe20003800200 */
[----:B------:R-:W-:Y:S01]  /*6410*/  IMAD.MOV.U32 R95, RZ, RZ, 0x40280000 ;  /* 0x40280000ff5f7424 */ /* 0x000fe200078e00ff */
[----:B------:R-:W-:Y:S02]  /*6420*/  FSEL R2, R2, -1.54028256424871466263e+29, P0 ;  /* 0xeff8d89802027808 */ /* 0x000fe40000000000 */
[----:B------:R-:W-:Y:S02]  /*6430*/  FSEL R3, R3, 0.17376267910003662109, P0 ;  /* 0x3e31eed803037808 */ /* 0x000fe40000000000 */
[----:B------:R-:W-:-:S07]  /*6440*/  MOV R0, 0x6460 ;  /* 0x0000646000007802 */ /* 0x000fce0000000f00 */
[----:B------:R-:W-:Y:S05]  /*6450*/  CALL.REL.NOINC `($_Z13ADI_3D_SolverifififfPfS_S_$__internal_accurate_pow) ;  /* 0x0000001800f47944 */ /* 0x000fea0003c00000 */
[----:B------:R-:W-:Y:S05]  /*6460*/  BSYNC.RECONVERGENT B0 ;  /* 0x0000000000007941 */ /* 0x000fea0003800200 */
.L_x_825:
[----:B------:R-:W-:Y:S01]  /*6470*/  FSETP.NEU.AND P2, PT, R9, RZ, PT ;  /* 0x000000ff0900720b */ /* 0x000fe20003f4d000 */
[----:B------:R-:W-:Y:S01]  /*6480*/  IMAD.MOV.U32 R96, RZ, RZ, 0x1 ;  /* 0x00000001ff607424 */ /* 0x000fe200078e00ff */
[----:B------:R-:W-:Y:S01]  /*6490*/  LOP3.LUT P0, RZ, R5, 0x80, RZ, 0xc0, !PT ;  /* 0x0000008005ff7812 */ /* 0x000fe2000780c0ff */
[----:B------:R-:W-:Y:S01]  /*64a0*/  BSSY.RECONVERGENT B1, `(.L_x_826) ;  /* 0x000001f000017945 */ /* 0x000fe20003800200 */
[----:B------:R-:W-:Y:S01]  /*64b0*/  FSEL R0, R94, RZ, P2 ;  /* 0x000000ff5e007208 */ /* 0x000fe20001000000 */
[----:B------:R-:W-:Y:S01]  /*64c0*/  DADD R94, R84, 12 ;  /* 0x40280000545e7429 */ /* 0x000fe20000000000 */
        /* <DEDUP_REMOVED lines=28> */
.L_x_827:
[----:B------:R-:W-:Y:S05]  /*6690*/  BSYNC.RECONVERGENT B1 ;  /* 0x0000000000017941 */ /* 0x000fea0003800200 */
.L_x_826:
[----:B------:R-:W-:Y:S01]  /*66a0*/  FSETP.NEU.AND P0, PT, R9, 1, PT ;  /* 0x3f8000000900780b */ /* 0x000fe20003f0d000 */
[----:B------:R-:W-:Y:S01]  /*66b0*/  FADD R4, R52, R53 ;  /* 0x0000003534047221 */ /* 0x000fe20000000000 */
[----:B------:R-:W-:Y:S01]  /*66c0*/  BSSY.RECONVERGENT B0, `(.L_x_828) ;  /* 0x000000a000007945 */ /* 0x000fe20003800200 */
[----:B------:R-:W-:Y:S01]  /*66d0*/  IMAD.MOV.U32 R95, RZ, RZ, 0x40280000 ;  /* 0x40280000ff5f7424 */ /* 0x000fe200078e00ff */
[----:B------:R-:W-:Y:S02]  /*66e0*/  FSEL R100, R96, -1.54028256424871466263e+29, P0 ;  /* 0xeff8d89860647808 */ /* 0x000fe40000000000 */
[----:B------:R-:W-:Y:S01]  /*66f0*/  FSEL R101, R97, 0.17376267910003662109, P0 ;  /* 0x3e31eed861657808 */ /* 0x000fe20000000000 */
[----:B------:R-:W-:Y:S01]  /*6700*/  DADD R96, -RZ, |R88| ;  /* 0x00000000ff607229 */ /* 0x000fe20000000558 */
[----:B------:R-:W-:-:S04]  /*6710*/  MOV R0, 0x6760 ;  /* 0x0000676000007802 */ /* 0x000fc80000000f00 */
[----:B------:R-:W-:Y:S01]  /*6720*/  DADD R100, R2, R100 ;  /* 0x0000000002647229 */ /* 0x000fe20000000064 */
[----:B------:R0:W1:Y:S07]  /*6730*/  F2F.F64.F32 R2, R4 ;  /* 0x0000000400027310 */ /* 0x00006e0000201800 */
[----:B------:R-:W-:-:S11]  /*6740*/  DMUL R100, R68, R100 ;  /* 0x0000006444647228 */ /* 0x000fd60000000000 */
[----:B01----:R-:W-:Y:S05]  /*6750*/  CALL.REL.NOINC `($_Z13ADI_3D_SolverifififfPfS_S_$__internal_accurate_pow) ;  /* 0x0000001800347944 */ /* 0x003fea0003c00000 */
[----:B------:R-:W-:Y:S05]  /*6760*/  BSYNC.RECONVERGENT B0 ;  /* 0x0000000000007941 */ /* 0x000fea0003800200 */
.L_x_828:
[----:B------:R-:W-:Y:S01]  /*6770*/  LOP3.LUT P1, RZ, R5, 0x100, RZ, 0xc0, !PT ;  /* 0x0000010005ff7812 */ /* 0x000fe2000782c0ff */
[----:B------:R-:W0:Y:S01]  /*6780*/  MUFU.RCP64H R99, 479001600 ;  /* 0x41bc8cfc00637908 */ /* 0x000e220000001800 */
[----:B------:R-:W-:Y:S01]  /*6790*/  FSETP.NEU.AND P4, PT, R7, RZ, PT ;  /* 0x000000ff0700720b */ /* 0x000fe20003f8d000 */
[----:B------:R-:W-:Y:S01]  /*67a0*/  IMAD.MOV.U32 R98, RZ, RZ, 0x1 ;  /* 0x00000001ff627424 */ /* 0x000fe200078e00ff */
[----:B------:R-:W-:Y:S01]  /*67b0*/  LOP3.LUT P2, RZ, R8, 0x40, RZ, 0xc0, !PT ;  /* 0x0000004008ff7812 */ /* 0x000fe2000784c0ff */
[----:B------:R-:W-:Y:S01]  /*67c0*/  BSSY.RECONVERGENT B1, `(.L_x_829) ;  /* 0x000001e000017945 */ /* 0x000fe20003800200 */
[----:B------:R-:W-:Y:S02]  /*67d0*/  FSEL R9, R4, RZ, P4 ;  /* 0x000000ff04097208 */ /* 0x000fe40002000000 */
[----:B------:R-:W-:Y:S02]  /*67e0*/  LOP3.LUT P0, RZ, R8, 0x20, RZ, 0xc0, !PT ;  /* 0x0000002008ff7812 */ /* 0x000fe4000780c0ff */
[----:B------:R-:W-:-:S02]  /*67f0*/  FSEL R95, R9, +QNAN , P2 ;  /* 0x7ff00000095f7808 */ /* 0x000fc40001000000 */
[----:B------:R-:W-:Y:S01]  /*6800*/  FSEL R0, R94, RZ, P4 ;  /* 0x000000ff5e007208 */ /* 0x000fe20002000000 */
[----:B------:R-:W-:Y:S01]  /*6810*/  IMAD.MOV.U32 R94, RZ, RZ, 0x0 ;  /* 0x00000000ff5e7424 */ /* 0x000fe200078e00ff */
[----:B------:R-:W-:Y:S01]  /*6820*/  @!P1 FSEL R9, R67, R95, P0 ;  /* 0x0000005f43099208 */ /* 0x000fe20000000000 */
[----:B------:R-:W-:Y:S01]  /*6830*/  IMAD.MOV.U32 R95, RZ, RZ, 0x41bc8cfc ;  /* 0x41bc8cfcff5f7424 */ /* 0x000fe200078e00ff */
[----:B------:R-:W-:-:S04]  /*6840*/  FSEL R53, R0, RZ, P2 ;  /* 0x000000ff00357208 */ /* 0x000fc80001000000 */
        /* <DEDUP_REMOVED lines=19> */
[----:B------:R-:W-:-:S07]  /*6980*/  IMAD.MOV.U32 R97, RZ, RZ, 0x41bc8cfc ;  /* 0x41bc8cfcff617424 */ /* 0x000fce00078e00ff */
[----:B------:R-:W-:Y:S05]  /*6990*/  CALL.REL.NOINC `($__internal_11_$__cuda_sm20_div_rn_f64_full) ;  /* 0x00000008008c7944 */ /* 0x000fea0003c00000 */
.L_x_830:
[----:B------:R-:W-:Y:S05]  /*69a0*/  BSYNC.RECONVERGENT B1 ;  /* 0x0000000000017941 */ /* 0x000fea0003800200 */
.L_x_829:
[----:B------:R-:W-:Y:S01]  /*69b0*/  FSETP.NEU.AND P0, PT, R7, 1, PT ;  /* 0x3f8000000700780b */ /* 0x000fe20003f0d000 */
[----:B------:R-:W-:Y:S01]  /*69c0*/  LDS R0, [R12+0x18] ;  /* 0x000018000c007984 */ /* 0x000fe20000000800 */
[----:B------:R-:W-:Y:S01]  /*69d0*/  DADD R96, -RZ, |R82| ;  /* 0x00000000ff607229 */ /* 0x000fe20000000552 */
[----:B------:R-:W-:Y:S01]  /*69e0*/  BSSY.RECONVERGENT B0, `(.L_x_831) ;  /* 0x000000a000007945 */ /* 0x000fe20003800200 */
[----:B------:R-:W-:Y:S01]  /*69f0*/  FSEL R104, R94, -1.54028256424871466263e+29, P0 ;  /* 0xeff8d8985e687808 */ /* 0x000fe20000000000 */
[----:B------:R-:W0:Y:S01]  /*6a00*/  LDS R7, [R12+0x858] ;  /* 0x000858000c077984 */ /* 0x000e220000000800 */
[----:B------:R-:W-:Y:S01]  /*6a10*/  FSEL R105, R95, 0.17376267910003662109, P0 ;  /* 0x3e31eed85f697808 */ /* 0x000fe20000000000 */
[----:B------:R-:W-:-:S05]  /*6a20*/  IMAD.MOV.U32 R95, RZ, RZ, 0x40280000 ;  /* 0x40280000ff5f7424 */ /* 0x000fca00078e00ff */
[----:B------:R-:W-:Y:S01]  /*6a30*/  DMUL R102, R80, R104 ;  /* 0x0000006850667228 */ /* 0x000fe20000000000 */
[----:B0-----:R-:W-:Y:S01]  /*6a40*/  FADD R7, R0, R7 ;  /* 0x0000000700077221 */ /* 0x001fe20000000000 */
[----:B------:R-:W-:-:S03]  /*6a50*/  MOV R0, 0x6a80 ;  /* 0x00006a8000007802 */ /* 0x000fc60000000f00 */
[----:B------:R0:W1:Y:S06]  /*6a60*/  F2F.F64.F32 R108, R7 ;  /* 0x00000007006c7310 */ /* 0x00006c0000201800 */
[----:B01----:R-:W-:Y:S05]  /*6a70*/  CALL.REL.NOINC `($_Z13ADI_3D_SolverifififfPfS_S_$__internal_accurate_pow) ;  /* 0x00000014006c7944 */ /* 0x003fea0003c00000 */
[----:B------:R-:W-:Y:S05]  /*6a80*/  BSYNC.RECONVERGENT B0 ;  /* 0x0000000000007941 */ /* 0x000fea0003800200 */
.L_x_831:
[----:B------:R-:W0:Y:S01]  /*6a90*/  MUFU.RCP64H R107, 479001600 ;  /* 0x41bc8cfc006b7908 */ /* 0x000e220000001800 */
[----:B------:R-:W-:Y:S01]  /*6aa0*/  IMAD.MOV.U32 R96, RZ, RZ, 0x0 ;  /* 0x00000000ff607424 */ /* 0x000fe200078e00ff */
[----:B------:R-:W-:Y:S01]  /*6ab0*/  LOP3.LUT P1, RZ, R5, 0x200, RZ, 0xc0, !PT ;  /* 0x0000020005ff7812 */ /* 0x000fe2000782c0ff */
[----:B------:R-:W-:Y:S01]  /*6ac0*/  IMAD.MOV.U32 R97, RZ, RZ, 0x41bc8cfc ;  /* 0x41bc8cfcff617424 */ /* 0x000fe200078e00ff */
[----:B------:R-:W-:Y:S01]  /*6ad0*/  FSEL R0, R94, RZ, P3 ;  /* 0x000000ff5e007208 */ /* 0x000fe20001800000 */
[----:B------:R-:W-:Y:S01]  /*6ae0*/  IMAD.MOV.U32 R106, RZ, RZ, 0x1 ;  /* 0x00000001ff6a7424 */ /* 0x000fe200078e00ff */
[----:B------:R-:W-:Y:S01]  /*6af0*/  DADD R94, R82, 12 ;  /* 0x40280000525e7429 */ /* 0x000fe20000000000 */
[----:B------:R-:W-:Y:S01]  /*6b00*/  LOP3.LUT P0, RZ, R8, 0x100, RZ, 0xc0, !PT ;  /* 0x0000010008ff7812 */ /* 0x000fe2000780c0ff */
[----:B------:R-:W-:Y:S01]  /*6b10*/  BSSY.RECONVERGENT B1, `(.L_x_832) ;  /* 0x000001b000017945 */ /* 0x000fe20003800200 */
[----:B------:R-:W-:Y:S02]  /*6b20*/  FSEL R7, R4, RZ, P3 ;  /* 0x000000ff04077208 */ /* 0x000fe40001800000 */
[----:B------:R-:W-:-:S02]  /*6b30*/  FSEL R9, R0, RZ, P0 ;  /* 0x000000ff00097208 */ /* 0x000fc40000000000 */
[----:B------:R-:W-:Y:S02]  /*6b40*/  FSEL R53, R7, +QNAN , P0 ;  /* 0x7ff0000007357808 */ /* 0x000fe40000000000 */
[----:B------:R-:W-:Y:S01]  /*6b50*/  FSETP.NAN.AND P0, PT, R40, R40, PT ;  /* 0x000000282800720b */ /* 0x000fe20003f08000 */
[----:B0-----:R-:W-:-:S03]  /*6b60*/  DFMA R98, R106, -R96, 1 ;  /* 0x3ff000006a62742b */ /* 0x001fc60000000860 */
[----:B------:R-:W-:Y:S02]  /*6b70*/  @!P1 FSEL R0, R94, R9, P0 ;  /* 0x000000095e009208 */ /* 0x000fe40000000000 */
[----:B------:R-:W-:-:S03]  /*6b80*/  @!P1 FSEL R7, R95, R53, P0 ;  /* 0x000000355f079208 */ /* 0x000fc60000000000 */
[----:B------:R-:W-:Y:S01]  /*6b90*/  IMAD.MOV.U32 R94, RZ, RZ, R0 ;  /* 0x000000ffff5e7224 */ /* 0x000fe200078e0000 */
[----:B------:R-:W-:Y:S01]  /*6ba0*/  DFMA R98, R98, R98, R98 ;  /* 0x000000626262722b */ /* 0x000fe20000000062 */
[----:B------:R-:W-:-:S06]  /*6bb0*/  IMAD.MOV.U32 R95, RZ, RZ, R7 ;  /* 0x000000ffff5f7224 */ /* 0x000fcc00078e0007 */
[----:B------:R-:W-:Y:S02]  /*6bc0*/  DADD R94, R94, R94 ;  /* 0x000000005e5e7229 */ /* 0x000fe4000000005e */
[----:B------:R-:W-:-:S08]  /*6bd0*/  DFMA R98, R106, R98, R106 ;  /* 0x000000626a62722b */ /* 0x000fd0000000006a */
[----:B------:R-:W-:Y:S01]  /*6be0*/  DFMA R96, R98, -R96, 1 ;  /* 0x3ff000006260742b */ /* 0x000fe20000000860 */
[----:B------:R-:W-:-:S07]  /*6bf0*/  FSETP.GEU.AND P1, PT, |R95|, 6.5827683646048100446e-37, PT ;  /* 0x036000005f00780b */ /* 0x000fce0003f2e200 */
[----:B------:R-:W-:-:S08]  /*6c00*/  DFMA R96, R98, R96, R98 ;  /* 0x000000606260722b */ /* 0x000fd00000000062 */
        /* <DEDUP_REMOVED lines=11> */
.L_x_833:
[----:B------:R-:W-:Y:S05]  /*6cc0*/  BSYNC.RECONVERGENT B1 ;  /* 0x0000000000017941 */ /* 0x000fea0003800200 */
.L_x_832:
[----:B------:R-:W-:Y:S01]  /*6cd0*/  DADD R104, R104, R106 ;  /* 0x0000000068687229 */ /* 0x000fe2000000006a */
[----:B------:R-:W-:Y:S01]  /*6ce0*/  BSSY.RECONVERGENT B0, `(.L_x_834) ;  /* 0x0000009000007945 */ /* 0x000fe20003800200 */
[----:B------:R-:W-:Y:S01]  /*6cf0*/  DADD R96, -RZ, |R86| ;  /* 0x00000000ff607229 */ /* 0x000fe20000000556 */
[----:B------:R-:W-:Y:S01]  /*6d00*/  IMAD.MOV.U32 R95, RZ, RZ, 0x40280000 ;  /* 0x40280000ff5f7424 */ /* 0x000fe200078e00ff */
[----:B------:R-:W-:-:S04]  /*6d10*/  MOV R0, 0x6d70 ;  /* 0x00006d7000007802 */ /* 0x000fc80000000f00 */
[----:B------:R-:W-:-:S08]  /*6d20*/  DMUL R104, R80, R104 ;  /* 0x0000006850687228 */ /* 0x000fd00000000000 */
[----:B------:R-:W-:-:S08]  /*6d30*/  DMUL R104, R108, R104 ;  /* 0x000000686c687228 */ /* 0x000fd00000000000 */
[----:B------:R-:W-:-:S08]  /*6d40*/  DFMA R102, R102, R108, R104 ;  /* 0x0000006c6666722b */ /* 0x000fd00000000068 */
[----:B------:R-:W-:-:S11]  /*6d50*/  DFMA R2, R100, R2, R102 ;  /* 0x000000026402722b */ /* 0x000fd60000000066 */
[----:B------:R-:W-:Y:S05]  /*6d60*/  CALL.REL.NOINC `($_Z13ADI_3D_SolverifififfPfS_S_$__internal_accurate_pow) ;  /* 0x0000001000b07944 */ /* 0x000fea0003c00000 */
[----:B------:R-:W-:Y:S05]  /*6d70*/  BSYNC.RECONVERGENT B0 ;  /* 0x0000000000007941 */ /* 0x000fea0003800200 */
.L_x_834:
        /* <DEDUP_REMOVED lines=13> */
[----:B0-----:R-:W-:Y:S01]  /*6e50*/  DFMA R98, R100, -R96, 1 ;  /* 0x3ff000006462742b */ /* 0x001fe20000000860 */
[----:B------:R-:W-:Y:S02]  /*6e60*/  FSEL R53, R7, +QNAN , P2 ;  /* 0x7ff0000007357808 */ /* 0x000fe40001000000 */
[----:B------:R-:W-:Y:S02]  /*6e70*/  @!P1 FSEL R0, R102, R9, P0 ;  /* 0x0000000966009208 */ /* 0x000fe40000000000 */
[----:B------:R-:W-:-:S03]  /*6e80*/  @!P1 FSEL R7, R103, R53, P0 ;  /* 0x0000003567079208 */ /* 0x000fc60000000000 */
        /* <DEDUP_REMOVED lines=19> */
.L_x_836:
[----:B------:R-:W-:Y:S05]  /*6fc0*/  BSYNC.RECONVERGENT B1 ;  /* 0x0000000000017941 */ /* 0x000fea0003800200 */
.L_x_835:
[----:B------:R-:W0:Y:S01]  /*6fd0*/  LDC.64 R96, c[0x0][0x3a0] ;  /* 0x0000e800ff607b82 */ /* 0x000e220000000a00 */
[----:B------:R-:W2:Y:S04]  /*6fe0*/  LDG.E R53, desc[UR8][R60.64] ;  /* 0x000000083c357981 */ /* 0x000ea8000c1e1900 */
[----:B------:R-:W-:Y:S04]  /*6ff0*/  LDS R0, [R12+0x420] ;  /* 0x000420000c007984 */ /* 0x000fe80000000800 */
[----:B------:R-:W1:Y:S01]  /*7000*/  LDS R9, [R12+0x450] ;  /* 0x000450000c097984 */ /* 0x000e620000000800 */
[----:B0-----:R-:W-:-:S06]  /*7010*/  IMAD.WIDE R96, R36, 0x4, R96 ;  /* 0x0000000424607825 */ /* 0x001fcc00078e0260 */
[----:B------:R-:W3:Y:S01]  /*7020*/  LDG.E.CONSTANT R96, desc[UR8][R96.64] ;  /* 0x0000000860607981 */ /* 0x000ee2000c1e9900 */
[----:B------:R-:W-:-:S04]  /*7030*/  FSETP.NEU.AND P0, PT, R6, 1, PT ;  /* 0x3f8000000600780b */ /* 0x000fc80003f0d000 */
[----:B------:R-:W-:Y:S02]  /*7040*/  FSEL R6, R94, -1.54028256424871466263e+29, P0 ;  /* 0xeff8d8985e067808 */ /* 0x000fe40000000000 */
[----:B------:R-:W-:-:S06]  /*7050*/  FSEL R7, R95, 0.17376267910003662109, P0 ;  /* 0x3e31eed85f077808 */ /* 0x000fcc0000000000 */
[----:B------:R-:W-:Y:S01]  /*7060*/  DADD R106, R6, R106 ;  /* 0x00000000066a7229 */ /* 0x000fe2000000006a */
[----:B-1----:R-:W-:-:S04]  /*7070*/  FADD R0, R0, R9 ;  /* 0x0000000900007221 */ /* 0x002fc80000000000 */
[----:B------:R-:W0:Y:S03]  /*7080*/  F2F.F64.F32 R94, R0 ;  /* 0x00000000005e7310 */ /* 0x000e260000201800 */
[C---:B------:R-:W-:Y:S02]  /*7090*/  DMUL R106, R76.reuse, R106 ;  /* 0x0000006a4c6a7228 */ /* 0x040fe40000000000 */
[----:B------:R-:W-:-:S06]  /*70a0*/  DMUL R6, R76, R6 ;  /* 0x000000064c067228 */ /* 0x000fcc0000000000 */
[----:B0-----:R-:W-:Y:S01]  /*70b0*/  DMUL R106, R94, R106 ;  /* 0x0000006a5e6a7228 */ /* 0x001fe20000000000 */
[----:B------:R-:W0:Y:S07]  /*70c0*/  F2F.F64.F32 R122, R122 ;  /* 0x0000007a007a7310 */ /* 0x000e2e0000201800 */
[----:B------:R-:W-:-:S08]  /*70d0*/  DFMA R6, R6, R94, R106 ;  /* 0x0000005e0606722b */ /* 0x000fd0000000006a */
        /* <DEDUP_REMOVED lines=9> */
[----:B------:R-:W-:Y:S02]  /*7170*/  IMAD.IADD R36, R114, 0x1, R36 ;  /* 0x0000000172247824 */ /* 0x000fe400078e0224 */
[----:B--2---:R-:W-:-:S04]  /*7180*/  FADD R53, R4, -R53 ;  /* 0x8000003504357221 */ /* 0x004fc80000000000 */
[----:B---3--:R-:W-:-:S05]  /*7190*/  FFMA R7, R2, R96, R53 ;  /* 0x0000006002077223 */ /* 0x008fca0000000035 */
[----:B------:R0:W-:Y:S01]  /*71a0*/  STG.E desc[UR8][R60.64], R7 ;  /* 0x000000073c007986 */ /* 0x0001e2000c101908 */
[----:B------:R-:W-:Y:S01]  /*71b0*/  IMAD.MOV.U32 R53, RZ, RZ, R11 ;  /* 0x000000ffff357224 */ /* 0x000fe200078e000b */
[----:B------:R-:W-:Y:S06]  /*71c0*/  @P0 BRA `(.L_x_837) ;  /* 0xffffff9800c40947 */ /* 0x000fec000383ffff */
.L_x_753:
        /* <DEDUP_REMOVED lines=25> */
[----:B------:R-:W-:-:S07]  /*7360*/  IMAD.MOV.U32 R97, RZ, RZ, 0x412e8480 ;  /* 0x412e8480ff617424 */ /* 0x000fce00078e00ff */
[----:B------:R-:W-:Y:S05]  /*7370*/  CALL.REL.NOINC `($__internal_11_$__cuda_sm20_div_rn_f64_full) ;  /* 0x0000000000147944 */ /* 0x000fea0003c00000 */
.L_x_838:
[----:B------:R-:W0:Y:S01]  /*7380*/  LDC.64 R2, c[0x4][0x58] ;  /* 0x01001600ff027b82 */ /* 0x000e220000000a00 */
[----:B------:R-:W1:Y:S01]  /*7390*/  F2F.F32.F64 R95, R94 ;  /* 0x0000005e005f7310 */ /* 0x000e620000301000 */
[----:B0-----:R-:W-:-:S05]  /*73a0*/  IMAD.WIDE R2, R115, 0x4, R2 ;  /* 0x0000000473027825 */ /* 0x001fca00078e0202 */
[----:B-1----:R-:W-:Y:S01]  /*73b0*/  STG.E desc[UR8][R2.64], R95 ;  /* 0x0000005f02007986 */ /* 0x002fe2000c101908 */
[----:B------:R-:W-:Y:S05]  /*73c0*/  EXIT ;  /* 0x000000000000794d */ /* 0x000fea0003800000 */
        .weak           $__internal_11_$__cuda_sm20_div_rn_f64_full
        .type           $__internal_11_$__cuda_sm20_div_rn_f64_full,@function
        .size           $__internal_11_$__cuda_sm20_div_rn_f64_full,($__internal_12_$__cuda_sm3x_div_rn_noftz_f32_slowpath - $__internal_11_$__cuda_sm20_div_rn_f64_full)
$__internal_11_$__cuda_sm20_div_rn_f64_full:
[----:B------:R-:W-:Y:S01]  /*73d0*/  LOP3.LUT R121, R97, 0x7ff00000, RZ, 0xc0, !PT ;  /* 0x7ff0000061797812 */ /* 0x000fe200078ec0ff */
[----:B------:R-:W-:Y:S01]  /*73e0*/  IMAD.MOV.U32 R0, RZ, RZ, 0x1ca00000 ;  /* 0x1ca00000ff007424 */ /* 0x000fe200078e00ff */
[----:B------:R-:W-:Y:S01]  /*73f0*/  LOP3.LUT R4, R95, 0x7ff00000, RZ, 0xc0, !PT ;  /* 0x7ff000005f047812 */ /* 0x000fe200078ec0ff */
[----:B------:R-:W-:Y:S01]  /*7400*/  IMAD.U32 R96, RZ, RZ, UR4 ;  /* 0x00000004ff607e24 */ /* 0x000fe2000f8e00ff */
[----:B------:R-:W-:Y:S01]  /*7410*/  BSSY.RECONVERGENT B0, `(.L_x_839) ;  /* 0x0000059000007945 */ /* 0x000fe20003800200 */
[----:B------:R-:W-:Y:S01]  /*7420*/  IMAD.U32 R98, RZ, RZ, UR4 ;  /* 0x00000004ff627e24 */ /* 0x000fe2000f8e00ff */
[----:B------:R-:W-:Y:S01]  /*7430*/  ISETP.GE.U32.AND P5, PT, R4, R121, PT ;  /* 0x000000790400720c */ /* 0x000fe20003fa6070 */
[----:B------:R-:W-:Y:S02]  /*7440*/  IMAD.MOV.U32 R128, RZ, RZ, 0x1 ;  /* 0x00000001ff807424 */ /* 0x000fe400078e00ff */
[----:B------:R-:W-:Y:S01]  /*7450*/  IMAD.MOV.U32 R126, RZ, RZ, R94 ;  /* 0x000000ffff7e7224 */ /* 0x000fe200078e005e */
[----:B------:R-:W-:-:S02]  /*7460*/  SEL R117, R0, 0x63400000, !P5 ;  /* 0x6340000000757807 */ /* 0x000fc40006800000 */
        /* <DEDUP_REMOVED lines=8> */
[----:B------:R-:W-:Y:S02]  /*74f0*/  LOP3.LUT R99, R99, 0x3ff00000, RZ, 0xfc, !PT ;  /* 0x3ff0000063637812 */ /* 0x000fe400078efcff */
[----:B------:R-:W-:-:S04]  /*7500*/  @!P5 LOP3.LUT R119, R119, 0x80000000, R95, 0xf8, !PT ;  /* 0x800000007777d812 */ /* 0x000fc800078ef85f */
[----:B------:R-:W-:-:S05]  /*7510*/  @!P5 LOP3.LUT R119, R119, 0x100000, RZ, 0xfc, !PT ;  /* 0x001000007777d812 */ /* 0x000fca00078efcff */
        /* <DEDUP_REMOVED lines=48> */
.L_x_840:
        /* <DEDUP_REMOVED lines=17> */
.L_x_843:
[----:B------:R-:W-:Y:S01]  /*7930*/  LOP3.LUT R95, R97, 0x80000, RZ, 0xfc, !PT ;  /* 0x00080000615f7812 */ /* 0x000fe200078efcff */
[----:B------:R-:W-:-:S04]  /*7940*/  IMAD.MOV.U32 R128, RZ, RZ, R96 ;  /* 0x000000ffff807224 */ /* 0x000fc800078e0060 */
[----:B------:R-:W-:Y:S01]  /*7950*/  IMAD.MOV.U32 R129, RZ, RZ, R95 ;  /* 0x000000ffff817224 */ /* 0x000fe200078e005f */
[----:B------:R-:W-:Y:S06]  /*7960*/  BRA `(.L_x_841) ;  /* 0x00000000000c7947 */ /* 0x000fec0003800000 */
.L_x_842:
[----:B------:R-:W-:Y:S01]  /*7970*/  LOP3.LUT R95, R95, 0x80000, RZ, 0xfc, !PT ;  /* 0x000800005f5f7812 */ /* 0x000fe200078efcff */
[----:B------:R-:W-:-:S04]  /*7980*/  IMAD.MOV.U32 R128, RZ, RZ, R94 ;  /* 0x000000ffff807224 */ /* 0x000fc800078e005e */
[----:B------:R-:W-:-:S07]  /*7990*/  IMAD.MOV.U32 R129, RZ, RZ, R95 ;  /* 0x000000ffff817224 */ /* 0x000fce00078e005f */
.L_x_841:
[----:B------:R-:W-:Y:S05]  /*79a0*/  BSYNC.RECONVERGENT B0 ;  /* 0x0000000000007941 */ /* 0x000fea0003800200 */
.L_x_839:
[----:B------:R-:W-:Y:S02]  /*79b0*/  IMAD.MOV.U32 R117, RZ, RZ, 0x0 ;  /* 0x00000000ff757424 */ /* 0x000fe400078e00ff */
[----:B------:R-:W-:Y:S02]  /*79c0*/  IMAD.MOV.U32 R94, RZ, RZ, R128 ;  /* 0x000000ffff5e7224 */ /* 0x000fe400078e0080 */
[----:B------:R-:W-:Y:S01]  /*79d0*/  IMAD.MOV.U32 R95, RZ, RZ, R129 ;  /* 0x000000ffff5f7224 */ /* 0x000fe200078e0081 */
[----:B------:R-:W-:Y:S06]  /*79e0*/  RET.REL.NODEC R116 `(_Z13ADI_3D_SolverifififfPfS_S_) ;  /* 0xffffff8474847950 */ /* 0x000fec0003c3ffff */
        .weak           $__internal_12_$__cuda_sm3x_div_rn_noftz_f32_slowpath
        .type           $__internal_12_$__cuda_sm3x_div_rn_noftz_f32_slowpath,@function
        .size           $__internal_12_$__cuda_sm3x_div_rn_noftz_f32_slowpath,($_Z13ADI_3D_SolverifififfPfS_S_$__internal_accurate_pow - $__internal_12_$__cuda_sm3x_div_rn_noftz_f32_slowpath)
$__internal_12_$__cuda_sm3x_div_rn_noftz_f32_slowpath:
        /* <DEDUP_REMOVED lines=34> */
.L_x_844:
        /* <DEDUP_REMOVED lines=50> */
.L_x_850:
[----:B------:R-:W-:-:S04]  /*7f30*/  LOP3.LUT R29, R29, 0x80000000, RZ, 0xc0, !PT ;  /* 0x800000001d1d7812 */ /* 0x000fc800078ec0ff */
[----:B------:R-:W-:Y:S01]  /*7f40*/  LOP3.LUT R29, R29, 0x7f800000, RZ, 0xfc, !PT ;  /* 0x7f8000001d1d7812 */ /* 0x000fe200078efcff */
[----:B------:R-:W-:Y:S06]  /*7f50*/  BRA `(.L_x_851) ;  /* 0x0000000000287947 */ /* 0x000fec0003800000 */
.L_x_849:
[----:B------:R-:W-:Y:S01]  /*7f60*/  IMAD R29, R3, 0x800000, R29 ;  /* 0x00800000031d7824 */ /* 0x000fe200078e021d */
[----:B------:R-:W-:Y:S06]  /*7f70*/  BRA `(.L_x_851) ;  /* 0x0000000000207947 */ /* 0x000fec0003800000 */
.L_x_848:
[----:B------:R-:W-:-:S04]  /*7f80*/  LOP3.LUT R2, R3, 0x80000000, R2, 0x48, !PT ;  /* 0x8000000003027812 */ /* 0x000fc800078e4802 */
[----:B------:R-:W-:Y:S01]  /*7f90*/  LOP3.LUT R29, R2, 0x7f800000, RZ, 0xfc, !PT ;  /* 0x7f800000021d7812 */ /* 0x000fe200078efcff */
[----:B------:R-:W-:Y:S06]  /*7fa0*/  BRA `(.L_x_851) ;  /* 0x0000000000147947 */ /* 0x000fec0003800000 */
.L_x_847:
[----:B------:R-:W-:Y:S01]  /*7fb0*/  LOP3.LUT R29, R3, 0x80000000, R2, 0x48, !PT ;  /* 0x80000000031d7812 */ /* 0x000fe200078e4802 */
[----:B------:R-:W-:Y:S06]  /*7fc0*/  BRA `(.L_x_851) ;  /* 0x00000000000c7947 */ /* 0x000fec0003800000 */
.L_x_846:
[----:B------:R-:W0:Y:S01]  /*7fd0*/  MUFU.RSQ R29, -QNAN ;  /* 0xffc00000001d7908 */ /* 0x000e220000001400 */
[----:B------:R-:W-:Y:S05]  /*7fe0*/  BRA `(.L_x_851) ;  /* 0x0000000000047947 */ /* 0x000fea0003800000 */
.L_x_845:
[----:B------:R-:W-:-:S07]  /*7ff0*/  FADD.FTZ R29, R0, R3 ;  /* 0x00000003001d7221 */ /* 0x000fce0000010000 */
.L_x_851:
[----:B------:R-:W-:Y:S02]  /*8000*/  IMAD.MOV.U32 R2, RZ, RZ, R33 ;  /* 0x000000ffff027224 */ /* 0x000fe400078e0021 */
[----:B------:R-:W-:-:S04]  /*8010*/  IMAD.MOV.U32 R3, RZ, RZ, 0x0 ;  /* 0x00000000ff037424 */ /* 0x000fc800078e00ff */
[----:B0-----:R-:W-:Y:S05]  /*8020*/  RET.REL.NODEC R2 `(_Z13ADI_3D_SolverifififfPfS_S_) ;  /* 0xffffff7c02f47950 */ /* 0x001fea0003c3ffff */
        .type           $_Z13ADI_3D_SolverifififfPfS_S_$__internal_accurate_pow,@function
        .size           $_Z13ADI_3D_SolverifififfPfS_S_$__internal_accurate_pow,(.L_x_1127 - $_Z13ADI_3D_SolverifififfPfS_S_$__internal_accurate_pow)
$_Z13ADI_3D_SolverifififfPfS_S_$__internal_accurate_pow:
[----:B------:R-:W-:Y:S01]  /*8030*/  ISETP.GT.U32.AND P6, PT, R97, 0xfffff, PT ;  /* 0x000fffff6100780c */ /* 0x000fe20003fc4070 */
[--C-:B------:R-:W-:Y:S01]  /*8040*/  IMAD.MOV.U32 R94, RZ, RZ, R97.reuse ;  /* 0x000000ffff5e7224 */ /* 0x100fe200078e0061 */
[----:B------:R-:W-:Y:S01]  /*8050*/  SHF.R.U32.HI R4, RZ, 0x14, R97 ;  /* 0x00000014ff047819 */ /* 0x000fe20000011661 */
[----:B------:R-:W-:Y:S01]  /*8060*/  UMOV UR6, 0x7d2cafe2 ;  /* 0x7d2cafe200067882 */ /* 0x000fe20000000000 */
[----:B------:R-:W-:Y:S01]  /*8070*/  UMOV UR7, 0x3eb0f5ff ;  /* 0x3eb0f5ff00077882 */ /* 0x000fe20000000000 */
[----:B------:R-:W-:Y:S01]  /*8080*/  UMOV UR12, 0x3b39803f ;  /* 0x3b39803f000c7882 */ /* 0x000fe20000000000 */
[----:B------:R-:W-:-:S07]  /*8090*/  UMOV UR13, 0x3c7abc9e ;  /* 0x3c7abc9e000d7882 */ /* 0x000fce0000000000 */
[----:B------:R-:W-:-:S10]  /*80a0*/  @!P6 DMUL R98, R96, 1.80143985094819840000e+16 ;  /* 0x435000006062e828 */ /* 0x000fd40000000000 */
[----:B------:R-:W-:Y:S01]  /*80b0*/  @!P6 IMAD.MOV.U32 R94, RZ, RZ, R99 ;  /* 0x000000ffff5ee224 */ /* 0x000fe200078e0063 */
[----:B------:R-:W-:Y:S01]  /*80c0*/  @!P6 LEA.HI R4, R99, 0xffffffca, RZ, 0xc ;  /* 0xffffffca6304e811 */ /* 0x000fe200078f60ff */
[----:B------:R-:W-:-:S03]  /*80d0*/  @!P6 IMAD.MOV.U32 R96, RZ, RZ, R98 ;  /* 0x000000ffff60e224 */ /* 0x000fc600078e0062 */
[----:B------:R-:W-:Y:S01]  /*80e0*/  LOP3.LUT R94, R94, 0x800fffff, RZ, 0xc0, !PT ;  /* 0x800fffff5e5e7812 */ /* 0x000fe200078ec0ff */
[----:B------:R-:W-:-:S03]  /*80f0*/  IMAD.MOV.U32 R118, RZ, RZ, R96 ;  /* 0x000000ffff767224 */ /* 0x000fc600078e0060 */
[----:B------:R-:W-:Y:S01]  /*8100*/  LOP3.LUT R97, R94, 0x3ff00000, RZ, 0xfc, !PT ;  /* 0x3ff000005e617812 */ /* 0x000fe200078efcff */
[----:B------:R-:W-:-:S03]  /*8110*/  VIADD R94, R4, 0xfffffc01 ;  /* 0xfffffc01045e7836 */ /* 0x000fc60000000000 */
[----:B------:R-:W-:Y:S01]  /*8120*/  ISETP.GE.U32.AND P6, PT, R97, 0x3ff6a09f, PT ;  /* 0x3ff6a09f6100780c */ /* 0x000fe20003fc6070 */
[----:B------:R-:W-:-:S12]  /*8130*/  IMAD.MOV.U32 R119, RZ, RZ, R97 ;  /* 0x000000ffff777224 */ /* 0x000fd800078e0061 */
[----:B------:R-:W-:Y:S02]  /*8140*/  @P6 VIADD R96, R119, 0xfff00000 ;  /* 0xfff0000077606836 */ /* 0x000fe40000000000 */
[----:B------:R-:W-:Y:S02]  /*8150*/  @P6 VIADD R94, R4, 0xfffffc02 ;  /* 0xfffffc02045e6836 */ /* 0x000fe40000000000 */
[----:B------:R-:W-:Y:S02]  /*8160*/  @P6 IMAD.MOV.U32 R119, RZ, RZ, R96 ;  /* 0x000000ffff776224 */ /* 0x000fe400078e0060 */
[----:B------:R-:W-:Y:S01]  /*8170*/  IMAD.MOV.U32 R96, RZ, RZ, RZ ;  /* 0x000000ffff607224 */ /* 0x000fe200078e00ff */
[----:B------:R-:W-:-:S03]  /*8180*/  LOP3.LUT R94, R94, 0x80000000, RZ, 0x3c, !PT ;  /* 0x800000005e5e7812 */ /* 0x000fc600078e3cff */
        /* <DEDUP_REMOVED lines=50> */
[----:B------:R-:W-:-:S05]  /*84b0*/  DMUL R116, R124, R118 ;  /* 0x000000767c747228 */ /* 0x000fca0000000000 */
[----:B------:R-:W-:-:S03]  /*84c0*/  DFMA R96, R132, R98, R96 ;  /* 0x000000628460722b */ /* 0x000fc60000000060 */
[----:B------:R-:W-:-:S08]  /*84d0*/  DFMA R98, R124, R118, -R116 ;  /* 0x000000767c62722b */ /* 0x000fd00000000874 */
[----:B------:R-:W-:Y:S02]  /*84e0*/  DFMA R98, R124, R96, R98 ;  /* 0x000000607c62722b */ /* 0x000fe40000000062 */
[----:B------:R-:W-:Y:S01]  /*84f0*/  DADD R124, R128, -R124 ;  /* 0x00000000807c7229 */ /* 0x000fe2000000087c */
[----:B------:R-:W-:Y:S02]  /*8500*/  IMAD.MOV.U32 R97, RZ, RZ, R95 ;  /* 0x000000ffff617224 */ /* 0x000fe400078e005f */
[----:B------:R-:W-:Y:S02]  /*8510*/  IMAD.U32 R96, RZ, RZ, UR5 ;  /* 0x00000005ff607e24 */ /* 0x000fe4000f8e00ff */
[C---:B------:R-:W-:Y:S01]  /*8520*/  IMAD.SHL.U32 R4, R97.reuse, 0x2, RZ ;  /* 0x0000000261047824 */ /* 0x040fe200078e00ff */
[----:B------:R-:W-:Y:S02]  /*8530*/  LOP3.LUT R95, R97, 0xff0fffff, RZ, 0xc0, !PT ;  /* 0xff0fffff615f7812 */ /* 0x000fe400078ec0ff */
[----:B------:R-:W-:-:S02]  /*8540*/  DADD R124, R126, R124 ;  /* 0x000000007e7c7229 */ /* 0x000fc4000000007c */
[----:B------:R-:W-:-:S04]  /*8550*/  ISETP.GT.U32.AND P6, PT, R4, -0x2000001, PT ;  /* 0xfdffffff0400780c */ /* 0x000fc80003fc4070 */
[----:B------:R-:W-:Y:S01]  /*8560*/  SEL R97, R95, R97, P6 ;  /* 0x000000615f617207 */ /* 0x000fe20003000000 */
[----:B------:R-:W-:Y:S01]  /*8570*/  IMAD.MOV.U32 R95, RZ, RZ, 0x43300000 ;  /* 0x43300000ff5f7424 */ /* 0x000fe200078e00ff */
        /* <DEDUP_REMOVED lines=84> */
.L_x_852:
[----:B------:R-:W-:Y:S02]  /*8ac0*/  DFMA R116, R116, R96, R96 ;  /* 0x000000607474722b */ /* 0x000fe40000000060 */
[----:B------:R-:W-:-:S08]  /*8ad0*/  DSETP.NEU.AND P6, PT, |R96|, +INF , PT ;  /* 0x7ff000006000742a */ /* 0x000fd00003fcd200 */
[----:B------:R-:W-:Y:S01]  /*8ae0*/  FSEL R94, R96, R116, !P6 ;  /* 0x00000074605e7208 */ /* 0x000fe20007000000 */
[----:B------:R-:W-:Y:S01]  /*8af0*/  IMAD.MOV.U32 R96, RZ, RZ, R0 ;  /* 0x000000ffff607224 */ /* 0x000fe200078e0000 */
[----:B------:R-:W-:Y:S01]  /*8b00*/  FSEL R4, R97, R117, !P6 ;  /* 0x0000007561047208 */ /* 0x000fe20007000000 */
[----:B------:R-:W-:-:S04]  /*8b10*/  IMAD.MOV.U32 R97, RZ, RZ, 0x0 ;  /* 0x00000000ff617424 */ /* 0x000fc800078e00ff */
[----:B------:R-:W-:Y:S05]  /*8b20*/  RET.REL.NODEC R96 `(_Z13ADI_3D_SolverifififfPfS_S_) ;  /* 0xffffff7460347950 */ /* 0x000fea0003c3ffff */
.L_x_853:
        /* <DEDUP_REMOVED lines=13> */
.L_x_1127:


//--------------------- .text._Z23CrankNicolson_3D_SolverifififfPfS_S_ --------------------------
	.section	.text._Z23CrankNicolson_3D_SolverifififfPfS_S_,"ax",@progbits
	.align	128
        .global         _Z23CrankNicolson_3D_SolverifififfPfS_S_
        .type           _Z23CrankNicolson_3D_SolverifififfPfS_S_,@function
        .size           _Z23CrankNicolson_3D_SolverifififfPfS_S_,(.L_x_1130 - _Z23CrankNicolson_3D_SolverifififfPfS_S_)
        .other          _Z23CrankNicolson_3D_SolverifififfPfS_S_,@"STO_CUDA_ENTRY STV_DEFAULT"
_Z23CrankNicolson_3D_SolverifififfPfS_S_:
.text._Z23CrankNicolson_3D_SolverifififfPfS_S_:
        /* <DEDUP_REMOVED lines=15> */
[----:B--2---:R-:W-:Y:S01]  /*00f0*/  VIADD R3, R31, 0xfffffff4 ;  /* 0xfffffff41f037836 */ /* 0x004fe20000000000 */
[----:B------:R-:W2:Y:S01]  /*0100*/  LDCU UR16, c[0x0][0x384] ;  /* 0x00007080ff1077ac */ /* 0x000ea20008000800 */
[----:B------:R-:W0:Y:S01]  /*0110*/  LDCU UR17, c[0x0][0x388] ;  /* 0x00007100ff1177ac */ /* 0x000e220008000800 */
[----:B-1----:R-:W-:Y:S01]  /*0120*/  IMAD R0, R7, UR4, R4 ;  /* 0x0000000407007c24 */ /* 0x002fe2000f8e0204 */
[----:B-----5:R-:W-:-:S04]  /*0130*/  UIADD3 UR4, UPT, UPT, UR10, -0xc, URZ ;  /* 0xfffffff40a047890 */ /* 0x020fc8000fffe0ff */
[----:B------:R-:W-:Y:S01]  /*0140*/  ISETP.GE.AND P0, PT, R0, R3, PT ;  /* 0x000000030000720c */ /* 0x000fe20003f06270 */
[----:B---3--:R-:W-:-:S05]  /*0150*/  IMAD R5, R23, UR5, R2 ;  /* 0x0000000517057c24 */ /* 0x008fca000f8e0202 */
[----:B------:R-:W-:Y:S01]  /*0160*/  ISETP.GE.OR P0, PT, R5, UR4, P0 ;  /* 0x0000000405007c0c */ /* 0x000fe20008706670 */
[----:B------:R-:W-:-:S03]  /*0170*/  UMOV UR4, URZ ;  /* 0x000000ff00047c82 */ /* 0x000fc60008000000 */
[----:B----4-:R-:W-:-:S13]  /*0180*/  ISETP.LT.OR P0, PT, R6, 0xd, P0 ;  /* 0x0000000d0600780c */ /* 0x010fda0000701670 */
[----:B0-2---:R-:W-:Y:S05]  /*0190*/  @P0 BRA `(.L_x_854) ;  /* 0x0000005c00680947 */ /* 0x005fea0003800000 */
[----:B------:R-:W0:Y:S01]  /*01a0*/  LDCU UR5, c[0x0][0x360] ;  /* 0x00006c00ff0577ac */ /* 0x000e220008000800 */
[----:B------:R-:W1:Y:S01]  /*01b0*/  LDC.64 R82, c[0x0][0x3a8] ;  /* 0x0000ea00ff527b82 */ /* 0x000e620000000a00 */
[----:B------:R-:W-:Y:S01]  /*01c0*/  IMAD R31, R31, UR10, RZ ;  /* 0x0000000a1f1f7c24 */ /* 0x000fe2000f8e02ff */
[----:B------:R-:W2:Y:S06]  /*01d0*/  LDCU UR6, c[0x0][0x364] ;  /* 0x00006c80ff0677ac */ /* 0x000eac0008000800 */
[----:B------:R-:W3:Y:S01]  /*01e0*/  LDC R0, c[0x0][0x398] ;  /* 0x0000e600ff007b82 */ /* 0x000ee20000000800 */
[----:B0-----:R-:W-:-:S07]  /*01f0*/  IMAD R23, R23, UR5, R2 ;  /* 0x0000000517177c24 */ /* 0x001fce000f8e0202 */
[----:B------:R-:W0:Y:S01]  /*0200*/  LDC R2, c[0x0][0x384] ;  /* 0x0000e100ff027b82 */ /* 0x000e220000000800 */
[----:B--2---:R-:W-:Y:S02]  /*0210*/  IMAD R7, R7, UR6, R4 ;  /* 0x0000000607077c24 */ /* 0x004fe4000f8e0204 */
[----:B------:R-:W-:Y:S02]  /*0220*/  VIADD R23, R23, 0x6 ;  /* 0x0000000617177836 */ /* 0x000fe40000000000 */
[----:B------:R-:W-:-:S04]  /*0230*/  VIADD R14, R7, 0x6 ;  /* 0x00000006070e7836 */ /* 0x000fc80000000000 */
[----:B------:R-:W-:Y:S02]  /*0240*/  IMAD R3, R14, UR10, R23 ;  /* 0x0000000a0e037c24 */ /* 0x000fe4000f8e0217 */
[----:B---3--:R-:W-:Y:S02]  /*0250*/  FMUL R0, R0, R0 ;  /* 0x0000000000007220 */ /* 0x008fe40000400000 */
[----:B-1----:R-:W-:-:S04]  /*0260*/  IMAD.WIDE R82, R3, 0x4, R82 ;  /* 0x0000000403527825 */ /* 0x002fc800078e0252 */
[----:B------:R-:W-:-:S04]  /*0270*/  IMAD.WIDE R8, R31, 0x4, R82 ;  /* 0x000000041f087825 */ /* 0x000fc800078e0252 */
[----:B0-----:R-:W-:Y:S01]  /*0280*/  FMUL R3, R2, R2 ;  /* 0x0000000202037220 */ /* 0x001fe20000400000 */
[----:B------:R-:W-:-:S03]  /*0290*/  IMAD.WIDE R10, R31, 0x4, R8 ;  /* 0x000000041f0a7825 */ /* 0x000fc600078e0208 */
[----:B------:R-:W0:Y:S01]  /*02a0*/  MUFU.RCP R2, R3 ;  /* 0x0000000300027308 */ /* 0x000e220000001000 */
[----:B------:R-:W-:-:S07]  /*02b0*/  IMAD.WIDE R12, R31, 0x4, R10 ;  /* 0x000000041f0c7825 */ /* 0x000fce00078e020a */
        /* <DEDUP_REMOVED lines=15> */
[----:B------:R-:W-:Y:S05]  /*03b0*/  CALL.REL.NOINC `($__internal_14_$__cuda_sm3x_div_rn_noftz_f32_slowpath) ;  /* 0x0000006000f87944 */ /* 0x000fea0003c00000 */
[----:B------:R-:W-:-:S07]  /*03c0*/  IMAD.MOV.U32 R54, RZ, RZ, R15 ;  /* 0x000000ffff367224 */ /* 0x000fce00078e000f */
.L_x_855:
        /* <DEDUP_REMOVED lines=12> */
[----:B------:R-:W-:Y:S05]  /*0490*/  CALL.REL.NOINC `($__internal_14_$__cuda_sm3x_div_rn_noftz_f32_slowpath) ;  /* 0x0000006000c07944 */ /* 0x000fea0003c00000 */
[----:B------:R-:W-:-:S07]  /*04a0*/  IMAD.MOV.U32 R56, RZ, RZ, R15 ;  /* 0x000000ffff387224 */ /* 0x000fce00078e000f */
.L_x_856:
        /* <DEDUP_REMOVED lines=14> */
.L_x_857:
[----:B------:R-:W5:Y:S01]  /*0590*/  LDG.E.CONSTANT R82, desc[UR8][R82.64] ;  /* 0x0000000852527981 */ /* 0x000f62000c1e9900 */
[----:B------:R-:W0:Y:S01]  /*05a0*/  LDCU.64 UR6, c[0x0][0x390] ;  /* 0x00007200ff0677ac */ /* 0x000e220008000a00 */
[----:B------:R-:W1:Y:S01]  /*05b0*/  LDC.64 R2, c[0x0][0x380] ;  /* 0x0000e000ff027b82 */ /* 0x000e620000000a00 */
[----:B------:R-:W-:Y:S01]  /*05c0*/  IMAD.WIDE R30, R31, 0x4, R28 ;  /* 0x000000041f1e7825 */ /* 0x000fe200078e021c */
[----:B------:R2:W5:Y:S04]  /*05d0*/  LDG.E.CONSTANT R48, desc[UR8][R4.64] ;  /* 0x0000000804307981 */ /* 0x000568000c1e9900 */
[----:B------:R3:W5:Y:S02]  /*05e0*/  LDG.E.CONSTANT R42, desc[UR8][R12.64] ;  /* 0x000000080c2a7981 */ /* 0x000764000c1e9900 */
[----:B------:R-:W4:Y:S02]  /*05f0*/  LDC R50, c[0x0][0x398] ;  /* 0x0000e600ff327b82 */ /* 0x000f240000000800 */
[----:B------:R-:W5:Y:S04]  /*0600*/  LDG.E.CONSTANT R46, desc[UR8][R20.64] ;  /* 0x00000008142e7981 */ /* 0x000f68000c1e9900 */
[----:B------:R3:W5:Y:S02]  /*0610*/  LDG.E.CONSTANT R43, desc[UR8][R16.64] ;  /* 0x00000008102b7981 */ /* 0x000764000c1e9900 */
[----:B--2---:R-:W2:Y:S01]  /*0620*/  LDC.64 R4, c[0x0][0x388] ;  /* 0x0000e200ff047b82 */ /* 0x004ea20000000a00 */
[----:B0-----:R-:W3:Y:S01]  /*0630*/  F2F.F64.F32 R64, UR7 ;  /* 0x0000000700407d10 */ /* 0x001ee20008201800 */
[----:B------:R-:W5:Y:S04]  /*0640*/  LDG.E.CONSTANT R41, desc[UR8][R10.64] ;  /* 0x000000080a297981 */ /* 0x000f68000c1e9900 */
[----:B------:R-:W5:Y:S03]  /*0650*/  LDG.E.CONSTANT R40, desc[UR8][R8.64] ;  /* 0x0000000808287981 */ /* 0x000f66000c1e9900 */
[----:B-1----:R-:W-:Y:S01]  /*0660*/  F2F.F64.F32 R60, R3 ;  /* 0x00000003003c7310 */ /* 0x002fe20000201800 */
[----:B------:R0:W5:Y:S04]  /*0670*/  LDG.E.CONSTANT R47, desc[UR8][R26.64] ;  /* 0x000000081a2f7981 */ /* 0x000168000c1e9900 */
[----:B------:R1:W5:Y:S01]  /*0680*/  LDG.E.CONSTANT R45, desc[UR8][R24.64] ;  /* 0x00000008182d7981 */ /* 0x000362000c1e9900 */
[----:B---3--:R-:W-:-:S03]  /*0690*/  DADD R12, R64, 4 ;  /* 0x40100000400c7429 */ /* 0x008fc60000000000 */
[----:B------:R3:W5:Y:S04]  /*06a0*/  LDG.E.CONSTANT R39, desc[UR8][R30.64] ;  /* 0x000000081e277981 */ /* 0x000768000c1e9900 */
[----:B------:R3:W5:Y:S01]  /*06b0*/  LDG.E.CONSTANT R44, desc[UR8][R18.64] ;  /* 0x00000008122c7981 */ /* 0x000762000c1e9900 */
[----:B--2---:R-:W2:Y:S01]  /*06c0*/  F2F.F64.F32 R62, R5 ;  /* 0x00000005003e7310 */ /* 0x004ea20000201800 */
[C---:B------:R-:W-:Y:S02]  /*06d0*/  DADD R16, R64.reuse, 2 ;  /* 0x4000000040107429 */ /* 0x040fe40000000000 */
[----:B------:R3:W5:Y:S01]  /*06e0*/  LDG.E.CONSTANT R49, desc[UR8][R28.64] ;  /* 0x000000081c317981 */ /* 0x000762000c1e9900 */
[C---:B------:R-:W-:Y:S01]  /*06f0*/  DADD R20, R64.reuse, 8 ;  /* 0x4020000040147429 */ /* 0x040fe20000000000 */
[----:B------:R-:W-:Y:S01]  /*0700*/  LOP3.LUT R37, R13, 0x7ff00000, RZ, 0xc0, !PT ;  /* 0x7ff000000d257812 */ /* 0x000fe200078ec0ff */
[----:B0-----:R-:W-:-:S02]  /*0710*/  DADD R26, R64, 12 ;  /* 0x40280000401a7429 */ /* 0x001fc40000000000 */
[C---:B--2---:R-:W-:Y:S02]  /*0720*/  DADD R8, R62.reuse, 2 ;  /* 0x400000003e087429 */ /* 0x044fe40000000000 */
[C---:B------:R-:W-:Y:S02]  /*0730*/  DADD R10, R62.reuse, 4 ;  /* 0x401000003e0a7429 */ /* 0x040fe40000000000 */
[----:B------:R-:W-:Y:S01]  /*0740*/  DADD R12, R62, 6 ;  /* 0x401800003e0c7429 */ /* 0x000fe20000000000 */
[----:B----4-:R-:W0:Y:S01]  /*0750*/  F2F.F64.F32 R58, R50 ;  /* 0x00000032003a7310 */ /* 0x010e220000201800 */
[----:B-1----:R-:W-:Y:S01]  /*0760*/  DADD R24, R64, 10 ;  /* 0x4024000040187429 */ /* 0x002fe20000000000 */
[----:B------:R-:W-:Y:S01]  /*0770*/  LOP3.LUT R38, R17, 0x7ff00000, RZ, 0xc0, !PT ;  /* 0x7ff0000011267812 */ /* 0x000fe200078ec0ff */
[C---:B------:R-:W-:Y:S01]  /*0780*/  DADD R16, R62.reuse, 8 ;  /* 0x402000003e107429 */ /* 0x040fe20000000000 */
[----:B------:R-:W-:Y:S01]  /*0790*/  LOP3.LUT R35, R21, 0x7ff00000, RZ, 0xc0, !PT ;  /* 0x7ff0000015237812 */ /* 0x000fe200078ec0ff */
[----:B------:R-:W-:Y:S01]  /*07a0*/  DADD R20, R62, 12 ;  /* 0x402800003e147429 */ /* 0x000fe20000000000 */
[----:B------:R-:W-:Y:S01]  /*07b0*/  LOP3.LUT R32, R9, 0x7ff00000, RZ, 0xc0, !PT ;  /* 0x7ff0000009207812 */ /* 0x000fe200078ec0ff */
[C---:B------:R-:W-:Y:S01]  /*07c0*/  IMAD R26, R4.reuse, 0xc, R14 ;  /* 0x0000000c041a7824 */ /* 0x040fe200078e020e */
[----:B---3--:R-:W-:Y:S01]  /*07d0*/  LOP3.LUT R31, R11, 0x7ff00000, RZ, 0xc0, !PT ;  /* 0x7ff000000b1f7812 */ /* 0x008fe200078ec0ff */
[C---:B------:R-:W-:Y:S01]  /*07e0*/  DADD R8, R60.reuse, 2 ;  /* 0x400000003c087429 */ /* 0x040fe20000000000 */
[----:B------:R-:W-:Y:S01]  /*07f0*/  IMAD R4, R4, 0x6, R7 ;  /* 0x0000000604047824 */ /* 0x000fe200078e0207 */
[----:B------:R-:W-:Y:S01]  /*0800*/  DADD R10, R60, 4 ;  /* 0x401000003c0a7429 */ /* 0x000fe20000000000 */
[----:B------:R-:W-:Y:S01]  /*0810*/  LOP3.LUT R30, R13, 0x7ff00000, RZ, 0xc0, !PT ;  /* 0x7ff000000d1e7812 */ /* 0x000fe200078ec0ff */
[----:B------:R-:W-:Y:S01]  /*0820*/  DADD R18, R64, 6 ;  /* 0x4018000040127429 */ /* 0x000fe20000000000 */
[C---:B------:R-:W-:Y:S01]  /*0830*/  VIADD R24, R4.reuse, 0x6 ;  /* 0x0000000604187836 */ /* 0x040fe20000000000 */
[C---:B------:R-:W-:Y:S01]  /*0840*/  DADD R12, R60.reuse, 6 ;  /* 0x401800003c0c7429 */ /* 0x040fe20000000000 */
[----:B------:R-:W-:Y:S01]  /*0850*/  VIADD R0, R4, 0x26 ;  /* 0x0000002604007836 */ /* 0x000fe20000000000 */
[----:B------:R-:W-:Y:S01]  /*0860*/  LOP3.LUT R34, R25, 0x7ff00000, RZ, 0xc0, !PT ;  /* 0x7ff0000019227812 */ /* 0x000fe200078ec0ff */
[-CC-:B------:R-:W-:Y:S01]  /*0870*/  IMAD R26, R26, R2.reuse, R23.reuse ;  /* 0x000000021a1a7224 */ /* 0x180fe200078e0217 */
[----:B------:R-:W-:Y:S01]  /*0880*/  LOP3.LUT R33, R27, 0x7ff00000, RZ, 0xc0, !PT ;  /* 0x7ff000001b217812 */ /* 0x000fe200078ec0ff */
[-CC-:B------:R-:W-:Y:S01]  /*0890*/  IMAD R25, R4, R2.reuse, R23.reuse ;  /* 0x0000000204197224 */ /* 0x180fe200078e0217 */
[----:B------:R-:W-:Y:S01]  /*08a0*/  LOP3.LUT R29, R17, 0x7ff00000, RZ, 0xc0, !PT ;  /* 0x7ff00000111d7812 */ /* 0x000fe200078ec0ff */
[-CC-:B------:R-:W-:Y:S01]  /*08b0*/  IMAD R24, R24, R2.reuse, R23.reuse ;  /* 0x0000000218187224 */ /* 0x180fe200078e0217 */
[----:B------:R-:W-:Y:S01]  /*08c0*/  LOP3.LUT R27, R21, 0x7ff00000, RZ, 0xc0, !PT ;  /* 0x7ff00000151b7812 */ /* 0x000fe200078ec0ff */
[C---:B------:R-:W-:Y:S01]  /*08d0*/  DADD R16, R60.reuse, 10 ;  /* 0x402400003c107429 */ /* 0x040fe20000000000 */
[----:B------:R-:W-:Y:S01]  /*08e0*/  IMAD R23, R0, R2, R23 ;  /* 0x0000000200177224 */ /* 0x000fe200078e0217 */
[----:B------:R-:W-:Y:S01]  /*08f0*/  LOP3.LUT R22, R9, 0x7ff00000, RZ, 0xc0, !PT ;  /* 0x7ff0000009167812 */ /* 0x000fe200078ec0ff */
[----:B------:R-:W-:Y:S01]  /*0900*/  DADD R8, R60, 12 ;  /* 0x402800003c087429 */ /* 0x000fe20000000000 */
[----:B------:R-:W-:Y:S01]  /*0910*/  LOP3.LUT R21, R11, 0x7ff00000, RZ, 0xc0, !PT ;  /* 0x7ff000000b157812 */ /* 0x000fe200078ec0ff */
[----:B------:R-:W-:Y:S01]  /*0920*/  FADD R11, R50, R5 ;  /* 0x00000005320b7221 */ /* 0x000fe20000000000 */
[----:B------:R-:W-:Y:S01]  /*0930*/  FMUL R7, R56, R5 ;  /* 0x0000000538077220 */ /* 0x000fe20000400000 */
[----:B------:R-:W-:Y:S01]  /*0940*/  FMUL R0, R6, 0.5 ;  /* 0x3f00000006007820 */ /* 0x000fe20000400000 */
[----:B0-----:R-:W-:Y:S01]  /*0950*/  DADD R4, R58, 2 ;  /* 0x400000003a047429 */ /* 0x001fe20000000000 */
[----:B------:R-:W-:Y:S01]  /*0960*/  LOP3.LUT R36, R19, 0x7ff00000, RZ, 0xc0, !PT ;  /* 0x7ff0000013247812 */ /* 0x000fe200078ec0ff */
[----:B------:R-:W-:Y:S01]  /*0970*/  DADD R18, R62, 10 ;  /* 0x402400003e127429 */ /* 0x000fe20000000000 */
[----:B------:R-:W-:Y:S01]  /*0980*/  LOP3.LUT R20, R13, 0x7ff00000, RZ, 0xc0, !PT ;  /* 0x7ff000000d147812 */ /* 0x000fe200078ec0ff */
[----:B------:R-:W-:Y:S01]  /*0990*/  FFMA R13, R54, R3, R7 ;  /* 0x00000003360d7223 */ /* 0x000fe20000000007 */
[----:B------:R-:W-:Y:S01]  /*09a0*/  FADD R52, R0, R0 ;  /* 0x0000000000347221 */ /* 0x000fe20000000000 */
[----:B------:R-:W-:Y:S01]  /*09b0*/  FMUL R11, R56, R11 ;  /* 0x0000000b380b7220 */ /* 0x000fe20000400000 */
[----:B------:R-:W-:Y:S01]  /*09c0*/  FADD R7, R50, R3 ;  /* 0x0000000332077221 */ /* 0x000fe20000000000 */
[----:B------:R-:W-:Y:S01]  /*09d0*/  DADD R2, R58, 4 ;  /* 0x401000003a027429 */ /* 0x000fe20000000000 */
[----:B------:R-:W-:Y:S01]  /*09e0*/  LOP3.LUT R18, R17, 0x7ff00000, RZ, 0xc0, !PT ;  /* 0x7ff0000011127812 */ /* 0x000fe200078ec0ff */
[----:B------:R-:W0:Y:S01]  /*09f0*/  F2F.F64.F32 R56, R56 ;  /* 0x0000003800387310 */ /* 0x000e220000201800 */
[----:B------:R-:W-:Y:S01]  /*0a00*/  FFMA R51, R54, R7, R11 ;  /* 0x0000000736337223 */ /* 0x000fe2000000000b */
[----:B------:R-:W-:Y:S01]  /*0a10*/  LOP3.LUT R17, R9, 0x7ff00000, RZ, 0xc0, !PT ;  /* 0x7ff0000009117812 */ /* 0x000fe200078ec0ff */
[----:B------:R-:W-:Y:S01]  /*0a20*/  DADD R14, R60, 8 ;  /* 0x402000003c0e7429 */ /* 0x000fe20000000000 */
[----:B------:R-:W-:Y:S01]  /*0a30*/  LOP3.LUT R16, R5, 0x7ff00000, RZ, 0xc0, !PT ;  /* 0x7ff0000005107812 */ /* 0x000fe200078ec0ff */
[----:B------:R-:W-:-:S03]  /*0a40*/  DADD R8, R58, 6 ;  /* 0x401800003a087429 */ /* 0x000fc60000000000 */
[----:B------:R-:W1:Y:S01]  /*0a50*/  F2F.F64.F32 R54, R54 ;  /* 0x0000003600367310 */ /* 0x000e620000201800 */
[C---:B------:R-:W-:Y:S02]  /*0a60*/  DADD R6, R58.reuse, 8 ;  /* 0x402000003a067429 */ /* 0x040fe40000000000 */
[C---:B------:R-:W-:Y:S02]  /*0a70*/  DADD R4, R58.reuse, 10 ;  /* 0x402400003a047429 */ /* 0x040fe40000000000 */
[----:B------:R-:W-:-:S03]  /*0a80*/  DADD R10, R58, 12 ;  /* 0x402800003a0a7429 */ /* 0x000fc60000000000 */
[----:B------:R-:W2:Y:S01]  /*0a90*/  F2F.F64.F32 R52, R52 ;  /* 0x0000003400347310 */ /* 0x000ea20000201800 */
[----:B------:R-:W-:Y:S01]  /*0aa0*/  FADD R2, R50, UR7 ;  /* 0x0000000732027e21 */ /* 0x000fe20008000000 */
[----:B------:R-:W-:Y:S01]  /*0ab0*/  UIADD3 UR5, UPT, UPT, -UR6, URZ, URZ ;  /* 0x000000ff06057290 */ /* 0x000fe2000fffe1ff */
[C---:B------:R-:W-:Y:S02]  /*0ac0*/  FFMA R10, R0.reuse, UR7, R13 ;  /* 0x00000007000a7c23 */ /* 0x040fe4000800000d */
[----:B------:R-:W-:Y:S01]  /*0ad0*/  FFMA R51, R0, R2, R51 ;  /* 0x0000000200337223 */ /* 0x000fe20000000033 */
[----:B------:R-:W-:Y:S02]  /*0ae0*/  LOP3.LUT R28, R19, 0x7ff00000, RZ, 0xc0, !PT ;  /* 0x7ff00000131c7812 */ /* 0x000fe400078ec0ff */
[----:B------:R-:W-:Y:S01]  /*0af0*/  LOP3.LUT R19, R15, 0x7ff00000, RZ, 0xc0, !PT ;  /* 0x7ff000000f137812 */ /* 0x000fe200078ec0ff */
[----:B------:R-:W-:Y:S01]  /*0b00*/  FADD R10, R10, R51 ;  /* 0x000000330a0a7221 */ /* 0x000fe20000000000 */
[----:B------:R-:W-:Y:S01]  /*0b10*/  LOP3.LUT R14, R9, 0x7ff00000, RZ, 0xc0, !PT ;  /* 0x7ff00000090e7812 */ /* 0x000fe200078ec0ff */
[----:B------:R-:W-:Y:S01]  /*0b20*/  IMAD.U32 R9, RZ, RZ, UR5 ;  /* 0x00000005ff097e24 */ /* 0x000fe2000f8e00ff */
[----:B------:R-:W-:-:S02]  /*0b30*/  LOP3.LUT R15, R3, 0x7ff00000, RZ, 0xc0, !PT ;  /* 0x7ff00000030f7812 */ /* 0x000fc400078ec0ff */
[----:B------:R-:W-:Y:S02]  /*0b40*/  LOP3.LUT R13, R7, 0x7ff00000, RZ, 0xc0, !PT ;  /* 0x7ff00000070d7812 */ /* 0x000fe400078ec0ff */
[----:B------:R-:W-:Y:S02]  /*0b50*/  LOP3.LUT R12, R5, 0x7ff00000, RZ, 0xc0, !PT ;  /* 0x7ff00000050c7812 */ /* 0x000fe400078ec0ff */
[----:B012---:R-:W-:-:S07]  /*0b60*/  LOP3.LUT R11, R11, 0x7ff00000, RZ, 0xc0, !PT ;  /* 0x7ff000000b0b7812 */ /* 0x007fce00078ec0ff */
.L_x_922:
        /* <DEDUP_REMOVED lines=22> */
[----:B------:R-:W2:Y:S01]  /*0cd0*/  @!P1 LDG.E.CONSTANT R70, desc[UR8][R70.64] ;  /* 0x0000000846469981 */ /* 0x000ea2000c1e9900 */
[----:B------:R-:W3:Y:S01]  /*0ce0*/  S2R R5, SR_CgaCtaId ;  /* 0x0000000000057919 */ /* 0x000ee20000008800 */
[----:B------:R-:W-:Y:S01]  /*0cf0*/  MOV R2, 0x400 ;  /* 0x0000040000027802 */ /* 0x000fe20000000f00 */
[----:B------:R-:W4:Y:S01]  /*0d00*/  LDC R84, c[0x0][0x398] ;  /* 0x0000e600ff547b82 */ /* 0x000f220000000800 */
[----:B------:R0:W2:Y:S01]  /*0d10*/  @!P1 LDG.E.CONSTANT R0, desc[UR8][R50.64] ;  /* 0x0000000832009981 */ /* 0x0000a2000c1e9900 */
[----:B------:R-:W-:-:S06]  /*0d20*/  LOP3.LUT R6, R6, 0xfff7ffff, RZ, 0xc0, !PT ;  /* 0xfff7ffff06067812 */ /* 0x000fcc00078ec0ff */
[----:B------:R-:W4:Y:S01]  /*0d30*/  LDC R85, c[0x0][0x394] ;  /* 0x0000e500ff557b82 */ /* 0x000f220000000800 */
[----:B0-----:R-:W-:-:S07]  /*0d40*/  ISETP.GT.U32.AND P2, PT, R75, 0x5, PT ;  /* 0x000000054b00780c */ /* 0x001fce0003f44070 */
[----:B------:R-:W0:Y:S06]  /*0d50*/  LDC.64 R50, c[0x0][0x3b0] ;  /* 0x0000ec00ff327b82 */ /* 0x000e2c0000000a00 */
[----:B------:R-:W-:-:S05]  /*0d60*/  @!P2 IMAD.WIDE R72, R24, 0x4, R72 ;  /* 0x000000041848a825 */ /* 0x000fca00078e0248 */
[----:B------:R-:W2:Y:S04]  /*0d70*/  @!P2 LDG.E.CONSTANT R74, desc[UR8][R72.64+-0x18] ;  /* 0xffffe808484aa981 */ /* 0x000ea8000c1e9900 */
[----:B------:R-:W2:Y:S01]  /*0d80*/  @!P2 LDG.E.CONSTANT R76, desc[UR8][R72.64+0x80] ;  /* 0x00008008484ca981 */ /* 0x000ea2000c1e9900 */
[----:B---3--:R-:W-:Y:S02]  /*0d90*/  LEA R2, R5, R2, 0x18 ;  /* 0x0000000205027211 */ /* 0x008fe400078ec0ff */
[----:B------:R-:W3:Y:S01]  /*0da0*/  LDC R5, c[0x0][0x38c] ;  /* 0x0000e300ff057b82 */ /* 0x000ee20000000800 */
[----:B-1----:R-:W-:Y:S02]  /*0db0*/  FSETP.NEU.AND P3, PT, R4, 1, PT ;  /* 0x3f8000000400780b */ /* 0x002fe40003f6d000 */
[----:B------:R-:W-:-:S04]  /*0dc0*/  IMAD R2, R7, 0xb0, R2 ;  /* 0x000000b007027824 */ /* 0x000fc800078e0202 */
[----:B------:R-:W-:Y:S01]  /*0dd0*/  IMAD R7, R75, 0x4, R2 ;  /* 0x000000044b077824 */ /* 0x000fe200078e0202 */
[----:B------:R-:W-:Y:S06]  /*0de0*/  BAR.SYNC.DEFER_BLOCKING 0x0 ;  /* 0x0000000000007b1d */ /* 0x000fec0000010000 */
[----:B------:R-:W-:-:S04]  /*0df0*/  @P3 LOP3.LUT R6, R6, 0x80000, RZ, 0xfc, !PT ;  /* 0x0008000006063812 */ /* 0x000fc800078efcff */
[----:B------:R-:W-:Y:S02]  /*0e00*/  LOP3.LUT R6, R6, 0xffffffdf, RZ, 0xc0, !PT ;  /* 0xffffffdf06067812 */ /* 0x000fe400078ec0ff */
[----:B---3--:R-:W-:Y:S02]  /*0e10*/  FSETP.NEU.AND P3, PT, R5, 1, PT ;  /* 0x3f8000000500780b */ /* 0x008fe40003f6d000 */
[----:B----4-:R-:W-:Y:S02]  /*0e20*/  FSETP.NEU.AND P5, PT, R84, RZ, PT ;  /* 0x000000ff5400720b */ /* 0x010fe40003fad000 */
[----:B------:R-:W-:Y:S02]  /*0e30*/  FSETP.NEU.AND P4, PT, R85, 1, PT ;  /* 0x3f8000005500780b */ /* 0x000fe40003f8d000 */
[----:B------:R-:W-:Y:S02]  /*0e40*/  ISETP.NE.AND P6, PT, R27, 0x7ff00000, PT ;  /* 0x7ff000001b00780c */ /* 0x000fe40003fc5270 */
[----:B------:R-:W-:Y:S01]  /*0e50*/  LOP3.LUT R3, R3, 0xfffffffd, RZ, 0xc0, !PT ;  /* 0xfffffffd03037812 */ /* 0x000fe200078ec0ff */
[----:B--2---:R-:W-:Y:S04]  /*0e60*/  @!P1 STS [R7+0x1a38], R70 ;  /* 0x001a384607009388 */ /* 0x004fe80000000800 */
[----:B------:R1:W-:Y:S01]  /*0e70*/  @!P1 STS [R7+0x18], R0 ;  /* 0x0000180007009388 */ /* 0x0003e20000000800 */
[----:B------:R-:W-:-:S13]  /*0e80*/  FSETP.NAN.AND P1, PT, R4, R4, PT ;  /* 0x000000040400720b */ /* 0x000fda0003f28000 */
[----:B------:R-:W-:-:S04]  /*0e90*/  @P1 LOP3.LUT R6, R6, 0x20, RZ, 0xfc, !PT ;  /* 0x0000002006061812 */ /* 0x000fc800078efcff */
[----:B------:R-:W-:Y:S01]  /*0ea0*/  LOP3.LUT R6, R6, 0xfffbffff, RZ, 0xc0, !PT ;  /* 0xfffbffff06067812 */ /* 0x000fe200078ec0ff */
[----:B------:R2:W-:Y:S04]  /*0eb0*/  @!P2 STS [R7+0x420], R74 ;  /* 0x0004204a0700a388 */ /* 0x0005e80000000800 */
        /* <DEDUP_REMOVED lines=87> */
[----:B------:R-:W-:Y:S01]  /*1430*/  ISETP.NE.AND P6, PT, R16, 0x7ff00000, PT ;  /* 0x7ff000001000780c */ /* 0x000fe20003fc5270 */
[----:B------:R-:W-:Y:S01]  /*1440*/  DADD R68, -RZ, |R64| ;  /* 0x00000000ff447229 */ /* 0x000fe20000000540 */
[----:B------:R-:W-:-:S04]  /*1450*/  LOP3.LUT R6, R6, 0xfffffffd, RZ, 0xc0, !PT ;  /* 0xfffffffd06067812 */ /* 0x000fc800078ec0ff */
[----:B------:R-:W-:Y:S01]  /*1460*/  @P5 LOP3.LUT R6, R6, 0x2, RZ, 0xfc, !PT ;  /* 0x0000000206065812 */ /* 0x000fe200078efcff */
[----:B------:R-:W-:Y:S01]  /*1470*/  DSETP.NEU.AND P0, PT, |R64|, +INF , PT ;  /* 0x7ff000004000742a */ /* 0x000fe20003f0d200 */
[----:B------:R-:W-:Y:S02]  /*1480*/  BSSY.RECONVERGENT B0, `(.L_x_858) ;  /* 0x0000010000007945 */ /* 0x000fe40003800200 */
[----:B------:R-:W-:Y:S01]  /*1490*/  LOP3.LUT R6, R6, 0xfffffffe, RZ, 0xc0, !PT ;  /* 0xfffffffe06067812 */ /* 0x000fe200078ec0ff */
[----:B------:R-:W-:Y:S01]  /*14a0*/  DSETP.NEU.AND P4, PT, |R58|, +INF , PT ;  /* 0x7ff000003a00742a */ /* 0x000fe20003f8d200 */
[----:B------:R-:W-:Y:S01]  /*14b0*/  IMAD.MOV.U32 R71, RZ, RZ, R69 ;  /* 0x000000ffff477224 */ /* 0x000fe200078e0045 */
[----:B------:R-:W-:Y:S01]  /*14c0*/  FSETP.NAN.AND P1, PT, R5, R5, PT ;  /* 0x000000050500720b */ /* 0x000fe20003f28000 */
[----:B------:R-:W-:Y:S01]  /*14d0*/  FMUL R72, R10, R44 ;  /* 0x0000002c0a487220 */ /* 0x000fe20000400000 */
[----:B------:R-:W-:Y:S01]  /*14e0*/  IMAD.MOV.U32 R69, RZ, RZ, 0x40000000 ;  /* 0x40000000ff457424 */ /* 0x000fe200078e00ff */
[----:B------:R-:W-:Y:S01]  /*14f0*/  BAR.SYNC.DEFER_BLOCKING 0x0 ;  /* 0x0000000000007b1d */ /* 0x000fe20000010000 */
[----:B0-----:R-:W-:Y:S01]  /*1500*/  IMAD.WIDE R50, R24, 0x4, R50 ;  /* 0x0000000418327825 */ /* 0x001fe200078e0232 */
[----:B------:R-:W-:-:S02]  /*1510*/  FSETP.NAN.AND P2, PT, R84, R84, PT ;  /* 0x000000545400720b */ /* 0x000fc40003f48000 */
[----:B------:R-:W-:Y:S02]  /*1520*/  FSETP.NAN.AND P3, PT, R85, R85, PT ;  /* 0x000000555500720b */ /* 0x000fe40003f68000 */
[----:B------:R-:W-:Y:S02]  /*1530*/  ISETP.NE.AND P5, PT, R38, 0x7ff00000, PT ;  /* 0x7ff000002600780c */ /* 0x000fe40003fa5270 */
[----:B-1----:R-:W-:Y:S02]  /*1540*/  MOV R0, 0x1580 ;  /* 0x0000158000007802 */ /* 0x002fe40000000f00 */
[----:B------:R-:W-:Y:S01]  /*1550*/  @P6 LOP3.LUT R6, R6, 0x1, RZ, 0xfc, !PT ;  /* 0x0000000106066812 */ /* 0x000fe200078efcff */
[----:B--2---:R-:W-:-:S08]  /*1560*/  UMOV UR5, URZ ;  /* 0x000000ff00057c82 */ /* 0x004fd00008000000 */
[----:B------:R-:W-:Y:S05]  /*1570*/  CALL.REL.NOINC `($_Z23CrankNicolson_3D_SolverifififfPfS_S_$__internal_accurate_pow) ;  /* 0x0000005800187944 */ /* 0x000fea0003c00000 */
[----:B------:R-:W-:Y:S05]  /*1580*/  BSYNC.RECONVERGENT B0 ;  /* 0x0000000000007941 */ /* 0x000fea0003800200 */
.L_x_858:
        /* <DEDUP_REMOVED lines=15> */
[----:B------:R-:W-:-:S04]  /*1680*/  DMUL R58, R70, 0.5 ;  /* 0x3fe00000463a7828 */ /* 0x000fc80000000000 */
[----:B------:R-:W-:Y:S02]  /*1690*/  IMAD.MOV.U32 R71, RZ, RZ, R69 ;  /* 0x000000ffff477224 */ /* 0x000fe400078e0045 */
[----:B------:R-:W-:-:S04]  /*16a0*/  IMAD.MOV.U32 R69, RZ, RZ, 0x40000000 ;  /* 0x40000000ff457424 */ /* 0x000fc800078e00ff */
[----:B------:R-:W-:Y:S02]  /*16b0*/  FSEL R74, R58, RZ, P6 ;  /* 0x000000ff3a4a7208 */ /* 0x000fe40003000000 */
[----:B------:R-:W-:-:S07]  /*16c0*/  FSEL R75, R59, 1.875, P6 ;  /* 0x3ff000003b4b7808 */ /* 0x000fce0003000000 */
[----:B------:R-:W-:Y:S05]  /*16d0*/  CALL.REL.NOINC `($_Z23CrankNicolson_3D_SolverifififfPfS_S_$__internal_accurate_pow) ;  /* 0x0000005400c07944 */ /* 0x000fea0003c00000 */
[----:B------:R-:W-:Y:S05]  /*16e0*/  BSYNC.RECONVERGENT B0 ;  /* 0x0000000000007941 */ /* 0x000fea0003800200 */
.L_x_859:
[----:B------:R-:W0:Y:S01]  /*16f0*/  F2F.F64.F32 R58, UR14 ;  /* 0x0000000e003a7d10 */ /* 0x000e220008201800 */
[----:B------:R-:W-:Y:S01]  /*1700*/  LOP3.LUT P5, RZ, R6, 0x1, RZ, 0xc0, !PT ;  /* 0x0000000106ff7812 */ /* 0x000fe200078ac0ff */
[----:B------:R-:W-:Y:S01]  /*1710*/  BSSY.RECONVERGENT B0, `(.L_x_860) ;  /* 0x0000018000007945 */ /* 0x000fe20003800200 */
[----:B------:R-:W-:Y:S02]  /*1720*/  FSETP.NEU.AND P6, PT, R84, RZ, PT ;  /* 0x000000ff5400720b */ /* 0x000fe40003fcd000 */
[----:B------:R-:W-:Y:S02]  /*1730*/  MOV R0, 0x1890 ;  /* 0x0000189000007802 */ /* 0x000fe40000000f00 */
[----:B------:R-:W-:Y:S01]  /*1740*/  FSEL R77, R2, RZ, P6 ;  /* 0x000000ff024d7208 */ /* 0x000fe20003000000 */
[----:B------:R-:W-:Y:S01]  /*1750*/  FADD R2, R46, R43 ;  /* 0x0000002b2e027221 */ /* 0x000fe20000000000 */
        /* <DEDUP_REMOVED lines=13> */
[----:B------:R-:W-:Y:S01]  /*1830*/  DADD R76, R86, R74 ;  /* 0x00000000564c7229 */ /* 0x000fe2000000004a */
[----:B------:R0:W1:Y:S04]  /*1840*/  F2F.F64.F32 R74, R2 ;  /* 0x00000002004a7310 */ /* 0x0000680000201800 */
[----:B------:R-:W-:Y:S02]  /*1850*/  IMAD.MOV.U32 R71, RZ, RZ, R69 ;  /* 0x000000ffff477224 */ /* 0x000fe400078e0045 */
[----:B------:R-:W-:Y:S01]  /*1860*/  IMAD.MOV.U32 R69, RZ, RZ, 0x40000000 ;  /* 0x40000000ff457424 */ /* 0x000fe200078e00ff */
[----:B------:R-:W-:-:S11]  /*1870*/  DMUL R76, R52, R76 ;  /* 0x0000004c344c7228 */ /* 0x000fd60000000000 */
[----:B01----:R-:W-:Y:S05]  /*1880*/  CALL.REL.NOINC `($_Z23CrankNicolson_3D_SolverifififfPfS_S_$__internal_accurate_pow) ;  /* 0x0000005400547944 */ /* 0x003fea0003c00000 */
[----:B------:R-:W-:Y:S05]  /*1890*/  BSYNC.RECONVERGENT B0 ;  /* 0x0000000000007941 */ /* 0x000fea0003800200 */
.L_x_860:
[----:B------:R-:W0:Y:S01]  /*18a0*/  F2F.F64.F32 R62, UR15 ;  /* 0x0000000f003e7d10 */ /* 0x000e220008201800 */
[----:B------:R-:W-:Y:S01]  /*18b0*/  P2R R0, PR, RZ, 0x1 ;  /* 0x00000001ff007803 */ /* 0x000fe20000000000 */
[----:B------:R-:W-:Y:S01]  /*18c0*/  BSSY.RECONVERGENT B0, `(.L_x_861) ;  /* 0x0000021000007945 */ /* 0x000fe20003800200 */
[C---:B------:R-:W-:Y:S02]  /*18d0*/  LOP3.LUT P5, RZ, R6.reuse, 0x2, RZ, 0xc0, !PT ;  /* 0x0000000206ff7812 */ /* 0x040fe400078ac0ff */
[----:B------:R-:W-:Y:S02]  /*18e0*/  FSETP.NEU.AND P0, PT, R5, RZ, PT ;  /* 0x000000ff0500720b */ /* 0x000fe40003f0d000 */
[----:B------:R-:W-:Y:S02]  /*18f0*/  LOP3.LUT P6, RZ, R6, 0x10, RZ, 0xc0, !PT ;  /* 0x0000001006ff7812 */ /* 0x000fe400078cc0ff */
[----:B------:R-:W-:Y:S02]  /*1900*/  FSEL R79, R2, RZ, P0 ;  /* 0x000000ff024f7208 */ /* 0x000fe40000000000 */
[----:B------:R-:W-:-:S02]  /*1910*/  FSEL R68, R68, RZ, P0 ;  /* 0x000000ff44447208 */ /* 0x000fc40000000000 */
[----:B------:R-:W-:Y:S01]  /*1920*/  FSEL R73, R79, +QNAN , P6 ;  /* 0x7ff000004f497808 */ /* 0x000fe20003000000 */
[----:B0-----:R-:W-:Y:S01]  /*1930*/  DADD R70, R62, 2 ;  /* 0x400000003e467429 */ /* 0x001fe20000000000 */
[----:B------:R-:W-:Y:S02]  /*1940*/  ISETP.NE.AND P0, PT, R0, RZ, PT ;  /* 0x000000ff0000720c */ /* 0x000fe40003f05270 */
[----:B------:R-:W-:Y:S01]  /*1950*/  LDS R0, [R7+0x388] ;  /* 0x0003880007007984 */ /* 0x000fe20000000800 */
[----:B------:R-:W-:-:S06]  /*1960*/  FSEL R69, R68, RZ, P6 ;  /* 0x000000ff44457208 */ /* 0x000fcc0003000000 */
[----:B------:R-:W-:Y:S02]  /*1970*/  @!P5 FSEL R79, R71, R73, P1 ;  /* 0x00000049474fd208 */ /* 0x000fe40000800000 */
[----:B------:R-:W0:Y:S01]  /*1980*/  LDS R71, [R7+0x4e8] ;  /* 0x0004e80007477984 */ /* 0x000e220000000800 */
[----:B------:R-:W-:Y:S02]  /*1990*/  @!P5 FSEL R68, R70, R69, P1 ;  /* 0x000000454644d208 */ /* 0x000fe40000800000 */
[----:B------:R-:W-:Y:S01]  /*19a0*/  IMAD.MOV.U32 R69, RZ, RZ, R79 ;  /* 0x000000ffff457224 */ /* 0x000fe200078e004f */
[----:B------:R-:W-:-:S05]  /*19b0*/  FSETP.NEU.AND P5, PT, R5, 1, PT ;  /* 0x3f8000000500780b */ /* 0x000fca0003fad000 */
[----:B------:R-:W-:-:S08]  /*19c0*/  DADD R68, R68, R68 ;  /* 0x0000000044447229 */ /* 0x000fd00000000044 */
[----:B------:R-:W-:-:S10]  /*19d0*/  DMUL R68, R68, 0.5 ;  /* 0x3fe0000044447828 */ /* 0x000fd40000000000 */
[----:B------:R-:W-:Y:S02]  /*19e0*/  FSEL R80, R68, RZ, P5 ;  /* 0x000000ff44507208 */ /* 0x000fe40002800000 */
[----:B------:R-:W-:Y:S01]  /*19f0*/  FSEL R81, R69, 1.875, P5 ;  /* 0x3ff0000045517808 */ /* 0x000fe20002800000 */
[----:B------:R-:W-:Y:S01]  /*1a00*/  DADD R68, -RZ, |R60| ;  /* 0x00000000ff447229 */ /* 0x000fe2000000053c */
[----:B0-----:R-:W-:-:S04]  /*1a10*/  FADD R78, R0, R71 ;  /* 0x00000047004e7221 */ /* 0x001fc80000000000 */
[----:B------:R-:W-:Y:S01]  /*1a20*/  DADD R70, R86, R80 ;  /* 0x0000000056467229 */ /* 0x000fe20000000050 */
[----:B------:R-:W-:Y:S01]  /*1a30*/  MOV R0, 0x1ad0 ;  /* 0x00001ad000007802 */ /* 0x000fe20000000f00 */
[C---:B------:R-:W-:Y:S01]  /*1a40*/  DMUL R80, R56.reuse, R80 ;  /* 0x0000005038507228 */ /* 0x040fe20000000000 */
[----:B------:R-:W0:Y:S05]  /*1a50*/  F2F.F64.F32 R78, R78 ;  /* 0x0000004e004e7310 */ /* 0x000e2a0000201800 */
[----:B------:R-:W-:-:S08]  /*1a60*/  DMUL R70, R56, R70 ;  /* 0x0000004638467228 */ /* 0x000fd00000000000 */
[----:B0-----:R-:W-:-:S08]  /*1a70*/  DMUL R70, R78, R70 ;  /* 0x000000464e467228 */ /* 0x001fd00000000000 */
[----:B------:R-:W-:-:S08]  /*1a80*/  DFMA R70, R80, R78, R70 ;  /* 0x0000004e5046722b */ /* 0x000fd00000000046 */
[----:B------:R-:W-:Y:S01]  /*1a90*/  DFMA R74, R76, R74, R70 ;  /* 0x0000004a4c4a722b */ /* 0x000fe20000000046 */
[----:B------:R-:W-:Y:S02]  /*1aa0*/  IMAD.MOV.U32 R71, RZ, RZ, R69 ;  /* 0x000000ffff477224 */ /* 0x000fe400078e0045 */
[----:B------:R-:W-:-:S08]  /*1ab0*/  IMAD.MOV.U32 R69, RZ, RZ, 0x40000000 ;  /* 0x40000000ff457424 */ /* 0x000fd000078e00ff */
[----:B------:R-:W-:Y:S05]  /*1ac0*/  CALL.REL.NOINC `($_Z23CrankNicolson_3D_SolverifififfPfS_S_$__internal_accurate_pow) ;  /* 0x0000005000c47944 */ /* 0x000fea0003c00000 */
[----:B------:R-:W-:Y:S05]  /*1ad0*/  BSYNC.RECONVERGENT B0 ;  /* 0x0000000000007941 */ /* 0x000fea0003800200 */
.L_x_861:
        /* <DEDUP_REMOVED lines=10> */
[----:B------:R-:W-:Y:S02]  /*1b80*/  FSEL R73, R77, +QNAN , P0 ;  /* 0x7ff000004d497808 */ /* 0x000fe40000000000 */
[----:B------:R-:W-:Y:S02]  /*1b90*/  FSEL R68, R68, RZ, P1 ;  /* 0x000000ff44447208 */ /* 0x000fe40000800000 */
[----:B------:R-:W-:Y:S02]  /*1ba0*/  ISETP.NE.AND P1, PT, R0, RZ, PT ;  /* 0x000000ff0000720c */ /* 0x000fe40003f25270 */
[----:B------:R-:W-:Y:S01]  /*1bb0*/  LDS R0, [R7+0x434] ;  /* 0x0004340007007984 */ /* 0x000fe20000000800 */
[----:B------:R-:W-:Y:S02]  /*1bc0*/  FSEL R69, R68, RZ, P0 ;  /* 0x000000ff44457208 */ /* 0x000fe40000000000 */
[----:B------:R-:W-:-:S02]  /*1bd0*/  @!P6 FSEL R77, R71, R73, P5 ;  /* 0x00000049474de208 */ /* 0x000fc40002800000 */
[----:B------:R-:W0:Y:S01]  /*1be0*/  LDS R71, [R7+0x43c] ;  /* 0x00043c0007477984 */ /* 0x000e220000000800 */
[----:B------:R-:W-:Y:S01]  /*1bf0*/  @!P6 FSEL R68, R70, R69, P5 ;  /* 0x000000454644e208 */ /* 0x000fe20002800000 */
[----:B------:R-:W-:Y:S01]  /*1c00*/  F2F.F64.F32 R72, R72 ;  /* 0x0000004800487310 */ /* 0x000fe20000201800 */
[----:B------:R-:W-:Y:S01]  /*1c10*/  IMAD.MOV.U32 R69, RZ, RZ, R77 ;  /* 0x000000ffff457224 */ /* 0x000fe200078e004d */
[----:B------:R-:W-:Y:S02]  /*1c20*/  FSETP.NEU.AND P5, PT, R4, 1, PT ;  /* 0x3f8000000400780b */ /* 0x000fe40003fad000 */
[----:B------:R-:W-:-:S03]  /*1c30*/  ISETP.NE.AND P0, PT, R76, RZ, PT ;  /* 0x000000ff4c00720c */ /* 0x000fc60003f05270 */
[----:B------:R-:W-:-:S08]  /*1c40*/  DADD R68, R68, R68 ;  /* 0x0000000044447229 */ /* 0x000fd00000000044 */
[----:B------:R-:W-:-:S10]  /*1c50*/  DMUL R68, R68, 0.5 ;  /* 0x3fe0000044447828 */ /* 0x000fd40000000000 */
[----:B------:R-:W-:Y:S02]  /*1c60*/  FSEL R68, R68, RZ, P5 ;  /* 0x000000ff44447208 */ /* 0x000fe40002800000 */
[----:B------:R-:W-:Y:S01]  /*1c70*/  FSEL R69, R69, 1.875, P5 ;  /* 0x3ff0000045457808 */ /* 0x000fe20002800000 */
[----:B0-----:R-:W-:-:S05]  /*1c80*/  FADD R0, R0, R71 ;  /* 0x0000004700007221 */ /* 0x001fca0000000000 */
[----:B------:R-:W-:Y:S02]  /*1c90*/  DADD R70, R86, R68 ;  /* 0x0000000056467229 */ /* 0x000fe40000000044 */
[C---:B------:R-:W-:Y:S01]  /*1ca0*/  DMUL R68, R54.reuse, R68 ;  /* 0x0000004436447228 */ /* 0x040fe20000000000 */
[----:B------:R0:W1:Y:S05]  /*1cb0*/  F2F.F64.F32 R76, R0 ;  /* 0x00000000004c7310 */ /* 0x00006a0000201800 */
[----:B------:R-:W-:Y:S01]  /*1cc0*/  DMUL R70, R54, R70 ;  /* 0x0000004636467228 */ /* 0x000fe20000000000 */
[----:B0-----:R-:W-:-:S07]  /*1cd0*/  MOV R0, 0x1d70 ;  /* 0x00001d7000007802 */ /* 0x001fce0000000f00 */
[----:B-1----:R-:W-:-:S08]  /*1ce0*/  DMUL R70, R76, R70 ;  /* 0x000000464c467228 */ /* 0x002fd00000000000 */
[----:B------:R-:W-:-:S08]  /*1cf0*/  DFMA R68, R68, R76, R70 ;  /* 0x0000004c4444722b */ /* 0x000fd00000000046 */
[----:B------:R-:W-:-:S08]  /*1d00*/  DADD R68, R74, R68 ;  /* 0x000000004a447229 */ /* 0x000fd00000000044 */
[----:B------:R-:W-:Y:S02]  /*1d10*/  DADD R86, R68, R72 ;  /* 0x0000000044567229 */ /* 0x000fe40000000048 */
[----:B------:R-:W-:-:S08]  /*1d20*/  DADD R68, -RZ, |R64| ;  /* 0x00000000ff447229 */ /* 0x000fd00000000540 */
[----:B------:R0:W1:Y:S02]  /*1d30*/  F2F.F32.F64 R86, R86 ;  /* 0x0000005600567310 */ /* 0x0000640000301000 */
[----:B------:R-:W-:Y:S02]  /*1d40*/  IMAD.MOV.U32 R71, RZ, RZ, R69 ;  /* 0x000000ffff477224 */ /* 0x000fe400078e0045 */
[----:B------:R-:W-:-:S07]  /*1d50*/  IMAD.MOV.U32 R69, RZ, RZ, 0x40100000 ;  /* 0x40100000ff457424 */ /* 0x000fce00078e00ff */
[----:B01----:R-:W-:Y:S05]  /*1d60*/  CALL.REL.NOINC `($_Z23CrankNicolson_3D_SolverifififfPfS_S_$__internal_accurate_pow) ;  /* 0x00000050001c7944 */ /* 0x003fea0003c00000 */
[----:B------:R-:W-:Y:S05]  /*1d70*/  BSYNC.RECONVERGENT B0 ;  /* 0x0000000000007941 */ /* 0x000fea0003800200 */
.L_x_862:
        /* <DEDUP_REMOVED lines=31> */
[----:B------:R-:W-:Y:S05]  /*1f70*/  CALL.REL.NOINC `($__internal_13_$__cuda_sm20_div_rn_f64_full) ;  /* 0x0000004000787944 */ /* 0x000fea0003c00000 */
[----:B------:R-:W-:Y:S02]  /*1f80*/  IMAD.MOV.U32 R72, RZ, RZ, R68 ;  /* 0x000000ffff487224 */ /* 0x000fe400078e0044 */
[----:B------:R-:W-:-:S07]  /*1f90*/  IMAD.MOV.U32 R73, RZ, RZ, R69 ;  /* 0x000000ffff497224 */ /* 0x000fce00078e0045 */
.L_x_864:
[----:B------:R-:W-:Y:S05]  /*1fa0*/  BSYNC.RECONVERGENT B1 ;  /* 0x0000000000017941 */ /* 0x000fea0003800200 */
.L_x_863:
[----:B------:R-:W-:Y:S01]  /*1fb0*/  DADD R68, -RZ, |R58| ;  /* 0x00000000ff447229 */ /* 0x000fe2000000053a */
[----:B------:R-:W-:Y:S01]  /*1fc0*/  FSETP.NEU.AND P5, PT, R85, 1, PT ;  /* 0x3f8000005500780b */ /* 0x000fe20003fad000 */
[----:B------:R-:W-:Y:S01]  /*1fd0*/  BSSY.RECONVERGENT B0, `(.L_x_865) ;  /* 0x0000007000007945 */ /* 0x000fe20003800200 */
[----:B------:R-:W-:Y:S02]  /*1fe0*/  MOV R0, 0x2040 ;  /* 0x0000204000007802 */ /* 0x000fe40000000f00 */
[----:B------:R-:W-:Y:S02]  /*1ff0*/  FSEL R74, R72, 1.46601546874880000000e+13, P5 ;  /* 0x55555555484a7808 */ /* 0x000fe40002800000 */
[----:B------:R-:W-:-:S03]  /*2000*/  FSEL R75, R73, 1.4166666269302368164, P5 ;  /* 0x3fb55555494b7808 */ /* 0x000fc60002800000 */
[----:B------:R-:W-:Y:S02]  /*2010*/  IMAD.MOV.U32 R71, RZ, RZ, R69 ;  /* 0x000000ffff477224 */ /* 0x000fe400078e0045 */
[----:B------:R-:W-:-:S07]  /*2020*/  IMAD.MOV.U32 R69, RZ, RZ, 0x40100000 ;  /* 0x40100000ff457424 */ /* 0x000fce00078e00ff */
[----:B------:R-:W-:Y:S05]  /*2030*/  CALL.REL.NOINC `($_Z23CrankNicolson_3D_SolverifififfPfS_S_$__internal_accurate_pow) ;  /* 0x0000004c00687944 */ /* 0x000fea0003c00000 */
[----:B------:R-:W-:Y:S05]  /*2040*/  BSYNC.RECONVERGENT B0 ;  /* 0x0000000000007941 */ /* 0x000fea0003800200 */
.L_x_865:
[----:B------:R-:W-:Y:S01]  /*2050*/  LOP3.LUT P5, RZ, R6, 0x80, RZ, 0xc0, !PT ;  /* 0x0000008006ff7812 */ /* 0x000fe200078ac0ff */
[----:B------:R-:W-:Y:S01]  /*2060*/  DADD R70, R58, 4 ;  /* 0x401000003a467429 */ /* 0x000fe20000000000 */
[----:B------:R-:W-:Y:S01]  /*2070*/  FSETP.NEU.AND P6, PT, R84, RZ, PT ;  /* 0x000000ff5400720b */ /* 0x000fe20003fcd000 */
[----:B------:R-:W-:Y:S03]  /*2080*/  BSSY.RECONVERGENT B1, `(.L_x_866) ;  /* 0x000001d000017945 */ /* 0x000fe60003800200 */
[----:B------:R-:W-:Y:S02]  /*2090*/  FSEL R77, R2, RZ, P6 ;  /* 0x000000ff024d7208 */ /* 0x000fe40003000000 */
[----:B------:R-:W-:Y:S01]  /*20a0*/  FSEL R0, R68, RZ, P6 ;  /* 0x000000ff44007208 */ /* 0x000fe20003000000 */
[----:B------:R-:W-:Y:S01]  /*20b0*/  IMAD.MOV.U32 R68, RZ, RZ, 0x0 ;  /* 0x00000000ff447424 */ /* 0x000fe200078e00ff */
[----:B------:R-:W-:-:S02]  /*20c0*/  FSEL R73, R77, +QNAN , P4 ;  /* 0x7ff000004d497808 */ /* 0x000fc40002000000 */
[----:B------:R-:W-:Y:S02]  /*20d0*/  FSEL R69, R0, RZ, P4 ;  /* 0x000000ff00457208 */ /* 0x000fe40002000000 */
        /* <DEDUP_REMOVED lines=23> */
.L_x_867:
[----:B------:R-:W-:Y:S05]  /*2250*/  BSYNC.RECONVERGENT B1 ;  /* 0x0000000000017941 */ /* 0x000fea0003800200 */
.L_x_866:
[----:B------:R-:W-:Y:S01]  /*2260*/  FSETP.NEU.AND P5, PT, R84, 1, PT ;  /* 0x3f8000005400780b */ /* 0x000fe20003fad000 */
[----:B------:R-:W-:Y:S01]  /*2270*/  FADD R2, R45, R42 ;  /* 0x0000002a2d027221 */ /* 0x000fe20000000000 */
[----:B------:R-:W-:Y:S01]  /*2280*/  BSSY.RECONVERGENT B0, `(.L_x_868) ;  /* 0x000000b000007945 */ /* 0x000fe20003800200 */
[----:B------:R-:W-:Y:S02]  /*2290*/  MOV R0, 0x2330 ;  /* 0x0000233000007802 */ /* 0x000fe40000000f00 */
[----:B------:R-:W-:Y:S02]  /*22a0*/  FSEL R72, R68, 1.46601546874880000000e+13, P5 ;  /* 0x5555555544487808 */ /* 0x000fe40002800000 */
[----:B------:R-:W-:Y:S01]  /*22b0*/  FSEL R73, R69, 1.4166666269302368164, P5 ;  /* 0x3fb5555545497808 */ /* 0x000fe20002800000 */
        /* <DEDUP_REMOVED lines=8> */
.L_x_868:
[----:B------:R-:W-:Y:S01]  /*2340*/  P2R R69, PR, RZ, 0x1 ;  /* 0x00000001ff457803 */ /* 0x000fe20000000000 */
[----:B------:R-:W-:Y:S01]  /*2350*/  DADD R70, R62, 4 ;  /* 0x401000003e467429 */ /* 0x000fe20000000000 */
[C---:B------:R-:W-:Y:S01]  /*2360*/  LOP3.LUT P5, RZ, R6.reuse, 0x100, RZ, 0xc0, !PT ;  /* 0x0000010006ff7812 */ /* 0x040fe200078ac0ff */
[----:B------:R-:W-:Y:S01]  /*2370*/  BSSY.RECONVERGENT B1, `(.L_x_869) ;  /* 0x0000020000017945 */ /* 0x000fe20003800200 */
[----:B------:R-:W-:Y:S02]  /*2380*/  FSETP.NEU.AND P0, PT, R5, RZ, PT ;  /* 0x000000ff0500720b */ /* 0x000fe40003f0d000 */
[----:B------:R-:W-:Y:S02]  /*2390*/  LOP3.LUT P6, RZ, R6, 0x10, RZ, 0xc0, !PT ;  /* 0x0000001006ff7812 */ /* 0x000fe400078cc0ff */
[----:B------:R-:W-:Y:S02]  /*23a0*/  FSEL R81, R2, RZ, P0 ;  /* 0x000000ff02517208 */ /* 0x000fe40000000000 */
[----:B------:R-:W-:Y:S01]  /*23b0*/  FSEL R0, R68, RZ, P0 ;  /* 0x000000ff44007208 */ /* 0x000fe20000000000 */
[----:B------:R-:W-:Y:S01]  /*23c0*/  IMAD.MOV.U32 R68, RZ, RZ, 0x0 ;  /* 0x00000000ff447424 */ /* 0x000fe200078e00ff */
[----:B------:R-:W-:-:S02]  /*23d0*/  FSEL R79, R81, +QNAN , P6 ;  /* 0x7ff00000514f7808 */ /* 0x000fc40003000000 */
[----:B------:R-:W-:Y:S02]  /*23e0*/  ISETP.NE.AND P0, PT, R69, RZ, PT ;  /* 0x000000ff4500720c */ /* 0x000fe40003f05270 */
[----:B------:R-:W-:Y:S02]  /*23f0*/  @!P5 FSEL R81, R71, R79, P1 ;  /* 0x0000004f4751d208 */ /* 0x000fe40000800000 */
[----:B------:R-:W0:Y:S01]  /*2400*/  MUFU.RCP64H R71, 24 ;  /* 0x4038000000477908 */ /* 0x000e220000001800 */
[----:B------:R-:W-:-:S04]  /*2410*/  FSEL R69, R0, RZ, P6 ;  /* 0x000000ff00457208 */ /* 0x000fc80003000000 */
        /* <DEDUP_REMOVED lines=21> */
.L_x_870:
[----:B------:R-:W-:Y:S05]  /*2570*/  BSYNC.RECONVERGENT B1 ;  /* 0x0000000000017941 */ /* 0x000fea0003800200 */
.L_x_869:
[----:B------:R-:W-:Y:S01]  /*2580*/  LDS R0, [R7+0x2d8] ;  /* 0x0002d80007007984 */ /* 0x000fe20000000800 */
[----:B------:R-:W-:Y:S01]  /*2590*/  FSETP.NEU.AND P5, PT, R5, 1, PT ;  /* 0x3f8000000500780b */ /* 0x000fe20003fad000 */
[----:B------:R-:W-:Y:S02]  /*25a0*/  BSSY.RECONVERGENT B0, `(.L_x_871) ;  /* 0x0000011000007945 */ /* 0x000fe40003800200 */
[----:B------:R-:W0:Y:S01]  /*25b0*/  LDS R71, [R7+0x598] ;  /* 0x0005980007477984 */ /* 0x000e220000000800 */
[----:B------:R-:W-:Y:S02]  /*25c0*/  FSEL R80, R68, 1.46601546874880000000e+13, P5 ;  /* 0x5555555544507808 */ /* 0x000fe40002800000 */
[----:B------:R-:W-:Y:S01]  /*25d0*/  FSEL R81, R69, 1.4166666269302368164, P5 ;  /* 0x3fb5555545517808 */ /* 0x000fe20002800000 */
        /* <DEDUP_REMOVED lines=14> */
.L_x_871:
[----:B------:R-:W-:Y:S01]  /*26c0*/  P2R R69, PR, RZ, 0x2 ;  /* 0x00000002ff457803 */ /* 0x000fe20000000000 */
[----:B------:R-:W-:Y:S01]  /*26d0*/  DADD R70, R60, 4 ;  /* 0x401000003c467429 */ /* 0x000fe20000000000 */
[----:B------:R-:W-:Y:S01]  /*26e0*/  LOP3.LUT P6, RZ, R6, 0x200, RZ, 0xc0, !PT ;  /* 0x0000020006ff7812 */ /* 0x000fe200078cc0ff */
[----:B------:R-:W-:Y:S01]  /*26f0*/  BSSY.RECONVERGENT B1, `(.L_x_872) ;  /* 0x0000023000017945 */ /* 0x000fe20003800200 */
[----:B------:R-:W-:Y:S02]  /*2700*/  FSETP.NEU.AND P1, PT, R4, RZ, PT ;  /* 0x000000ff0400720b */ /* 0x000fe40003f2d000 */
        /* <DEDUP_REMOVED lines=9> */
[----:B------:R-:W-:Y:S02]  /*27a0*/  ISETP.NE.AND P1, PT, R69, RZ, PT ;  /* 0x000000ff4500720c */ /* 0x000fe40003f25270 */
[----:B------:R-:W-:-:S02]  /*27b0*/  FSEL R69, R0, RZ, P0 ;  /* 0x000000ff00457208 */ /* 0x000fc40000000000 */
[----:B------:R-:W-:Y:S02]  /*27c0*/  ISETP.NE.AND P0, PT, R76, RZ, PT ;  /* 0x000000ff4c00720c */ /* 0x000fe40003f05270 */
        /* <DEDUP_REMOVED lines=21> */
.L_x_873:
[----:B------:R-:W-:Y:S05]  /*2920*/  BSYNC.RECONVERGENT B1 ;  /* 0x0000000000017941 */ /* 0x000fea0003800200 */
.L_x_872:
[----:B------:R-:W-:Y:S01]  /*2930*/  LDS R0, [R7+0x430] ;  /* 0x0004300007007984 */ /* 0x000fe20000000800 */
[----:B------:R-:W-:Y:S01]  /*2940*/  FSETP.NEU.AND P5, PT, R4, 1, PT ;  /* 0x3f8000000400780b */ /* 0x000fe20003fad000 */
[----:B------:R-:W-:Y:S01]  /*2950*/  F2F.F64.F32 R86, R86 ;  /* 0x0000005600567310 */ /* 0x000fe20000201800 */
[----:B------:R-:W-:Y:S01]  /*2960*/  BSSY.RECONVERGENT B0, `(.L_x_874) ;  /* 0x0000013000007945 */ /* 0x000fe20003800200 */
[----:B------:R-:W0:Y:S01]  /*2970*/  LDS R71, [R7+0x440] ;  /* 0x0004400007477984 */ /* 0x000e220000000800 */
[----:B------:R-:W-:Y:S02]  /*2980*/  FSEL R68, R68, 1.46601546874880000000e+13, P5 ;  /* 0x5555555544447808 */ /* 0x000fe40002800000 */
[----:B------:R-:W-:Y:S01]  /*2990*/  FSEL R69, R69, 1.4166666269302368164, P5 ;  /* 0x3fb5555545457808 */ /* 0x000fe20002800000 */
        /* <DEDUP_REMOVED lines=10> */
[----:B------:R-:W-:-:S04]  /*2a40*/  DADD R68, -RZ, |R64| ;  /* 0x00000000ff447229 */ /* 0x000fc80000000540 */
[----:B------:R0:W1:Y:S06]  /*2a50*/  F2F.F32.F64 R87, R72 ;  /* 0x0000004800577310 */ /* 0x00006c0000301000 */
[----:B------:R-:W-:Y:S02]  /*2a60*/  IMAD.MOV.U32 R71, RZ, RZ, R69 ;  /* 0x000000ffff477224 */ /* 0x000fe400078e0045 */
[----:B------:R-:W-:-:S07]  /*2a70*/  IMAD.MOV.U32 R69, RZ, RZ, 0x40180000 ;  /* 0x40180000ff457424 */ /* 0x000fce00078e00ff */
[----:B01----:R-:W-:Y:S05]  /*2a80*/  CALL.REL.NOINC `($_Z23CrankNicolson_3D_SolverifififfPfS_S_$__internal_accurate_pow) ;  /* 0x0000004000d47944 */ /* 0x003fea0003c00000 */
[----:B------:R-:W-:Y:S05]  /*2a90*/  BSYNC.RECONVERGENT B0 ;  /* 0x0000000000007941 */ /* 0x000fea0003800200 */
.L_x_874:
        /* <DEDUP_REMOVED lines=31> */
[----:B------:R-:W-:Y:S05]  /*2c90*/  CALL.REL.NOINC `($__internal_13_$__cuda_sm20_div_rn_f64_full) ;  /* 0x0000003400307944 */ /* 0x000fea0003c00000 */
[----:B------:R-:W-:Y:S02]  /*2ca0*/  IMAD.MOV.U32 R72, RZ, RZ, R68 ;  /* 0x000000ffff487224 */ /* 0x000fe400078e0044 */
[----:B------:R-:W-:-:S07]  /*2cb0*/  IMAD.MOV.U32 R73, RZ, RZ, R69 ;  /* 0x000000ffff497224 */ /* 0x000fce00078e0045 */
.L_x_876:
[----:B------:R-:W-:Y:S05]  /*2cc0*/  BSYNC.RECONVERGENT B1 ;  /* 0x0000000000017941 */ /* 0x000fea0003800200 */
.L_x_875:
[----:B------:R-:W-:Y:S01]  /*2cd0*/  DADD R68, -RZ, |R58| ;  /* 0x00000000ff447229 */ /* 0x000fe2000000053a */
[----:B------:R-:W-:Y:S01]  /*2ce0*/  FSETP.NEU.AND P5, PT, R85, 1, PT ;  /* 0x3f8000005500780b */ /* 0x000fe20003fad000 */
[----:B------:R-:W-:Y:S01]  /*2cf0*/  BSSY.RECONVERGENT B0, `(.L_x_877) ;  /* 0x0000007000007945 */ /* 0x000fe20003800200 */
[----:B------:R-:W-:Y:S02]  /*2d00*/  MOV R0, 0x2d60 ;  /* 0x00002d6000007802 */ /* 0x000fe40000000f00 */
[----:B------:R-:W-:Y:S02]  /*2d10*/  FSEL R74, R72, 3.1249045965716459206e-25, P5 ;  /* 0x16c16c17484a7808 */ /* 0x000fe40002800000 */
[----:B------:R-:W-:-:S03]  /*2d20*/  FSEL R75, R73, 0.90138888359069824219, P5 ;  /* 0x3f66c16c494b7808 */ /* 0x000fc60002800000 */
[----:B------:R-:W-:Y:S02]  /*2d30*/  IMAD.MOV.U32 R71, RZ, RZ, R69 ;  /* 0x000000ffff477224 */ /* 0x000fe400078e0045 */
[----:B------:R-:W-:-:S07]  /*2d40*/  IMAD.MOV.U32 R69, RZ, RZ, 0x40180000 ;  /* 0x40180000ff457424 */ /* 0x000fce00078e00ff */
[----:B------:R-:W-:Y:S05]  /*2d50*/  CALL.REL.NOINC `($_Z23CrankNicolson_3D_SolverifififfPfS_S_$__internal_accurate_pow) ;  /* 0x0000004000207944 */ /* 0x000fea0003c00000 */
[----:B------:R-:W-:Y:S05]  /*2d60*/  BSYNC.RECONVERGENT B0 ;  /* 0x0000000000007941 */ /* 0x000fea0003800200 */
.L_x_877:
        /* <DEDUP_REMOVED lines=32> */
.L_x_879:
[----:B------:R-:W-:Y:S05]  /*2f70*/  BSYNC.RECONVERGENT B1 ;  /* 0x0000000000017941 */ /* 0x000fea0003800200 */
.L_x_878:
[----:B------:R-:W-:Y:S01]  /*2f80*/  FSETP.NEU.AND P5, PT, R84, 1, PT ;  /* 0x3f8000005400780b */ /* 0x000fe20003fad000 */
[----:B------:R-:W-:Y:S01]  /*2f90*/  FADD R2, R48, R41 ;  /* 0x0000002930027221 */ /* 0x000fe20000000000 */
[----:B------:R-:W-:Y:S01]  /*2fa0*/  BSSY.RECONVERGENT B0, `(.L_x_880) ;  /* 0x000000b000007945 */ /* 0x000fe20003800200 */
[----:B------:R-:W-:Y:S02]  /*2fb0*/  MOV R0, 0x3050 ;  /* 0x0000305000007802 */ /* 0x000fe40000000f00 */
[----:B------:R-:W-:Y:S02]  /*2fc0*/  FSEL R72, R68, 3.1249045965716459206e-25, P5 ;  /* 0x16c16c1744487808 */ /* 0x000fe40002800000 */
[----:B------:R-:W-:Y:S01]  /*2fd0*/  FSEL R73, R69, 0.90138888359069824219, P5 ;  /* 0x3f66c16c45497808 */ /* 0x000fe20002800000 */
        /* <DEDUP_REMOVED lines=8> */
.L_x_880:
        /* <DEDUP_REMOVED lines=35> */
.L_x_882:
[----:B------:R-:W-:Y:S05]  /*3290*/  BSYNC.RECONVERGENT B1 ;  /* 0x0000000000017941 */ /* 0x000fea0003800200 */
.L_x_881:
[----:B------:R-:W-:Y:S01]  /*32a0*/  LDS R0, [R7+0x228] ;  /* 0x0002280007007984 */ /* 0x000fe20000000800 */
[----:B------:R-:W-:Y:S01]  /*32b0*/  FSETP.NEU.AND P5, PT, R5, 1, PT ;  /* 0x3f8000000500780b */ /* 0x000fe20003fad000 */
[----:B------:R-:W-:Y:S02]  /*32c0*/  BSSY.RECONVERGENT B0, `(.L_x_883) ;  /* 0x0000011000007945 */ /* 0x000fe40003800200 */
[----:B------:R-:W0:Y:S01]  /*32d0*/  LDS R71, [R7+0x648] ;  /* 0x0006480007477984 */ /* 0x000e220000000800 */
[----:B------:R-:W-:Y:S02]  /*32e0*/  FSEL R80, R68, 3.1249045965716459206e-25, P5 ;  /* 0x16c16c1744507808 */ /* 0x000fe40002800000 */
[----:B------:R-:W-:Y:S01]  /*32f0*/  FSEL R81, R69, 0.90138888359069824219, P5 ;  /* 0x3f66c16c45517808 */ /* 0x000fe20002800000 */
        /* <DEDUP_REMOVED lines=14> */
.L_x_883:
        /* <DEDUP_REMOVED lines=38> */
.L_x_885:
[----:B------:R-:W-:Y:S05]  /*3640*/  BSYNC.RECONVERGENT B1 ;  /* 0x0000000000017941 */ /* 0x000fea0003800200 */
.L_x_884:
[----:B------:R-:W-:Y:S01]  /*3650*/  LDS R0, [R7+0x42c] ;  /* 0x00042c0007007984 */ /* 0x000fe20000000800 */
[----:B------:R-:W-:Y:S01]  /*3660*/  FSETP.NEU.AND P5, PT, R4, 1, PT ;  /* 0x3f8000000400780b */ /* 0x000fe20003fad000 */
[----:B------:R-:W-:Y:S02]  /*3670*/  BSSY.RECONVERGENT B0, `(.L_x_886) ;  /* 0x0000014000007945 */ /* 0x000fe40003800200 */
[----:B------:R-:W0:Y:S01]  /*3680*/  LDS R71, [R7+0x444] ;  /* 0x0004440007477984 */ /* 0x000e220000000800 */
[----:B------:R-:W-:Y:S02]  /*3690*/  FSEL R68, R68, 3.1249045965716459206e-25, P5 ;  /* 0x16c16c1744447808 */ /* 0x000fe40002800000 */
[----:B------:R-:W-:Y:S01]  /*36a0*/  FSEL R69, R69, 0.90138888359069824219, P5 ;  /* 0x3f66c16c45457808 */ /* 0x000fe20002800000 */
[----:B0-----:R-:W-:-:S05]  /*36b0*/  FADD R0, R0, R71 ;  /* 0x0000004700007221 */ /* 0x001fca0000000000 */
[----:B------:R-:W-:Y:S02]  /*36c0*/  DADD R70, R72, R68 ;  /* 0x0000000048467229 */ /* 0x000fe40000000044 */
[C---:B------:R-:W-:Y:S01]  /*36d0*/  DMUL R68, R54.reuse, R68 ;  /* 0x0000004436447228 */ /* 0x040fe20000000000 */
[----:B------:R0:W1:Y:S05]  /*36e0*/  F2F.F64.F32 R72, R0 ;  /* 0x0000000000487310 */ /* 0x00006a0000201800 */
[----:B------:R-:W-:Y:S01]  /*36f0*/  DMUL R70, R54, R70 ;  /* 0x0000004636467228 */ /* 0x000fe20000000000 */
[----:B0-----:R-:W-:-:S07]  /*3700*/  MOV R0, 0x37b0 ;  /* 0x000037b000007802 */ /* 0x001fce0000000f00 */
[----:B-1----:R-:W-:-:S08]  /*3710*/  DMUL R70, R72, R70 ;  /* 0x0000004648467228 */ /* 0x002fd00000000000 */
[----:B------:R-:W-:Y:S02]  /*3720*/  DFMA R68, R68, R72, R70 ;  /* 0x000000484444722b */ /* 0x000fe40000000046 */
[----:B------:R-:W0:Y:S06]  /*3730*/  F2F.F64.F32 R70, R87 ;  /* 0x0000005700467310 */ /* 0x000e2c0000201800 */
[----:B------:R-:W-:-:S08]  /*3740*/  DADD R68, R74, R68 ;  /* 0x000000004a447229 */ /* 0x000fd00000000044 */
[----:B0-----:R-:W-:Y:S02]  /*3750*/  DADD R72, R68, R70 ;  /* 0x0000000044487229 */ /* 0x001fe40000000046 */
[----:B------:R-:W-:-:S04]  /*3760*/  DADD R68, -RZ, |R64| ;  /* 0x00000000ff447229 */ /* 0x000fc80000000540 */
[----:B------:R0:W1:Y:S06]  /*3770*/  F2F.F32.F64 R86, R72 ;  /* 0x0000004800567310 */ /* 0x00006c0000301000 */
[----:B------:R-:W-:Y:S02]  /*3780*/  IMAD.MOV.U32 R71, RZ, RZ, R69 ;  /* 0x000000ffff477224 */ /* 0x000fe400078e0045 */
[----:B------:R-:W-:-:S07]  /*3790*/  IMAD.MOV.U32 R69, RZ, RZ, 0x40200000 ;  /* 0x40200000ff457424 */ /* 0x000fce00078e00ff */
[----:B01----:R-:W-:Y:S05]  /*37a0*/  CALL.REL.NOINC `($_Z23CrankNicolson_3D_SolverifififfPfS_S_$__internal_accurate_pow) ;  /* 0x00000034008c7944 */ /* 0x003fea0003c00000 */
[----:B------:R-:W-:Y:S05]  /*37b0*/  BSYNC.RECONVERGENT B0 ;  /* 0x0000000000007941 */ /* 0x000fea0003800200 */
.L_x_886:
        /* <DEDUP_REMOVED lines=31> */
[----:B------:R-:W-:Y:S05]  /*39b0*/  CALL.REL.NOINC `($__internal_13_$__cuda_sm20_div_rn_f64_full) ;  /* 0x0000002400e87944 */ /* 0x000fea0003c00000 */
[----:B------:R-:W-:Y:S02]  /*39c0*/  IMAD.MOV.U32 R72, RZ, RZ, R68 ;  /* 0x000000ffff487224 */ /* 0x000fe400078e0044 */
[----:B------:R-:W-:-:S07]  /*39d0*/  IMAD.MOV.U32 R73, RZ, RZ, R69 ;  /* 0x000000ffff497224 */ /* 0x000fce00078e0045 */
.L_x_888:
[----:B------:R-:W-:Y:S05]  /*39e0*/  BSYNC.RECONVERGENT B1 ;  /* 0x0000000000017941 */ /* 0x000fea0003800200 */
.L_x_887:
[----:B------:R-:W-:Y:S01]  /*39f0*/  DADD R68, -RZ, |R58| ;  /* 0x00000000ff447229 */ /* 0x000fe2000000053a */
[----:B------:R-:W-:Y:S01]  /*3a00*/  FSETP.NEU.AND P5, PT, R85, 1, PT ;  /* 0x3f8000005500780b */ /* 0x000fe20003fad000 */
[----:B------:R-:W-:Y:S01]  /*3a10*/  BSSY.RECONVERGENT B0, `(.L_x_889) ;  /* 0x0000007000007945 */ /* 0x000fe20003800200 */
[----:B------:R-:W-:Y:S02]  /*3a20*/  MOV R0, 0x3a80 ;  /* 0x00003a8000007802 */ /* 0x000fe40000000f00 */
[----:B------:R-:W-:Y:S02]  /*3a30*/  FSEL R74, R72, 2.6805903767080696074e-23, P5 ;  /* 0x1a01a01a484a7808 */ /* 0x000fe40002800000 */
[----:B------:R-:W-:-:S03]  /*3a40*/  FSEL R75, R73, 0.5390872955322265625, P5 ;  /* 0x3f0a01a0494b7808 */ /* 0x000fc60002800000 */
[----:B------:R-:W-:Y:S02]  /*3a50*/  IMAD.MOV.U32 R71, RZ, RZ, R69 ;  /* 0x000000ffff477224 */ /* 0x000fe400078e0045 */
[----:B------:R-:W-:-:S07]  /*3a60*/  IMAD.MOV.U32 R69, RZ, RZ, 0x40200000 ;  /* 0x40200000ff457424 */ /* 0x000fce00078e00ff */
[----:B------:R-:W-:Y:S05]  /*3a70*/  CALL.REL.NOINC `($_Z23CrankNicolson_3D_SolverifififfPfS_S_$__internal_accurate_pow) ;  /* 0x0000003000d87944 */ /* 0x000fea0003c00000 */
[----:B------:R-:W-:Y:S05]  /*3a80*/  BSYNC.RECONVERGENT B0 ;  /* 0x0000000000007941 */ /* 0x000fea0003800200 */
.L_x_889:
        /* <DEDUP_REMOVED lines=32> */
.L_x_891:
[----:B------:R-:W-:Y:S05]  /*3c90*/  BSYNC.RECONVERGENT B1 ;  /* 0x0000000000017941 */ /* 0x000fea0003800200 */
.L_x_890:
[----:B------:R-:W-:Y:S01]  /*3ca0*/  FSETP.NEU.AND P5, PT, R84, 1, PT ;  /* 0x3f8000005400780b */ /* 0x000fe20003fad000 */
[----:B------:R-:W-:Y:S01]  /*3cb0*/  FADD R2, R47, R40 ;  /* 0x000000282f027221 */ /* 0x000fe20000000000 */
[----:B------:R-:W-:Y:S01]  /*3cc0*/  BSSY.RECONVERGENT B0, `(.L_x_892) ;  /* 0x000000b000007945 */ /* 0x000fe20003800200 */
[----:B------:R-:W-:Y:S02]  /*3cd0*/  MOV R0, 0x3d70 ;  /* 0x00003d7000007802 */ /* 0x000fe40000000f00 */
[----:B------:R-:W-:Y:S02]  /*3ce0*/  FSEL R72, R68, 2.6805903767080696074e-23, P5 ;  /* 0x1a01a01a44487808 */ /* 0x000fe40002800000 */
[----:B------:R-:W-:Y:S01]  /*3cf0*/  FSEL R73, R69, 0.5390872955322265625, P5 ;  /* 0x3f0a01a045497808 */ /* 0x000fe20002800000 */
        /* <DEDUP_REMOVED lines=8> */
.L_x_892:
        /* <DEDUP_REMOVED lines=35> */
.L_x_894:
[----:B------:R-:W-:Y:S05]  /*3fb0*/  BSYNC.RECONVERGENT B1 ;  /* 0x0000000000017941 */ /* 0x000fea0003800200 */
.L_x_893:
[----:B------:R-:W-:Y:S01]  /*3fc0*/  LDS R0, [R7+0x178] ;  /* 0x0001780007007984 */ /* 0x000fe20000000800 */
[----:B------:R-:W-:Y:S01]  /*3fd0*/  FSETP.NEU.AND P5, PT, R5, 1, PT ;  /* 0x3f8000000500780b */ /* 0x000fe20003fad000 */
[----:B------:R-:W-:Y:S02]  /*3fe0*/  BSSY.RECONVERGENT B0, `(.L_x_895) ;  /* 0x0000011000007945 */ /* 0x000fe40003800200 */
[----:B------:R-:W0:Y:S01]  /*3ff0*/  LDS R71, [R7+0x6f8] ;  /* 0x0006f80007477984 */ /* 0x000e220000000800 */
[----:B------:R-:W-:Y:S02]  /*4000*/  FSEL R80, R68, 2.6805903767080696074e-23, P5 ;  /* 0x1a01a01a44507808 */ /* 0x000fe40002800000 */
[----:B------:R-:W-:Y:S01]  /*4010*/  FSEL R81, R69, 0.5390872955322265625, P5 ;  /* 0x3f0a01a045517808 */ /* 0x000fe20002800000 */
        /* <DEDUP_REMOVED lines=14> */
.L_x_895:
        /* <DEDUP_REMOVED lines=38> */
.L_x_897:
[----:B------:R-:W-:Y:S05]  /*4360*/  BSYNC.RECONVERGENT B1 ;  /* 0x0000000000017941 */ /* 0x000fea0003800200 */
.L_x_896:
[----:B------:R-:W-:Y:S01]  /*4370*/  LDS R0, [R7+0x428] ;  /* 0x0004280007007984 */ /* 0x000fe20000000800 */
[----:B------:R-:W-:Y:S01]  /*4380*/  FSETP.NEU.AND P5, PT, R4, 1, PT ;  /* 0x3f8000000400780b */ /* 0x000fe20003fad000 */
[----:B------:R-:W-:Y:S01]  /*4390*/  F2F.F64.F32 R86, R86 ;  /* 0x0000005600567310 */ /* 0x000fe20000201800 */
[----:B------:R-:W-:Y:S01]  /*43a0*/  BSSY.RECONVERGENT B0, `(.L_x_898) ;  /* 0x0000013000007945 */ /* 0x000fe20003800200 */
[----:B------:R-:W0:Y:S01]  /*43b0*/  LDS R71, [R7+0x448] ;  /* 0x0004480007477984 */ /* 0x000e220000000800 */
[----:B------:R-:W-:Y:S02]  /*43c0*/  FSEL R68, R68, 2.6805903767080696074e-23, P5 ;  /* 0x1a01a01a44447808 */ /* 0x000fe40002800000 */
[----:B------:R-:W-:Y:S01]  /*43d0*/  FSEL R69, R69, 0.5390872955322265625, P5 ;  /* 0x3f0a01a045457808 */ /* 0x000fe20002800000 */
        /* <DEDUP_REMOVED lines=16> */
.L_x_898:
        /* <DEDUP_REMOVED lines=31> */
[----:B------:R-:W-:Y:S05]  /*46d0*/  CALL.REL.NOINC `($__internal_13_$__cuda_sm20_div_rn_f64_full) ;  /* 0x0000001800a07944 */ /* 0x000fea0003c00000 */
[----:B------:R-:W-:Y:S02]  /*46e0*/  IMAD.MOV.U32 R72, RZ, RZ, R68 ;  /* 0x000000ffff487224 */ /* 0x000fe400078e0044 */
[----:B------:R-:W-:-:S07]  /*46f0*/  IMAD.MOV.U32 R73, RZ, RZ, R69 ;  /* 0x000000ffff497224 */ /* 0x000fce00078e0045 */
.L_x_900:
[----:B------:R-:W-:Y:S05]  /*4700*/  BSYNC.RECONVERGENT B1 ;  /* 0x0000000000017941 */ /* 0x000fea0003800200 */
.L_x_899:
[----:B------:R-:W-:Y:S01]  /*4710*/  DADD R68, -RZ, |R58| ;  /* 0x00000000ff447229 */ /* 0x000fe2000000053a */
[----:B------:R-:W-:Y:S01]  /*4720*/  FSETP.NEU.AND P5, PT, R85, 1, PT ;  /* 0x3f8000005500780b */ /* 0x000fe20003fad000 */
[----:B------:R-:W-:Y:S01]  /*4730*/  BSSY.RECONVERGENT B0, `(.L_x_901) ;  /* 0x0000007000007945 */ /* 0x000fe20003800200 */
[----:B------:R-:W-:Y:S02]  /*4740*/  MOV R0, 0x47a0 ;  /* 0x000047a000007802 */ /* 0x000fe40000000f00 */
[----:B------:R-:W-:Y:S02]  /*4750*/  FSEL R74, R72, -1.481905565015040338e-05, P5 ;  /* 0xb7789f5c484a7808 */ /* 0x000fe40002800000 */
[----:B------:R-:W-:-:S03]  /*4760*/  FSEL R75, R73, 0.31736990809440612793, P5 ;  /* 0x3ea27e4f494b7808 */ /* 0x000fc60002800000 */
[----:B------:R-:W-:Y:S02]  /*4770*/  IMAD.MOV.U32 R71, RZ, RZ, R69 ;  /* 0x000000ffff477224 */ /* 0x000fe400078e0045 */
[----:B------:R-:W-:-:S07]  /*4780*/  IMAD.MOV.U32 R69, RZ, RZ, 0x40240000 ;  /* 0x40240000ff457424 */ /* 0x000fce00078e00ff */
[----:B------:R-:W-:Y:S05]  /*4790*/  CALL.REL.NOINC `($_Z23CrankNicolson_3D_SolverifififfPfS_S_$__internal_accurate_pow) ;  /* 0x0000002400907944 */ /* 0x000fea0003c00000 */
[----:B------:R-:W-:Y:S05]  /*47a0*/  BSYNC.RECONVERGENT B0 ;  /* 0x0000000000007941 */ /* 0x000fea0003800200 */
.L_x_901:
        /* <DEDUP_REMOVED lines=32> */
.L_x_903:
[----:B------:R-:W-:Y:S05]  /*49b0*/  BSYNC.RECONVERGENT B1 ;  /* 0x0000000000017941 */ /* 0x000fea0003800200 */
.L_x_902:
[----:B------:R-:W-:Y:S01]  /*49c0*/  FSETP.NEU.AND P5, PT, R84, 1, PT ;  /* 0x3f8000005400780b */ /* 0x000fe20003fad000 */
[----:B------:R-:W-:Y:S01]  /*49d0*/  FADD R2, R49, R8 ;  /* 0x0000000831027221 */ /* 0x000fe20000000000 */
[----:B------:R-:W-:Y:S01]  /*49e0*/  BSSY.RECONVERGENT B0, `(.L_x_904) ;  /* 0x000000b000007945 */ /* 0x000fe20003800200 */
[----:B------:R-:W-:Y:S02]  /*49f0*/  MOV R0, 0x4a90 ;  /* 0x00004a9000007802 */ /* 0x000fe40000000f00 */
[----:B------:R-:W-:Y:S02]  /*4a00*/  FSEL R72, R68, -1.481905565015040338e-05, P5 ;  /* 0xb7789f5c44487808 */ /* 0x000fe40002800000 */
[----:B------:R-:W-:Y:S01]  /*4a10*/  FSEL R73, R69, 0.31736990809440612793, P5 ;  /* 0x3ea27e4f45497808 */ /* 0x000fe20002800000 */
        /* <DEDUP_REMOVED lines=8> */
.L_x_904:
        /* <DEDUP_REMOVED lines=35> */
.L_x_906:
[----:B------:R-:W-:Y:S05]  /*4cd0*/  BSYNC.RECONVERGENT B1 ;  /* 0x0000000000017941 */ /* 0x000fea0003800200 */
.L_x_905:
[----:B------:R-:W-:Y:S01]  /*4ce0*/  LDS R0, [R7+0xc8] ;  /* 0x0000c80007007984 */ /* 0x000fe20000000800 */
[----:B------:R-:W-:Y:S01]  /*4cf0*/  FSETP.NEU.AND P5, PT, R5, 1, PT ;  /* 0x3f8000000500780b */ /* 0x000fe20003fad000 */
[----:B------:R-:W-:Y:S02]  /*4d00*/  BSSY.RECONVERGENT B0, `(.L_x_907) ;  /* 0x0000011000007945 */ /* 0x000fe40003800200 */
[----:B------:R-:W0:Y:S01]  /*4d10*/  LDS R71, [R7+0x7a8] ;  /* 0x0007a80007477984 */ /* 0x000e220000000800 */
[----:B------:R-:W-:Y:S02]  /*4d20*/  FSEL R80, R68, -1.481905565015040338e-05, P5 ;  /* 0xb7789f5c44507808 */ /* 0x000fe40002800000 */
[----:B------:R-:W-:Y:S01]  /*4d30*/  FSEL R81, R69, 0.31736990809440612793, P5 ;  /* 0x3ea27e4f45517808 */ /* 0x000fe20002800000 */
        /* <DEDUP_REMOVED lines=14> */
.L_x_907:
        /* <DEDUP_REMOVED lines=38> */
.L_x_909:
[----:B------:R-:W-:Y:S05]  /*5080*/  BSYNC.RECONVERGENT B1 ;  /* 0x0000000000017941 */ /* 0x000fea0003800200 */
.L_x_908:
[----:B------:R-:W-:Y:S01]  /*5090*/  LDS R0, [R7+0x424] ;  /* 0x0004240007007984 */ /* 0x000fe20000000800 */
[----:B------:R-:W-:Y:S01]  /*50a0*/  FSETP.NEU.AND P5, PT, R4, 1, PT ;  /* 0x3f8000000400780b */ /* 0x000fe20003fad000 */
[----:B------:R-:W-:Y:S02]  /*50b0*/  BSSY.RECONVERGENT B0, `(.L_x_910) ;  /* 0x0000014000007945 */ /* 0x000fe40003800200 */
[----:B------:R-:W0:Y:S01]  /*50c0*/  LDS R71, [R7+0x44c] ;  /* 0x00044c0007477984 */ /* 0x000e220000000800 */
[----:B------:R-:W-:Y:S02]  /*50d0*/  FSEL R68, R68, -1.481905565015040338e-05, P5 ;  /* 0xb7789f5c44447808 */ /* 0x000fe40002800000 */
[----:B------:R-:W-:Y:S01]  /*50e0*/  FSEL R69, R69, 0.31736990809440612793, P5 ;  /* 0x3ea27e4f45457808 */ /* 0x000fe20002800000 */
        /* <DEDUP_REMOVED lines=17> */
.L_x_910:
[----:B------:R-:W-:Y:S01]  /*5200*/  FSETP.NEU.AND P6, PT, R85, RZ, PT ;  /* 0x000000ff5500720b */ /* 0x000fe20003fcd000 */
[----:B------:R-:W-:Y:S01]  /*5210*/  IMAD.MOV.U32 R74, RZ, RZ, 0x0 ;  /* 0x00000000ff4a7424 */ /* 0x000fe200078e00ff */
[----:B------:R-:W-:Y:S01]  /*5220*/  LOP3.LUT P5, RZ, R6, 0x40000000, RZ, 0xc0, !PT ;  /* 0x4000000006ff7812 */ /* 0x000fe200078ac0ff */
[----:B------:R-:W-:Y:S01]  /*5230*/  IMAD.MOV.U32 R70, RZ, RZ, 0x1 ;  /* 0x00000001ff467424 */ /* 0x000fe200078e00ff */
[----:B------:R-:W-:Y:S01]  /*5240*/  FSEL R0, R68, RZ, P6 ;  /* 0x000000ff44007208 */ /* 0x000fe20003000000 */
[----:B------:R-:W-:Y:S01]  /*5250*/  DADD R68, R64, 12 ;  /* 0x4028000040447429 */ /* 0x000fe20000000000 */
        /* <DEDUP_REMOVED lines=25> */
[----:B------:R-:W-:Y:S05]  /*53f0*/  CALL.REL.NOINC `($__internal_13_$__cuda_sm20_div_rn_f64_full) ;  /* 0x0000000c00587944 */ /* 0x000fea0003c00000 */
.L_x_912:
[----:B------:R-:W-:Y:S05]  /*5400*/  BSYNC.RECONVERGENT B1 ;  /* 0x0000000000017941 */ /* 0x000fea0003800200 */
.L_x_911:
[----:B------:R-:W-:Y:S01]  /*5410*/  FSETP.NEU.AND P0, PT, R85, 1, PT ;  /* 0x3f8000005500780b */ /* 0x000fe20003f0d000 */
[----:B------:R-:W-:Y:S01]  /*5420*/  BSSY.RECONVERGENT B0, `(.L_x_913) ;  /* 0x0000008000007945 */ /* 0x000fe20003800200 */
[----:B------:R-:W-:Y:S02]  /*5430*/  MOV R0, 0x54a0 ;  /* 0x000054a000007802 */ /* 0x000fe40000000f00 */
[----:B------:R-:W-:Y:S02]  /*5440*/  FSEL R74, R68, -1.54028256424871466263e+29, P0 ;  /* 0xeff8d898444a7808 */ /* 0x000fe40000000000 */
[----:B------:R-:W-:Y:S01]  /*5450*/  FSEL R75, R69, 0.17376267910003662109, P0 ;  /* 0x3e31eed8454b7808 */ /* 0x000fe20000000000 */
[----:B------:R-:W-:-:S10]  /*5460*/  DADD R68, -RZ, |R58| ;  /* 0x00000000ff447229 */ /* 0x000fd4000000053a */
[----:B------:R-:W-:Y:S02]  /*5470*/  IMAD.MOV.U32 R71, RZ, RZ, R69 ;  /* 0x000000ffff477224 */ /* 0x000fe400078e0045 */
[----:B------:R-:W-:-:S07]  /*5480*/  IMAD.MOV.U32 R69, RZ, RZ, 0x40280000 ;  /* 0x40280000ff457424 */ /* 0x000fce00078e00ff */
[----:B------:R-:W-:Y:S05]  /*5490*/  CALL.REL.NOINC `($_Z23CrankNicolson_3D_SolverifififfPfS_S_$__internal_accurate_pow) ;  /* 0x0000001800507944 */ /* 0x000fea0003c00000 */
[----:B------:R-:W-:Y:S05]  /*54a0*/  BSYNC.RECONVERGENT B0 ;  /* 0x0000000000007941 */ /* 0x000fea0003800200 */
.L_x_913:
        /* <DEDUP_REMOVED lines=32> */
.L_x_915:
[----:B------:R-:W-:Y:S05]  /*56b0*/  BSYNC.RECONVERGENT B1 ;  /* 0x0000000000017941 */ /* 0x000fea0003800200 */
.L_x_914:
[----:B------:R-:W-:Y:S01]  /*56c0*/  FSETP.NEU.AND P0, PT, R84, 1, PT ;  /* 0x3f8000005400780b */ /* 0x000fe20003f0d000 */
[----:B------:R-:W-:Y:S01]  /*56d0*/  FADD R2, R39, R82 ;  /* 0x0000005227027221 */ /* 0x000fe20000000000 */
[----:B------:R-:W-:Y:S01]  /*56e0*/  BSSY.RECONVERGENT B0, `(.L_x_916) ;  /* 0x000000b000007945 */ /* 0x000fe20003800200 */
[----:B------:R-:W-:Y:S02]  /*56f0*/  MOV R0, 0x5790 ;  /* 0x0000579000007802 */ /* 0x000fe40000000f00 */
[----:B------:R-:W-:Y:S02]  /*5700*/  FSEL R72, R68, -1.54028256424871466263e+29, P0 ;  /* 0xeff8d89844487808 */ /* 0x000fe40000000000 */
[----:B------:R-:W-:Y:S01]  /*5710*/  FSEL R73, R69, 0.17376267910003662109, P0 ;  /* 0x3e31eed845497808 */ /* 0x000fe20000000000 */
        /* <DEDUP_REMOVED lines=8> */
.L_x_916:
[----:B------:R-:W-:Y:S01]  /*57a0*/  FSETP.NEU.AND P3, PT, R5, RZ, PT ;  /* 0x000000ff0500720b */ /* 0x000fe20003f6d000 */
[----:B------:R-:W-:Y:S01]  /*57b0*/  IMAD.MOV.U32 R70, RZ, RZ, 0x1 ;  /* 0x00000001ff467424 */ /* 0x000fe200078e00ff */
[----:B------:R-:W-:Y:S01]  /*57c0*/  LOP3.LUT P0, RZ, R3, 0x1, RZ, 0xc0, !PT ;  /* 0x0000000103ff7812 */ /* 0x000fe2000780c0ff */
[----:B------:R-:W-:Y:S01]  /*57d0*/  BSSY.RECONVERGENT B1, `(.L_x_917) ;  /* 0x000001e000017945 */ /* 0x000fe20003800200 */
[----:B------:R-:W-:Y:S01]  /*57e0*/  FSEL R0, R68, RZ, P3 ;  /* 0x000000ff44007208 */ /* 0x000fe20001800000 */
[----:B------:R-:W-:Y:S01]  /*57f0*/  DADD R68, R62, 12 ;  /* 0x402800003e447429 */ /* 0x000fe20000000000 */
[----:B------:R-:W-:Y:S02]  /*5800*/  LOP3.LUT P2, RZ, R6, 0x10, RZ, 0xc0, !PT ;  /* 0x0000001006ff7812 */ /* 0x000fe4000784c0ff */
[----:B------:R-:W-:Y:S02]  /*5810*/  FSEL R81, R2, RZ, P3 ;  /* 0x000000ff02517208 */ /* 0x000fe40001800000 */
[----:B------:R-:W-:-:S02]  /*5820*/  FSEL R71, R0, RZ, P2 ;  /* 0x000000ff00477208 */ /* 0x000fc40001000000 */
        /* <DEDUP_REMOVED lines=24> */
.L_x_918:
[----:B------:R-:W-:Y:S05]  /*59b0*/  BSYNC.RECONVERGENT B1 ;  /* 0x0000000000017941 */ /* 0x000fea0003800200 */
.L_x_917:
[----:B------:R-:W-:Y:S01]  /*59c0*/  FSETP.NEU.AND P0, PT, R5, 1, PT ;  /* 0x3f8000000500780b */ /* 0x000fe20003f0d000 */
[----:B------:R-:W-:Y:S01]  /*59d0*/  LDS R0, [R7+0x18] ;  /* 0x0000180007007984 */ /* 0x000fe20000000800 */
[----:B------:R-:W-:Y:S02]  /*59e0*/  BSSY.RECONVERGENT B0, `(.L_x_919) ;  /* 0x0000011000007945 */ /* 0x000fe40003800200 */
[----:B------:R-:W-:Y:S01]  /*59f0*/  FSEL R80, R68, -1.54028256424871466263e+29, P0 ;  /* 0xeff8d89844507808 */ /* 0x000fe20000000000 */
[----:B------:R-:W0:Y:S01]  /*5a00*/  LDS R5, [R7+0x858] ;  /* 0x0008580007057984 */ /* 0x000e220000000800 */
[----:B------:R-:W-:Y:S01]  /*5a10*/  FSEL R81, R69, 0.17376267910003662109, P0 ;  /* 0x3e31eed845517808 */ /* 0x000fe20000000000 */
[----:B------:R-:W-:-:S05]  /*5a20*/  DADD R68, -RZ, |R60| ;  /* 0x00000000ff447229 */ /* 0x000fca000000053c */
[----:B------:R-:W-:Y:S02]  /*5a30*/  DADD R78, R72, R80 ;  /* 0x00000000484e7229 */ /* 0x000fe40000000050 */
[----:B------:R-:W-:-:S06]  /*5a40*/  DMUL R80, R56, R80 ;  /* 0x0000005038507228 */ /* 0x000fcc0000000000 */
[----:B------:R-:W-:Y:S01]  /*5a50*/  DMUL R78, R56, R78 ;  /* 0x0000004e384e7228 */ /* 0x000fe20000000000 */
[----:B0-----:R-:W-:Y:S01]  /*5a60*/  FADD R5, R0, R5 ;  /* 0x0000000500057221 */ /* 0x001fe20000000000 */
[----:B------:R-:W-:-:S03]  /*5a70*/  MOV R0, 0x5af0 ;  /* 0x00005af000007802 */ /* 0x000fc60000000f00 */
[----:B------:R-:W0:Y:S03]  /*5a80*/  F2F.F64.F32 R70, R5 ;  /* 0x0000000500467310 */ /* 0x000e260000201800 */
[----:B0-----:R-:W-:-:S08]  /*5a90*/  DMUL R78, R70, R78 ;  /* 0x0000004e464e7228 */ /* 0x001fd00000000000 */
[----:B------:R-:W-:Y:S01]  /*5aa0*/  DFMA R78, R80, R70, R78 ;  /* 0x00000046504e722b */ /* 0x000fe2000000004e */
[----:B------:R-:W-:Y:S02]  /*5ab0*/  IMAD.MOV.U32 R71, RZ, RZ, R69 ;  /* 0x000000ffff477224 */ /* 0x000fe400078e0045 */
[----:B------:R-:W-:-:S05]  /*5ac0*/  IMAD.MOV.U32 R69, RZ, RZ, 0x40280000 ;  /* 0x40280000ff457424 */ /* 0x000fca00078e00ff */
[----:B------:R-:W-:-:S11]  /*5ad0*/  DFMA R74, R76, R74, R78 ;  /* 0x0000004a4c4a722b */ /* 0x000fd6000000004e */
[----:B------:R-:W-:Y:S05]  /*5ae0*/  CALL.REL.NOINC `($_Z23CrankNicolson_3D_SolverifififfPfS_S_$__internal_accurate_pow) ;  /* 0x0000001000bc7944 */ /* 0x000fea0003c00000 */
[----:B------:R-:W-:Y:S05]  /*5af0*/  BSYNC.RECONVERGENT B0 ;  /* 0x0000000000007941 */ /* 0x000fea0003800200 */
.L_x_919:
        /* <DEDUP_REMOVED lines=34> */
.L_x_921:
[----:B------:R-:W-:Y:S05]  /*5d20*/  BSYNC.RECONVERGENT B1 ;  /* 0x0000000000017941 */ /* 0x000fea0003800200 */
.L_x_920:
[----:B------:R-:W0:Y:S01]  /*5d30*/  LDC.64 R70, c[0x0][0x3a0] ;  /* 0x0000e800ff467b82 */ /* 0x000e220000000a00 */
[----:B------:R-:W2:Y:S04]  /*5d40*/  LDG.E R79, desc[UR8][R50.64] ;  /* 0x00000008324f7981 */ /* 0x000ea8000c1e1900 */
[----:B------:R-:W-:Y:S04]  /*5d50*/  LDS R0, [R7+0x420] ;  /* 0x0004200007007984 */ /* 0x000fe80000000800 */
[----:B------:R1:W3:Y:S01]  /*5d60*/  LDS R77, [R7+0x450] ;  /* 0x00045000074d7984 */ /* 0x0002e20000000800 */
[----:B------:R-:W-:Y:S01]  /*5d70*/  FSETP.NEU.AND P0, PT, R4, 1, PT ;  /* 0x3f8000000400780b */ /* 0x000fe20003f0d000 */
[----:B0-----:R-:W-:Y:S01]  /*5d80*/  IMAD.WIDE R70, R24, 0x4, R70 ;  /* 0x0000000418467825 */ /* 0x001fe200078e0246 */
[----:B------:R-:W-:Y:S03]  /*5d90*/  F2F.F64.F32 R86, R86 ;  /* 0x0000005600567310 */ /* 0x000fe60000201800 */
[----:B------:R-:W-:Y:S01]  /*5da0*/  FADD R2, R44, R44 ;  /* 0x0000002c2c027221 */ /* 0x000fe20000000000 */
[----:B-1----:R-:W0:Y:S01]  /*5db0*/  LDC R7, c[0x0][0x380] ;  /* 0x0000e000ff077b82 */ /* 0x002e220000000800 */
[----:B------:R-:W4:Y:S01]  /*5dc0*/  LDG.E.CONSTANT R70, desc[UR8][R70.64] ;  /* 0x0000000846467981 */ /* 0x000f22000c1e9900 */
[----:B------:R-:W-:-:S02]  /*5dd0*/  FSEL R4, R68, -1.54028256424871466263e+29, P0 ;  /* 0xeff8d89844047808 */ /* 0x000fc40000000000 */
[----:B------:R-:W-:-:S06]  /*5de0*/  FSEL R5, R69, 0.17376267910003662109, P0 ;  /* 0x3e31eed845057808 */ /* 0x000fcc0000000000 */
[----:B------:R-:W-:Y:S01]  /*5df0*/  DADD R72, R72, R4 ;  /* 0x0000000048487229 */ /* 0x000fe20000000004 */
[----:B---3--:R-:W-:-:S04]  /*5e00*/  FADD R0, R0, R77 ;  /* 0x0000004d00007221 */ /* 0x008fc80000000000 */
[----:B------:R-:W1:Y:S03]  /*5e10*/  F2F.F64.F32 R68, R0 ;  /* 0x0000000000447310 */ /* 0x000e660000201800 */
[C---:B------:R-:W-:Y:S02]  /*5e20*/  DMUL R72, R54.reuse, R72 ;  /* 0x0000004836487228 */ /* 0x040fe40000000000 */
[----:B------:R-:W-:-:S06]  /*5e30*/  DMUL R4, R54, R4 ;  /* 0x0000000436047228 */ /* 0x000fcc0000000000 */
[----:B-1----:R-:W-:-:S08]  /*5e40*/  DMUL R72, R68, R72 ;  /* 0x0000004844487228 */ /* 0x002fd00000000000 */
[----:B------:R-:W-:-:S08]  /*5e50*/  DFMA R4, R4, R68, R72 ;  /* 0x000000440404722b */ /* 0x000fd00000000048 */
[----:B------:R-:W-:-:S08]  /*5e60*/  DADD R4, R74, R4 ;  /* 0x000000004a047229 */ /* 0x000fd00000000004 */
[----:B------:R-:W-:-:S10]  /*5e70*/  DADD R4, R4, R86 ;  /* 0x0000000004047229 */ /* 0x000fd40000000056 */
[----:B------:R-:W4:Y:S01]  /*5e80*/  F2F.F32.F64 R4, R4 ;  /* 0x0000000400047310 */ /* 0x000f220000301000 */
[----:B------:R-:W-:-:S05]  /*5e90*/  VIADD R9, R9, 0x1 ;  /* 0x0000000109097836 */ /* 0x000fca0000000000 */
[----:B------:R-:W-:Y:S01]  /*5ea0*/  ISETP.NE.AND P0, PT, R9, -0xc, PT ;  /* 0xfffffff40900780c */ /* 0x000fe20003f05270 */
[C---:B0-----:R-:W-:Y:S02]  /*5eb0*/  IMAD R26, R7.reuse, UR17, R26 ;  /* 0x00000011071a7c24 */ /* 0x041fe4000f8e021a */
        /* <DEDUP_REMOVED lines=8> */
.L_x_854:
        /* <DEDUP_REMOVED lines=22> */
[----:B------:R-:W-:Y:S01]  /*60a0*/  IMAD.MOV.U32 R69, RZ, RZ, 0x412e8480 ;  /* 0x412e8480ff457424 */ /* 0x000fe200078e00ff */
[----:B------:R-:W-:-:S07]  /*60b0*/  MOV R78, 0x60d0 ;  /* 0x000060d0004e7802 */ /* 0x000fce0000000f00 */
[----:B0-----:R-:W-:Y:S05]  /*60c0*/  CALL.REL.NOINC `($__internal_13_$__cuda_sm20_div_rn_f64_full) ;  /* 0x0000000000247944 */ /* 0x001fea0003c00000 */
.L_x_923:
        /* <DEDUP_REMOVED lines=9> */
        .weak           $__internal_13_$__cuda_sm20_div_rn_f64_full
        .type           $__internal_13_$__cuda_sm20_div_rn_f64_full,@function
        .size           $__internal_13_$__cuda_sm20_div_rn_f64_full,($__internal_14_$__cuda_sm3x_div_rn_noftz_f32_slowpath - $__internal_13_$__cuda_sm20_div_rn_f64_full)
$__internal_13_$__cuda_sm20_div_rn_f64_full:
[----:B------:R-:W-:Y:S01]  /*6160*/  IMAD.MOV.U32 R89, RZ, RZ, R71 ;  /* 0x000000ffff597224 */ /* 0x000fe200078e0047 */
[----:B------:R-:W-:Y:S01]  /*6170*/  LOP3.LUT R81, R69, 0x7ff00000, RZ, 0xc0, !PT ;  /* 0x7ff0000045517812 */ /* 0x000fe200078ec0ff */
[----:B------:R-:W-:Y:S01]  /*6180*/  IMAD.MOV.U32 R0, RZ, RZ, 0x1ca00000 ;  /* 0x1ca00000ff007424 */ /* 0x000fe200078e00ff */
[----:B------:R-:W-:Y:S01]  /*6190*/  BSSY.RECONVERGENT B0, `(.L_x_924) ;  /* 0x000005c000007945 */ /* 0x000fe20003800200 */
[----:B------:R-:W-:Y:S01]  /*61a0*/  IMAD.U32 R68, RZ, RZ, UR4 ;  /* 0x00000004ff447e24 */ /* 0x000fe2000f8e00ff */
[----:B------:R-:W-:Y:S01]  /*61b0*/  LOP3.LUT R2, R89, 0x7ff00000, RZ, 0xc0, !PT ;  /* 0x7ff0000059027812 */ /* 0x000fe200078ec0ff */
[----:B------:R-:W-:Y:S02]  /*61c0*/  IMAD.MOV.U32 R88, RZ, RZ, R70 ;  /* 0x000000ffff587224 */ /* 0x000fe400078e0046 */
[----:B------:R-:W-:Y:S01]  /*61d0*/  IMAD.U32 R70, RZ, RZ, UR4 ;  /* 0x00000004ff467e24 */ /* 0x000fe2000f8e00ff */
[----:B------:R-:W-:Y:S01]  /*61e0*/  ISETP.GE.U32.AND P5, PT, R2, R81, PT ;  /* 0x000000510200720c */ /* 0x000fe20003fa6070 */
[----:B------:R-:W-:-:S02]  /*61f0*/  IMAD.MOV.U32 R92, RZ, RZ, R88 ;  /* 0x000000ffff5c7224 */ /* 0x000fc400078e0058 */
[----:B------:R-:W-:Y:S01]  /*6200*/  IMAD.MOV.U32 R94, RZ, RZ, 0x1 ;  /* 0x00000001ff5e7424 */ /* 0x000fe200078e00ff */
        /* <DEDUP_REMOVED lines=11> */
[----:B------:R-:W-:Y:S01]  /*62c0*/  @!P5 LOP3.LUT R91, R80, 0x100000, RZ, 0xfc, !PT ;  /* 0x00100000505bd812 */ /* 0x000fe200078efcff */
[----:B------:R-:W-:-:S04]  /*62d0*/  IMAD.MOV.U32 R80, RZ, RZ, R2 ;  /* 0x000000ffff507224 */ /* 0x000fc800078e0002 */
        /* <DEDUP_REMOVED lines=47> */
.L_x_925:
        /* <DEDUP_REMOVED lines=17> */
.L_x_928:
[----:B------:R-:W-:Y:S01]  /*66e0*/  LOP3.LUT R69, R69, 0x80000, RZ, 0xfc, !PT ;  /* 0x0008000045457812 */ /* 0x000fe200078efcff */
[----:B------:R-:W-:-:S04]  /*66f0*/  IMAD.MOV.U32 R94, RZ, RZ, R68 ;  /* 0x000000ffff5e7224 */ /* 0x000fc800078e0044 */
[----:B------:R-:W-:Y:S01]  /*6700*/  IMAD.MOV.U32 R95, RZ, RZ, R69 ;  /* 0x000000ffff5f7224 */ /* 0x000fe200078e0045 */
[----:B------:R-:W-:Y:S06]  /*6710*/  BRA `(.L_x_926) ;  /* 0x00000000000c7947 */ /* 0x000fec0003800000 */
.L_x_927:
[----:B------:R-:W-:Y:S01]  /*6720*/  LOP3.LUT R69, R89, 0x80000, RZ, 0xfc, !PT ;  /* 0x0008000059457812 */ /* 0x000fe200078efcff */
[----:B------:R-:W-:-:S04]  /*6730*/  IMAD.MOV.U32 R94, RZ, RZ, R88 ;  /* 0x000000ffff5e7224 */ /* 0x000fc800078e0058 */
[----:B------:R-:W-:-:S07]  /*6740*/  IMAD.MOV.U32 R95, RZ, RZ, R69 ;  /* 0x000000ffff5f7224 */ /* 0x000fce00078e0045 */
.L_x_926:
[----:B------:R-:W-:Y:S05]  /*6750*/  BSYNC.RECONVERGENT B0 ;  /* 0x0000000000007941 */ /* 0x000fea0003800200 */
.L_x_924:
[----:B------:R-:W-:Y:S02]  /*6760*/  IMAD.MOV.U32 R79, RZ, RZ, 0x0 ;  /* 0x00000000ff4f7424 */ /* 0x000fe400078e00ff */
[----:B------:R-:W-:Y:S02]  /*6770*/  IMAD.MOV.U32 R68, RZ, RZ, R94 ;  /* 0x000000ffff447224 */ /* 0x000fe400078e005e */
[----:B------:R-:W-:Y:S01]  /*6780*/  IMAD.MOV.U32 R69, RZ, RZ, R95 ;  /* 0x000000ffff457224 */ /* 0x000fe200078e005f */
[----:B------:R-:W-:Y:S06]  /*6790*/  RET.REL.NODEC R78 `(_Z23CrankNicolson_3D_SolverifififfPfS_S_) ;  /* 0xffffff984e187950 */ /* 0x000fec0003c3ffff */
        .weak           $__internal_14_$__cuda_sm3x_div_rn_noftz_f32_slowpath
        .type           $__internal_14_$__cuda_sm3x_div_rn_noftz_f32_slowpath,@function
        .size           $__internal_14_$__cuda_sm3x_div_rn_noftz_f32_slowpath,($_Z23CrankNicolson_3D_SolverifififfPfS_S_$__internal_accurate_pow - $__internal_14_$__cuda_sm3x_div_rn_noftz_f32_slowpath)
$__internal_14_$__cuda_sm3x_div_rn_noftz_f32_slowpath:
        /* <DEDUP_REMOVED lines=34> */
.L_x_929:
        /* <DEDUP_REMOVED lines=50> */
.L_x_935:
[----:B------:R-:W-:-:S04]  /*6ce0*/  LOP3.LUT R15, R15, 0x80000000, RZ, 0xc0, !PT ;  /* 0x800000000f0f7812 */ /* 0x000fc800078ec0ff */
[----:B------:R-:W-:Y:S01]  /*6cf0*/  LOP3.LUT R15, R15, 0x7f800000, RZ, 0xfc, !PT ;  /* 0x7f8000000f0f7812 */ /* 0x000fe200078efcff */
[----:B------:R-:W-:Y:S06]  /*6d00*/  BRA `(.L_x_936) ;  /* 0x0000000000287947 */ /* 0x000fec0003800000 */
.L_x_934:
[----:B------:R-:W-:Y:S01]  /*6d10*/  IMAD R15, R3, 0x800000, R15 ;  /* 0x00800000030f7824 */ /* 0x000fe200078e020f */
[----:B------:R-:W-:Y:S06]  /*6d20*/  BRA `(.L_x_936) ;  /* 0x0000000000207947 */ /* 0x000fec0003800000 */
.L_x_933:
[----:B------:R-:W-:-:S04]  /*6d30*/  LOP3.LUT R2, R3, 0x80000000, R2, 0x48, !PT ;  /* 0x8000000003027812 */ /* 0x000fc800078e4802 */
[----:B------:R-:W-:Y:S01]  /*6d40*/  LOP3.LUT R15, R2, 0x7f800000, RZ, 0xfc, !PT ;  /* 0x7f800000020f7812 */ /* 0x000fe200078efcff */
[----:B------:R-:W-:Y:S06]  /*6d50*/  BRA `(.L_x_936) ;  /* 0x0000000000147947 */ /* 0x000fec0003800000 */
.L_x_932:
[----:B------:R-:W-:Y:S01]  /*6d60*/  LOP3.LUT R15, R3, 0x80000000, R2, 0x48, !PT ;  /* 0x80000000030f7812 */ /* 0x000fe200078e4802 */
[----:B------:R-:W-:Y:S06]  /*6d70*/  BRA `(.L_x_936) ;  /* 0x00000000000c7947 */ /* 0x000fec0003800000 */
.L_x_931:
[----:B------:R-:W0:Y:S01]  /*6d80*/  MUFU.RSQ R15, -QNAN ;  /* 0xffc00000000f7908 */ /* 0x000e220000001400 */
[----:B------:R-:W-:Y:S05]  /*6d90*/  BRA `(.L_x_936) ;  /* 0x0000000000047947 */ /* 0x000fea0003800000 */
.L_x_930:
[----:B------:R-:W-:-:S07]  /*6da0*/  FADD.FTZ R15, R0, R3 ;  /* 0x00000003000f7221 */ /* 0x000fce0000010000 */
.L_x_936:
[----:B------:R-:W-:Y:S02]  /*6db0*/  IMAD.MOV.U32 R2, RZ, RZ, R32 ;  /* 0x000000ffff027224 */ /* 0x000fe400078e0020 */
[----:B------:R-:W-:-:S04]  /*6dc0*/  IMAD.MOV.U32 R3, RZ, RZ, 0x0 ;  /* 0x00000000ff037424 */ /* 0x000fc800078e00ff */
[----:B0-----:R-:W-:Y:S05]  /*6dd0*/  RET.REL.NODEC R2 `(_Z23CrankNicolson_3D_SolverifififfPfS_S_) ;  /* 0xffffff9002887950 */ /* 0x001fea0003c3ffff */
        .type           $_Z23CrankNicolson_3D_SolverifififfPfS_S_$__internal_accurate_pow,@function
        .size           $_Z23CrankNicolson_3D_SolverifififfPfS_S_$__internal_accurate_pow,(.L_x_1130 - $_Z23CrankNicolson_3D_SolverifififfPfS_S_$__internal_accurate_pow)
$_Z23CrankNicolson_3D_SolverifififfPfS_S_$__internal_accurate_pow:
[----:B------:R-:W-:Y:S01]  /*6de0*/  ISETP.GT.U32.AND P6, PT, R71, 0xfffff, PT ;  /* 0x000fffff4700780c */ /* 0x000fe20003fc4070 */
[----:B------:R-:W-:Y:S01]  /*6df0*/  IMAD.MOV.U32 R70, RZ, RZ, R68 ;  /* 0x000000ffff467224 */ /* 0x000fe200078e0044 */
[----:B------:R-:W-:Y:S01]  /*6e00*/  SHF.R.U32.HI R2, RZ, 0x14, R71 ;  /* 0x00000014ff027819 */ /* 0x000fe20000011647 */
[----:B------:R-:W-:Y:S01]  /*6e10*/  UMOV UR6, 0x7d2cafe2 ;  /* 0x7d2cafe200067882 */ /* 0x000fe20000000000 */
[----:B------:R-:W-:Y:S01]  /*6e20*/  UMOV UR7, 0x3eb0f5ff ;  /* 0x3eb0f5ff00077882 */ /* 0x000fe20000000000 */
[----:B------:R-:W-:Y:S01]  /*6e30*/  UMOV UR12, 0x3b39803f ;  /* 0x3b39803f000c7882 */ /* 0x000fe20000000000 */
[----:B------:R-:W-:-:S07]  /*6e40*/  UMOV UR13, 0x3c7abc9e ;  /* 0x3c7abc9e000d7882 */ /* 0x000fce0000000000 */
[----:B------:R-:W-:Y:S01]  /*6e50*/  @!P6 DMUL R78, R70, 1.80143985094819840000e+16 ;  /* 0x43500000464ee828 */ /* 0x000fe20000000000 */
[----:B------:R-:W-:-:S09]  /*6e60*/  IMAD.MOV.U32 R70, RZ, RZ, R71 ;  /* 0x000000ffff467224 */ /* 0x000fd200078e0047 */
[----:B------:R-:W-:Y:S01]  /*6e70*/  @!P6 IMAD.MOV.U32 R70, RZ, RZ, R79 ;  /* 0x000000ffff46e224 */ /* 0x000fe200078e004f */
[----:B------:R-:W-:Y:S01]  /*6e80*/  @!P6 LEA.HI R2, R79, 0xffffffca, RZ, 0xc ;  /* 0xffffffca4f02e811 */ /* 0x000fe200078f60ff */
[----:B------:R-:W-:Y:S02]  /*6e90*/  @!P6 IMAD.MOV.U32 R68, RZ, RZ, R78 ;  /* 0x000000ffff44e224 */ /* 0x000fe400078e004e */
[----:B------:R-:W-:Y:S01]  /*6ea0*/  IMAD.MOV.U32 R78, RZ, RZ, RZ ;  /* 0x000000ffff4e7224 */ /* 0x000fe200078e00ff */
[----:B------:R-:W-:Y:S01]  /*6eb0*/  LOP3.LUT R70, R70, 0x800fffff, RZ, 0xc0, !PT ;  /* 0x800fffff46467812 */ /* 0x000fe200078ec0ff */
[----:B------:R-:W-:-:S03]  /*6ec0*/  IMAD.MOV.U32 R90, RZ, RZ, R68 ;  /* 0x000000ffff5a7224 */ /* 0x000fc600078e0044 */
[----:B------:R-:W-:Y:S01]  /*6ed0*/  LOP3.LUT R71, R70, 0x3ff00000, RZ, 0xfc, !PT ;  /* 0x3ff0000046477812 */ /* 0x000fe200078efcff */
[----:B------:R-:W-:-:S03]  /*6ee0*/  VIADD R70, R2, 0xfffffc01 ;  /* 0xfffffc0102467836 */ /* 0x000fc60000000000 */
[----:B------:R-:W-:Y:S01]  /*6ef0*/  ISETP.GE.U32.AND P6, PT, R71, 0x3ff6a09f, PT ;  /* 0x3ff6a09f4700780c */ /* 0x000fe20003fc6070 */
[----:B------:R-:W-:Y:S02]  /*6f00*/  IMAD.MOV.U32 R91, RZ, RZ, R71 ;  /* 0x000000ffff5b7224 */ /* 0x000fe400078e0047 */
[----:B------:R-:W-:-:S10]  /*6f10*/  IMAD.MOV.U32 R71, RZ, RZ, 0x43300000 ;  /* 0x43300000ff477424 */ /* 0x000fd400078e00ff */
[----:B------:R-:W-:Y:S02]  /*6f20*/  @P6 VIADD R68, R91, 0xfff00000 ;  /* 0xfff000005b446836 */ /* 0x000fe40000000000 */
[----:B------:R-:W-:Y:S02]  /*6f30*/  @P6 VIADD R70, R2, 0xfffffc02 ;  /* 0xfffffc0202466836 */ /* 0x000fe40000000000 */
[----:B------:R-:W-:Y:S02]  /*6f40*/  @P6 IMAD.MOV.U32 R91, RZ, RZ, R68 ;  /* 0x000000ffff5b6224 */ /* 0x000fe400078e0044 */
[C---:B------:R-:W-:Y:S01]  /*6f50*/  IMAD.SHL.U32 R2, R69.reuse, 0x2, RZ ;  /* 0x0000000245027824 */ /* 0x040fe200078e00ff */
[----:B------:R-:W-:Y:S01]  /*6f60*/  LOP3.LUT R70, R70, 0x80000000, RZ, 0x3c, !PT ;  /* 0x8000000046467812 */ /* 0x000fe200078e3cff */
[----:B------:R-:W-:Y:S02]  /*6f70*/  IMAD.U32 R68, RZ, RZ, UR5 ;  /* 0x00000005ff447e24 */ /* 0x000fe4000f8e00ff */
[C---:B------:R-:W-:Y:S01]  /*6f80*/  DADD R92, R90.reuse, 1 ;  /* 0x3ff000005a5c7429 */ /* 0x040fe20000000000 */
[----:B------:R-:W-:Y:S01]  /*6f90*/  ISETP.GT.U32.AND P6, PT, R2, -0x2000001, PT ;  /* 0xfdffffff0200780c */ /* 0x000fe20003fc4070 */
[----:B------:R-:W-:Y:S01]  /*6fa0*/  DADD R90, R90, -1 ;  /* 0xbff000005a5a7429 */ /* 0x000fe20000000000 */
[----:B------:R-:W-:-:S03]  /*6fb0*/  LOP3.LUT R2, R69, 0xff0fffff, RZ, 0xc0, !PT ;  /* 0xff0fffff45027812 */ /* 0x000fc600078ec0ff */
[----:B------:R-:W0:Y:S01]  /*6fc0*/  MUFU.RCP64H R79, R93 ;  /* 0x0000005d004f7308 */ /* 0x000e220000001800 */
[----:B------:R-:W-:Y:S01]  /*6fd0*/  SEL R69, R2, R69, P6 ;  /* 0x0000004502457207 */ /* 0x000fe20003000000 */
        /* <DEDUP_REMOVED lines=43> */
[----:B------:R-:W-:-:S03]  /*7290*/  DMUL R88, R98, R80 ;  /* 0x0000005062587228 */ /* 0x000fc60000000000 */
[----:B------:R-:W-:-:S05]  /*72a0*/  DADD R90, R94, R92 ;  /* 0x000000005e5a7229 */ /* 0x000fca000000005c */
[----:B------:R-:W-:-:S08]  /*72b0*/  DFMA R100, R98, R80, -R88 ;  /* 0x000000506264722b */ /* 0x000fd00000000858 */
[----:B------:R-:W-:Y:S02]  /*72c0*/  DFMA R100, R96, R80, R100 ;  /* 0x000000506064722b */ /* 0x000fe40000000064 */
[----:B------:R-:W-:-:S06]  /*72d0*/  DMUL R80, R90, R88 ;  /* 0x000000585a507228 */ /* 0x000fcc0000000000 */
[----:B------:R-:W-:Y:S02]  /*72e0*/  DFMA R100, R98, R78, R100 ;  /* 0x0000004e6264722b */ /* 0x000fe40000000064 */
[----:B------:R-:W-:-:S08]  /*72f0*/  DFMA R78, R90, R88, -R80 ;  /* 0x000000585a4e722b */ /* 0x000fd00000000850 */
[----:B------:R-:W-:Y:S02]  /*7300*/  DFMA R78, R90, R100, R78 ;  /* 0x000000645a4e722b */ /* 0x000fe4000000004e */
[----:B------:R-:W-:-:S08]  /*7310*/  DADD R90, R94, -R90 ;  /* 0x000000005e5a7229 */ /* 0x000fd0000000085a */
[----:B------:R-:W-:-:S08]  /*7320*/  DADD R90, R92, R90 ;  /* 0x000000005c5a7229 */ /* 0x000fd0000000005a */
        /* <DEDUP_REMOVED lines=84> */
.L_x_937:
[----:B------:R-:W-:Y:S02]  /*7870*/  DFMA R80, R80, R70, R70 ;  /* 0x000000465050722b */ /* 0x000fe40000000046 */
[----:B------:R-:W-:-:S08]  /*7880*/  DSETP.NEU.AND P6, PT, |R70|, +INF , PT ;  /* 0x7ff000004600742a */ /* 0x000fd00003fcd200 */
[----:B------:R-:W-:Y:S01]  /*7890*/  FSEL R68, R70, R80, !P6 ;  /* 0x0000005046447208 */ /* 0x000fe20007000000 */
[----:B------:R-:W-:Y:S01]  /*78a0*/  IMAD.MOV.U32 R70, RZ, RZ, R0 ;  /* 0x000000ffff467224 */ /* 0x000fe200078e0000 */
[----:B------:R-:W-:Y:S01]  /*78b0*/  FSEL R2, R71, R81, !P6 ;  /* 0x0000005147027208 */ /* 0x000fe20007000000 */
[----:B------:R-:W-:-:S04]  /*78c0*/  IMAD.MOV.U32 R71, RZ, RZ, 0x0 ;  /* 0x00000000ff477424 */ /* 0x000fc800078e00ff */
[----:B------:R-:W-:Y:S05]  /*78d0*/  RET.REL.NODEC R70 `(_Z23CrankNicolson_3D_SolverifififfPfS_S_) ;  /* 0xffffff8446c87950 */ /* 0x000fea0003c3ffff */
.L_x_938:
        /* <DEDUP_REMOVED lines=10> */
.L_x_1130:


//--------------------- .text._Z18Leapfrog_3D_SolverifififfPfS_S_ --------------------------
	.section	.text._Z18Leapfrog_3D_SolverifififfPfS_S_,"ax",@progbits
	.align	128
        .global         _Z18Leapfrog_3D_SolverifififfPfS_S_
        .type           _Z18Leapfrog_3D_SolverifififfPfS_S_,@function
        .size           _Z18Leapfrog_3D_SolverifififfPfS_S_,(.L_x_1133 - _Z18Leapfrog_3D_SolverifififfPfS_S_)
        .other          _Z18Leapfrog_3D_SolverifififfPfS_S_,@"STO_CUDA_ENTRY STV_DEFAULT"
_Z18Leapfrog_3D_SolverifififfPfS_S_:
.text._Z18Leapfrog_3D_SolverifififfPfS_S_:
[----:B------:R-:W-:Y:S01]  /*0000*/  LDC R1, c[0x0][0x37c] ;  /* 0x0000df00ff017b82 */ /* 0x000fe20000000800 */
[----:B------:R-:W0:Y:S01]  /*0010*/  LDCU.64 UR8, c[0x0][0x358] ;  /* 0x00006b00ff0877ac */ /* 0x000e220008000a00 */
[----:B------:R-:W-:Y:S01]  /*0020*/  CS2R R38, SR_CLOCKLO ;  /* 0x0000000000267805 */ /* 0x000fe20000015000 */
[----:B------:R-:W1:Y:S05]  /*0030*/  S2R R25, SR_TID.Y ;  /* 0x0000000000197919 */ /* 0x000e6a0000002200 */
[----:B------:R-:W2:Y:S01]  /*0040*/  LDC R0, c[0x0][0x360] ;  /* 0x0000d800ff007b82 */ /* 0x000ea20000000800 */
[----:B------:R-:W3:Y:S01]  /*0050*/  LDCU UR12, c[0x0][0x380] ;  /* 0x00007000ff0c77ac */ /* 0x000ee20008000800 */
[----:B------:R-:W2:Y:S01]  /*0060*/  S2R R27, SR_TID.X ;  /* 0x00000000001b7919 */ /* 0x000ea20000002100 */
[----:B------:R-:W4:Y:S05]  /*0070*/  LDCU UR13, c[0x0][0x394] ;  /* 0x00007280ff0d77ac */ /* 0x000f2a0008000800 */
[----:B------:R-:W1:Y:S01]  /*0080*/  S2UR UR11, SR_CTAID.Y ;  /* 0x00000000000b79c3 */ /* 0x000e620000002600 */
[----:B------:R-:W0:Y:S01]  /*0090*/  LDCU UR16, c[0x0][0x38c] ;  /* 0x00007180ff1077ac */ /* 0x000e220008000800 */
[----:B------:R-:W0:Y:S06]  /*00a0*/  LDCU UR17, c[0x0][0x384] ;  /* 0x00007080ff1177ac */ /* 0x000e2c0008000800 */
[----:B------:R-:W1:Y:S01]  /*00b0*/  LDC R2, c[0x0][0x364] ;  /* 0x0000d900ff027b82 */ /* 0x000e620000000800 */
[----:B------:R-:W0:Y:S01]  /*00c0*/  LDCU UR18, c[0x0][0x388] ;  /* 0x00007100ff1277ac */ /* 0x000e220008000800 */
[----:B---3--:R-:W-:-:S06]  /*00d0*/  UIADD3 UR4, UPT, UPT, UR12, -0xc, URZ ;  /* 0xfffffff40c047890 */ /* 0x008fcc000fffe0ff */
[----:B------:R-:W3:Y:S08]  /*00e0*/  LDC R11, c[0x0][0x388] ;  /* 0x0000e200ff0b7b82 */ /* 0x000ef00000000800 */
[----:B------:R-:W2:Y:S08]  /*00f0*/  S2UR UR10, SR_CTAID.X ;  /* 0x00000000000a79c3 */ /* 0x000eb00000002500 */
[----:B------:R-:W5:Y:S01]  /*0100*/  LDC R4, c[0x0][0x390] ;  /* 0x0000e400ff047b82 */ /* 0x000f620000000800 */
[----:B-1----:R-:W-:-:S02]  /*0110*/  IMAD R2, R2, UR11, R25 ;  /* 0x0000000b02027c24 */ /* 0x002fc4000f8e0219 */
[----:B---3--:R-:W-:-:S05]  /*0120*/  VIADD R3, R11, 0xfffffff4 ;  /* 0xfffffff40b037836 */ /* 0x008fca0000000000 */
[----:B------:R-:W-:Y:S01]  /*0130*/  ISETP.GE.AND P0, PT, R2, R3, PT ;  /* 0x000000030200720c */ /* 0x000fe20003f06270 */
[----:B--2---:R-:W-:-:S05]  /*0140*/  IMAD R0, R0, UR10, R27 ;  /* 0x0000000a00007c24 */ /* 0x004fca000f8e021b */
[----:B------:R-:W-:Y:S01]  /*0150*/  ISETP.GE.OR P0, PT, R0, UR4, P0 ;  /* 0x0000000400007c0c */ /* 0x000fe20008706670 */
[----:B------:R-:W-:-:S03]  /*0160*/  UMOV UR4, URZ ;  /* 0x000000ff00047c82 */ /* 0x000fc60008000000 */
[----:B-----5:R-:W-:-:S13]  /*0170*/  ISETP.LT.OR P0, PT, R4, 0xd, P0 ;  /* 0x0000000d0400780c */ /* 0x020fda0000701670 */
[----:B0---4-:R-:W-:Y:S05]  /*0180*/  @P0 BRA `(.L_x_939) ;  /* 0x0000004400340947 */ /* 0x011fea0003800000 */
[----:B------:R-:W0:Y:S01]  /*0190*/  LDC R0, c[0x0][0x360] ;  /* 0x0000d800ff007b82 */ /* 0x000e220000000800 */
[----:B------:R-:W-:-:S04]  /*01a0*/  IMAD R11, R11, UR12, RZ ;  /* 0x0000000c0b0b7c24 */ /* 0x000fc8000f8e02ff */
[----:B------:R-:W-:-:S03]  /*01b0*/  IMAD R29, R11, 0x2, R11 ;  /* 0x000000020b1d7824 */ /* 0x000fc600078e020b */
[----:B------:R-:W1:Y:S08]  /*01c0*/  LDC R2, c[0x0][0x364] ;  /* 0x0000d900ff027b82 */ /* 0x000e700000000800 */
[----:B------:R-:W2:Y:S08]  /*01d0*/  LDC.64 R12, c[0x0][0x3a8] ;  /* 0x0000ea00ff0c7b82 */ /* 0x000eb00000000a00 */
[----:B------:R-:W3:Y:S01]  /*01e0*/  LDC R4, c[0x0][0x384] ;  /* 0x0000e100ff047b82 */ /* 0x000ee20000000800 */
[----:B0-----:R-:W-:-:S04]  /*01f0*/  IMAD R27, R0, UR10, R27 ;  /* 0x0000000a001b7c24 */ /* 0x001fc8000f8e021b */
[----:B------:R-:W-:Y:S02]  /*0200*/  VIADD R27, R27, 0x6 ;  /* 0x000000061b1b7836 */ /* 0x000fe40000000000 */
[----:B-1----:R-:W-:Y:S01]  /*0210*/  IMAD R25, R2, UR11, R25 ;  /* 0x0000000b02197c24 */ /* 0x002fe2000f8e0219 */
[----:B------:R-:W0:Y:S03]  /*0220*/  LDC R0, c[0x0][0x398] ;  /* 0x0000e600ff007b82 */ /* 0x000e260000000800 */
[----:B------:R-:W-:-:S04]  /*0230*/  VIADD R24, R25, 0x6 ;  /* 0x0000000619187836 */ /* 0x000fc80000000000 */
[----:B------:R-:W-:-:S04]  /*0240*/  IMAD R3, R24, UR12, R27 ;  /* 0x0000000c18037c24 */ /* 0x000fc8000f8e021b */
[----:B--2---:R-:W-:-:S04]  /*0250*/  IMAD.WIDE R12, R3, 0x4, R12 ;  /* 0x00000004030c7825 */ /* 0x004fc800078e020c */
[----:B---3--:R-:W-:Y:S01]  /*0260*/  FMUL R3, R4, R4 ;  /* 0x0000000404037220 */ /* 0x008fe20000400000 */
[----:B------:R-:W-:-:S03]  /*0270*/  IMAD.WIDE R14, R11, 0x4, R12 ;  /* 0x000000040b0e7825 */ /* 0x000fc600078e020c */
[----:B------:R-:W1:Y:S01]  /*0280*/  MUFU.RCP R2, R3 ;  /* 0x0000000300027308 */ /* 0x000e620000001000 */
[----:B------:R-:W-:-:S04]  /*0290*/  IMAD.WIDE R16, R11, 0x4, R14 ;  /* 0x000000040b107825 */ /* 0x000fc800078e020e */
[----:B0-----:R-:W-:-:S04]  /*02a0*/  FMUL R0, R0, R0 ;  /* 0x0000000000007220 */ /* 0x001fc80000400000 */
[----:B------:R-:W0:Y:S01]  /*02b0*/  FCHK P0, R0, R3 ;  /* 0x0000000300007302 */ /* 0x000e220000000000 */
[----:B------:R-:W-:-:S04]  /*02c0*/  IMAD.WIDE R18, R11, 0x4, R16 ;  /* 0x000000040b127825 */ /* 0x000fc800078e0210 */
[----:B------:R-:W-:-:S04]  /*02d0*/  IMAD.WIDE R20, R11, 0x4, R18 ;  /* 0x000000040b147825 */ /* 0x000fc800078e0212 */
[----:B-1----:R-:W-:-:S04]  /*02e0*/  FFMA R5, -R3, R2, 1 ;  /* 0x3f80000003057423 */ /* 0x002fc80000000102 */
[----:B------:R-:W-:Y:S01]  /*02f0*/  FFMA R5, R2, R5, R2 ;  /* 0x0000000502057223 */ /* 0x000fe20000000002 */
[----:B------:R-:W-:-:S04]  /*0300*/  IMAD.WIDE R22, R11, 0x4, R20 ;  /* 0x000000040b167825 */ /* 0x000fc800078e0214 */
[----:B------:R-:W-:Y:S01]  /*0310*/  FFMA R50, R0, R5, RZ ;  /* 0x0000000500327223 */ /* 0x000fe200000000ff */
[----:B------:R-:W-:-:S04]  /*0320*/  IMAD.WIDE R28, R29, 0x4, R22 ;  /* 0x000000041d1c7825 */ /* 0x000fc800078e0216 */
[----:B------:R-:W-:-:S04]  /*0330*/  FFMA R2, -R3, R50, R0 ;  /* 0x0000003203027223 */ /* 0x000fc80000000100 */
[----:B------:R-:W-:Y:S01]  /*0340*/  FFMA R50, R5, R2, R50 ;  /* 0x0000000205327223 */ /* 0x000fe20000000032 */
[----:B------:R-:W-:Y:S01]  /*0350*/  IMAD.WIDE R30, R11, 0x4, R28 ;  /* 0x000000040b1e7825 */ /* 0x000fe200078e021c */
[----:B0-----:R-:W-:Y:S06]  /*0360*/  @!P0 BRA `(.L_x_940) ;  /* 0x00000000000c8947 */ /* 0x001fec0003800000 */
[----:B------:R-:W-:-:S07]  /*0370*/  MOV R9, 0x390 ;  /* 0x0000039000097802 */ /* 0x000fce0000000f00 */
[----:B------:R-:W-:Y:S05]  /*0380*/  CALL.REL.NOINC `($__internal_16_$__cuda_sm3x_div_rn_noftz_f32_slowpath) ;  /* 0x0000004800bc7944 */ /* 0x000fea0003c00000 */
[----:B------:R-:W-:-:S07]  /*0390*/  IMAD.MOV.U32 R50, RZ, RZ, R5 ;  /* 0x000000ffff327224 */ /* 0x000fce00078e0005 */
.L_x_940:
        /* <DEDUP_REMOVED lines=11> */
[----:B------:R-:W-:Y:S05]  /*0450*/  CALL.REL.NOINC `($__internal_16_$__cuda_sm3x_div_rn_noftz_f32_slowpath) ;  /* 0x0000004800887944 */ /* 0x000fea0003c00000 */
[----:B------:R-:W-:-:S07]  /*0460*/  IMAD.MOV.U32 R46, RZ, RZ, R5 ;  /* 0x000000ffff2e7224 */ /* 0x000fce00078e0005 */
.L_x_941:
        /* <DEDUP_REMOVED lines=13> */
.L_x_942:
[----:B------:R-:W0:Y:S01]  /*0540*/  LDCU.64 UR6, c[0x0][0x390] ;  /* 0x00007200ff0677ac */ /* 0x000e220008000a00 */
[----:B------:R-:W1:Y:S01]  /*0550*/  LDC.64 R32, c[0x0][0x388] ;  /* 0x0000e200ff207b82 */ /* 0x000e620000000a00 */
[----:B------:R2:W5:Y:S01]  /*0560*/  LDG.E.CONSTANT R7, desc[UR8][R18.64] ;  /* 0x0000000812077981 */ /* 0x000562000c1e9900 */
[----:B------:R-:W-:-:S03]  /*0570*/  IMAD.WIDE R10, R11, 0x4, R30 ;  /* 0x000000040b0a7825 */ /* 0x000fc600078e021e */
[----:B------:R3:W5:Y:S03]  /*0580*/  LDG.E.CONSTANT R5, desc[UR8][R20.64] ;  /* 0x0000000814057981 */ /* 0x000766000c1e9900 */
[----:B------:R-:W4:Y:S01]  /*0590*/  LDC.64 R54, c[0x0][0x380] ;  /* 0x0000e000ff367b82 */ /* 0x000f220000000a00 */
[----:B------:R3:W5:Y:S04]  /*05a0*/  LDG.E.CONSTANT R8, desc[UR8][R14.64] ;  /* 0x000000080e087981 */ /* 0x000768000c1e9900 */
[----:B------:R3:W5:Y:S01]  /*05b0*/  LDG.E.CONSTANT R3, desc[UR8][R28.64] ;  /* 0x000000081c037981 */ /* 0x000762000c1e9900 */
[----:B0-----:R-:W2:Y:S03]  /*05c0*/  F2F.F64.F32 R40, UR7 ;  /* 0x0000000700287d10 */ /* 0x001ea60008201800 */
[----:B------:R0:W5:Y:S04]  /*05d0*/  LDG.E.CONSTANT R4, desc[UR8][R22.64] ;  /* 0x0000000816047981 */ /* 0x000168000c1e9900 */
[----:B------:R0:W5:Y:S01]  /*05e0*/  LDG.E.CONSTANT R9, desc[UR8][R12.64] ;  /* 0x000000080c097981 */ /* 0x000162000c1e9900 */
[----:B-1----:R-:W1:Y:S03]  /*05f0*/  F2F.F64.F32 R42, R33 ;  /* 0x00000021002a7310 */ /* 0x002e660000201800 */
[----:B------:R1:W5:Y:S04]  /*0600*/  LDG.E.CONSTANT R10, desc[UR8][R10.64] ;  /* 0x000000080a0a7981 */ /* 0x000368000c1e9900 */
[----:B------:R1:W5:Y:S01]  /*0610*/  LDG.E.CONSTANT R2, desc[UR8][R30.64] ;  /* 0x000000081e027981 */ /* 0x000362000c1e9900 */
[----:B--2---:R-:W-:-:S02]  /*0620*/  DADD R18, R40, 4 ;  /* 0x4010000028127429 */ /* 0x004fc40000000000 */
[C---:B---3--:R-:W-:Y:S01]  /*0630*/  DADD R20, R40.reuse, 2 ;  /* 0x4000000028147429 */ /* 0x048fe20000000000 */
[----:B------:R2:W5:Y:S01]  /*0640*/  LDG.E.CONSTANT R6, desc[UR8][R16.64] ;  /* 0x0000000810067981 */ /* 0x000562000c1e9900 */
[C---:B------:R-:W-:Y:S02]  /*0650*/  DADD R14, R40.reuse, 8 ;  /* 0x40200000280e7429 */ /* 0x040fe40000000000 */
[C---:B------:R-:W-:Y:S01]  /*0660*/  DADD R28, R40.reuse, 10 ;  /* 0x40240000281c7429 */ /* 0x040fe20000000000 */
[----:B----4-:R-:W3:Y:S01]  /*0670*/  F2F.F64.F32 R44, R55 ;  /* 0x00000037002c7310 */ /* 0x010ee20000201800 */
[----:B0-----:R-:W-:Y:S02]  /*0680*/  DADD R22, R40, 6 ;  /* 0x4018000028167429 */ /* 0x001fe40000000000 */
[----:B------:R-:W-:Y:S01]  /*0690*/  LOP3.LUT R12, R19, 0x7ff00000, RZ, 0xc0, !PT ;  /* 0x7ff00000130c7812 */ /* 0x000fe200078ec0ff */
[C---:B-1----:R-:W-:Y:S01]  /*06a0*/  DADD R18, R42.reuse, 4 ;  /* 0x401000002a127429 */ /* 0x042fe20000000000 */
[----:B------:R-:W-:Y:S01]  /*06b0*/  LOP3.LUT R11, R21, 0x7ff00000, RZ, 0xc0, !PT ;  /* 0x7ff00000150b7812 */ /* 0x000fe200078ec0ff */
[----:B------:R-:W-:Y:S01]  /*06c0*/  DADD R20, R42, 6 ;  /* 0x401800002a147429 */ /* 0x000fe20000000000 */
[----:B------:R-:W-:-:S02]  /*06d0*/  LOP3.LUT R14, R15, 0x7ff00000, RZ, 0xc0, !PT ;  /* 0x7ff000000f0e7812 */ /* 0x000fc400078ec0ff */
[----:B------:R-:W-:Y:S01]  /*06e0*/  LOP3.LUT R15, R29, 0x7ff00000, RZ, 0xc0, !PT ;  /* 0x7ff000001d0f7812 */ /* 0x000fe200078ec0ff */
[----:B------:R-:W-:Y:S02]  /*06f0*/  DADD R28, R42, 10 ;  /* 0x402400002a1c7429 */ /* 0x000fe40000000000 */
[----:B------:R-:W-:Y:S01]  /*0700*/  DADD R30, R40, 12 ;  /* 0x40280000281e7429 */ /* 0x000fe20000000000 */
[----:B------:R-:W-:Y:S01]  /*0710*/  LOP3.LUT R13, R23, 0x7ff00000, RZ, 0xc0, !PT ;  /* 0x7ff00000170d7812 */ /* 0x000fe200078ec0ff */
[C---:B--2---:R-:W-:Y:S01]  /*0720*/  DADD R16, R42.reuse, 2 ;  /* 0x400000002a107429 */ /* 0x044fe20000000000 */
[----:B------:R-:W-:Y:S01]  /*0730*/  LOP3.LUT R18, R19, 0x7ff00000, RZ, 0xc0, !PT ;  /* 0x7ff0000013127812 */ /* 0x000fe200078ec0ff */
[----:B------:R-:W-:Y:S01]  /*0740*/  DADD R22, R42, 8 ;  /* 0x402000002a167429 */ /* 0x000fe20000000000 */
[----:B------:R-:W-:Y:S01]  /*0750*/  LOP3.LUT R19, R21, 0x7ff00000, RZ, 0xc0, !PT ;  /* 0x7ff0000015137812 */ /* 0x000fe200078ec0ff */
[----:B------:R-:W-:Y:S02]  /*0760*/  IMAD R26, R32, 0x6, R25 ;  /* 0x00000006201a7824 */ /* 0x000fe400078e0219 */
[----:B------:R-:W-:Y:S01]  /*0770*/  LOP3.LUT R21, R29, 0x7ff00000, RZ, 0xc0, !PT ;  /* 0x7ff000001d157812 */ /* 0x000fe200078ec0ff */
[----:B---3--:R-:W-:Y:S01]  /*0780*/  DADD R28, R44, 2 ;  /* 0x400000002c1c7429 */ /* 0x008fe20000000000 */
[----:B------:R-:W-:Y:S01]  /*0790*/  LOP3.LUT R16, R31, 0x7ff00000, RZ, 0xc0, !PT ;  /* 0x7ff000001f107812 */ /* 0x000fe200078ec0ff */
[----:B------:R-:W-:Y:S01]  /*07a0*/  FMUL R25, R46, R33 ;  /* 0x000000212e197220 */ /* 0x000fe20000400000 */
[----:B------:R-:W-:Y:S01]  /*07b0*/  DADD R30, R42, 12 ;  /* 0x402800002a1e7429 */ /* 0x000fe20000000000 */
[----:B------:R-:W-:-:S02]  /*07c0*/  IMAD R24, R32, 0xb, R24 ;  /* 0x0000000b20187824 */ /* 0x000fc400078e0218 */
[----:B------:R-:W-:Y:S01]  /*07d0*/  FFMA R0, R50, R55, R25 ;  /* 0x0000003732007223 */ /* 0x000fe20000000019 */
[C---:B------:R-:W-:Y:S01]  /*07e0*/  VIADD R25, R26.reuse, 0x6 ;  /* 0x000000061a197836 */ /* 0x040fe20000000000 */
[----:B------:R-:W-:Y:S01]  /*07f0*/  LOP3.LUT R20, R23, 0x7ff00000, RZ, 0xc0, !PT ;  /* 0x7ff0000017147812 */ /* 0x000fe200078ec0ff */
[----:B------:R-:W-:Y:S02]  /*0800*/  VIADD R28, R26, 0x26 ;  /* 0x000000261a1c7836 */ /* 0x000fe40000000000 */
[-CC-:B------:R-:W-:Y:S02]  /*0810*/  IMAD R23, R24, R54.reuse, R27.reuse ;  /* 0x0000003618177224 */ /* 0x180fe400078e021b */
[-CC-:B------:R-:W-:Y:S01]  /*0820*/  IMAD R24, R26, R54.reuse, R27.reuse ;  /* 0x000000361a187224 */ /* 0x180fe200078e021b */
[----:B------:R0:W1:Y:S01]  /*0830*/  F2F.F64.F32 R48, R51 ;  /* 0x0000003300307310 */ /* 0x0000620000201800 */
[-CC-:B------:R-:W-:Y:S02]  /*0840*/  IMAD R25, R25, R54.reuse, R27.reuse ;  /* 0x0000003619197224 */ /* 0x180fe400078e021b */
[----:B------:R-:W-:-:S02]  /*0850*/  IMAD R26, R28, R54, R27 ;  /* 0x000000361c1a7224 */ /* 0x000fc400078e021b */
[----:B------:R-:W-:Y:S01]  /*0860*/  FFMA R27, R51, UR7, R0 ;  /* 0x00000007331b7c23 */ /* 0x000fe20008000000 */
[----:B------:R-:W-:Y:S01]  /*0870*/  LOP3.LUT R22, R31, 0x7ff00000, RZ, 0xc0, !PT ;  /* 0x7ff000001f167812 */ /* 0x000fe200078ec0ff */
[C---:B------:R-:W-:Y:S01]  /*0880*/  DADD R30, R44.reuse, 4 ;  /* 0x401000002c1e7429 */ /* 0x040fe20000000000 */
[----:B------:R-:W2:Y:S01]  /*0890*/  F2F.F64.F32 R46, R46 ;  /* 0x0000002e002e7310 */ /* 0x000ea20000201800 */
[C---:B------:R-:W-:Y:S02]  /*08a0*/  DADD R32, R44.reuse, 6 ;  /* 0x401800002c207429 */ /* 0x040fe40000000000 */
[C---:B------:R-:W-:Y:S02]  /*08b0*/  DADD R34, R44.reuse, 8 ;  /* 0x402000002c227429 */ /* 0x040fe40000000000 */
[----:B------:R-:W-:-:S03]  /*08c0*/  DADD R36, R44, 10 ;  /* 0x402400002c247429 */ /* 0x000fc60000000000 */
[----:B------:R-:W3:Y:S01]  /*08d0*/  F2F.F64.F32 R50, R50 ;  /* 0x0000003200327310 */ /* 0x000ee20000201800 */
[----:B------:R-:W-:Y:S01]  /*08e0*/  DADD R52, R44, 12 ;  /* 0x402800002c347429 */ /* 0x000fe20000000000 */
[----:B------:R-:W-:Y:S01]  /*08f0*/  UIADD3 UR5, UPT, UPT, -UR6, URZ, URZ ;  /* 0x000000ff06057290 */ /* 0x000fe2000fffe1ff */
[----:B------:R-:W-:Y:S02]  /*0900*/  LOP3.LUT R28, R29, 0x7ff00000, RZ, 0xc0, !PT ;  /* 0x7ff000001d1c7812 */ /* 0x000fe400078ec0ff */
[----:B------:R-:W-:Y:S02]  /*0910*/  LOP3.LUT R29, R31, 0x7ff00000, RZ, 0xc0, !PT ;  /* 0x7ff000001f1d7812 */ /* 0x000fe400078ec0ff */
[----:B------:R-:W-:Y:S01]  /*0920*/  LOP3.LUT R30, R33, 0x7ff00000, RZ, 0xc0, !PT ;  /* 0x7ff00000211e7812 */ /* 0x000fe200078ec0ff */
[----:B------:R-:W-:Y:S01]  /*0930*/  IMAD.U32 R34, RZ, RZ, UR5 ;  /* 0x00000005ff227e24 */ /* 0x000fe2000f8e00ff */
[----:B------:R-:W-:Y:S02]  /*0940*/  LOP3.LUT R17, R17, 0x7ff00000, RZ, 0xc0, !PT ;  /* 0x7ff0000011117812 */ /* 0x000fe400078ec0ff */
[----:B------:R-:W-:-:S02]  /*0950*/  LOP3.LUT R31, R35, 0x7ff00000, RZ, 0xc0, !PT ;  /* 0x7ff00000231f7812 */ /* 0x000fc400078ec0ff */
[----:B------:R-:W-:Y:S02]  /*0960*/  LOP3.LUT R32, R37, 0x7ff00000, RZ, 0xc0, !PT ;  /* 0x7ff0000025207812 */ /* 0x000fe400078ec0ff */
[----:B0123--:R-:W-:-:S07]  /*0970*/  LOP3.LUT R33, R53, 0x7ff00000, RZ, 0xc0, !PT ;  /* 0x7ff0000035217812 */ /* 0x00ffce00078ec0ff */
.L_x_991:
[----:B0-----:R-:W0:Y:S02]  /*0980*/  LDC.64 R58, c[0x0][0x3a8] ;  /* 0x0000ea00ff3a7b82 */ /* 0x001e240000000a00 */
[----:B0-----:R-:W-:-:S05]  /*0990*/  IMAD.WIDE R52, R23, 0x4, R58 ;  /* 0x0000000417347825 */ /* 0x001fca00078e023a */
        /* <DEDUP_REMOVED lines=20> */
[----:B------:R2:W3:Y:S04]  /*0ae0*/  @!P1 LDG.E.CONSTANT R0, desc[UR8][R54.64] ;  /* 0x0000000836009981 */ /* 0x0004e8000c1e9900 */
[----:B------:R4:W3:Y:S01]  /*0af0*/  @!P1 LDG.E.CONSTANT R62, desc[UR8][R56.64] ;  /* 0x00000008383e9981 */ /* 0x0008e2000c1e9900 */
[----:B------:R-:W2:Y:S01]  /*0b00*/  LDC R84, c[0x0][0x38c] ;  /* 0x0000e300ff547b82 */ /* 0x000ea20000000800 */
[----:B------:R-:W4:Y:S01]  /*0b10*/  S2R R53, SR_CgaCtaId ;  /* 0x0000000000357919 */ /* 0x000f220000008800 */
[----:B------:R-:W-:-:S06]  /*0b20*/  MOV R52, 0x400 ;  /* 0x0000040000347802 */ /* 0x000fcc0000000f00 */
[----:B------:R-:W2:Y:S01]  /*0b30*/  LDC R82, c[0x0][0x394] ;  /* 0x0000e500ff527b82 */ /* 0x000ea20000000800 */
[----:B0-----:R-:W-:-:S13]  /*0b40*/  ISETP.GT.U32.AND P2, PT, R83, 0x5, PT ;  /* 0x000000055300780c */ /* 0x001fda0003f44070 */
[----:B------:R-:W-:-:S05]  /*0b50*/  @!P2 IMAD.WIDE R58, R25, 0x4, R58 ;  /* 0x00000004193aa825 */ /* 0x000fca00078e023a */
[----:B------:R-:W3:Y:S04]  /*0b60*/  @!P2 LDG.E.CONSTANT R64, desc[UR8][R58.64+-0x18] ;  /* 0xffffe8083a40a981 */ /* 0x000ee8000c1e9900 */
[----:B------:R-:W3:Y:S01]  /*0b70*/  @!P2 LDG.E.CONSTANT R66, desc[UR8][R58.64+0x80] ;  /* 0x000080083a42a981 */ /* 0x000ee2000c1e9900 */
[----:B----4-:R-:W-:Y:S02]  /*0b80*/  LEA R60, R53, R52, 0x18 ;  /* 0x00000034353c7211 */ /* 0x010fe400078ec0ff */
[----:B-1----:R-:W-:Y:S01]  /*0b90*/  FSETP.NEU.AND P3, PT, R86, RZ, PT ;  /* 0x000000ff5600720b */ /* 0x002fe20003f6d000 */
[----:B------:R-:W0:Y:S02]  /*0ba0*/  LDC.64 R52, c[0x0][0x3b0] ;  /* 0x0000ec00ff347b82 */ /* 0x000e240000000a00 */
[----:B------:R-:W-:-:S04]  /*0bb0*/  IMAD R60, R61, 0xb0, R60 ;  /* 0x000000b03d3c7824 */ /* 0x000fc800078e023c */
[----:B------:R-:W-:Y:S02]  /*0bc0*/  IMAD R83, R83, 0x4, R60 ;  /* 0x0000000453537824 */ /* 0x000fe400078e023c */
[----:B------:R-:W-:Y:S01]  /*0bd0*/  BAR.SYNC.DEFER_BLOCKING 0x0 ;  /* 0x0000000000007b1d */ /* 0x000fe20000010000 */
[----:B--2---:R-:W-:Y:S02]  /*0be0*/  FSETP.NEU.AND P4, PT, R84, 1, PT ;  /* 0x3f8000005400780b */ /* 0x004fe40003f8d000 */
[----:B------:R-:W-:Y:S02]  /*0bf0*/  ISETP.NE.AND P6, PT, R33, 0x7ff00000, PT ;  /* 0x7ff000002100780c */ /* 0x000fe40003fc5270 */
[----:B------:R-:W-:Y:S02]  /*0c00*/  FSETP.NEU.AND P5, PT, R82, 1, PT ;  /* 0x3f8000005200780b */ /* 0x000fe40003fad000 */
[----:B------:R-:W-:Y:S02]  /*0c10*/  P2R R99, PR, RZ, 0x40 ;  /* 0x00000040ff637803 */ /* 0x000fe40000000000 */
[----:B------:R-:W-:-:S04]  /*0c20*/  ISETP.NE.AND P6, PT, R32, 0x7ff00000, PT ;  /* 0x7ff000002000780c */ /* 0x000fc80003fc5270 */
[----:B------:R-:W-:Y:S02]  /*0c30*/  P2R R96, PR, RZ, 0x40 ;  /* 0x00000040ff607803 */ /* 0x000fe40000000000 */
[----:B------:R-:W-:-:S04]  /*0c40*/  ISETP.NE.AND P6, PT, R31, 0x7ff00000, PT ;  /* 0x7ff000001f00780c */ /* 0x000fc80003fc5270 */
[----:B------:R-:W-:Y:S02]  /*0c50*/  P2R R93, PR, RZ, 0x40 ;  /* 0x00000040ff5d7803 */ /* 0x000fe40000000000 */
[----:B------:R-:W-:Y:S01]  /*0c60*/  ISETP.NE.AND P6, PT, R30, 0x7ff00000, PT ;  /* 0x7ff000001e00780c */ /* 0x000fe20003fc5270 */
[----:B------:R-:W-:Y:S03]  /*0c70*/  STS [R83+0x438], R4 ;  /* 0x0004380453007388 */ /* 0x000fe60000000800 */
[----:B------:R-:W-:Y:S02]  /*0c80*/  P2R R90, PR, RZ, 0x40 ;  /* 0x00000040ff5a7803 */ /* 0x000fe40000000000 */
[----:B------:R-:W-:Y:S01]  /*0c90*/  ISETP.NE.AND P6, PT, R29, 0x7ff00000, PT ;  /* 0x7ff000001d00780c */ /* 0x000fe20003fc5270 */
[----:B------:R-:W-:-:S03]  /*0ca0*/  DADD R54, -RZ, |R40| ;  /* 0x00000000ff367229 */ /* 0x000fc60000000528 */
[----:B------:R-:W-:-:S03]  /*0cb0*/  P2R R87, PR, RZ, 0x40 ;  /* 0x00000040ff577803 */ /* 0x000fc60000000000 */
[----:B------:R-:W-:Y:S01]  /*0cc0*/  DSETP.NEU.AND P6, PT, |R44|, +INF , PT ;  /* 0x7ff000002c00742a */ /* 0x000fe20003fcd200 */
[----:B------:R-:W-:Y:S01]  /*0cd0*/  BSSY.RECONVERGENT B0, `(.L_x_943) ;  /* 0x0000035000007945 */ /* 0x000fe20003800200 */
[----:B------:R-:W-:-:S04]  /*0ce0*/  DSETP.NEU.AND P0, PT, |R40|, +INF , PT ;  /* 0x7ff000002800742a */ /* 0x000fc80003f0d200 */
[----:B------:R-:W-:Y:S02]  /*0cf0*/  P2R R85, PR, RZ, 0x40 ;  /* 0x00000040ff557803 */ /* 0x000fe40000000000 */
[----:B------:R-:W-:Y:S01]  /*0d00*/  ISETP.NE.AND P6, PT, R17, 0x7ff00000, PT ;  /* 0x7ff000001100780c */ /* 0x000fe20003fc5270 */
[----:B------:R-:W-:Y:S02]  /*0d10*/  IMAD.MOV.U32 R56, RZ, RZ, R54 ;  /* 0x000000ffff387224 */ /* 0x000fe400078e0036 */
[----:B------:R-:W-:Y:S01]  /*0d20*/  FMUL R102, R27, R4 ;  /* 0x000000041b667220 */ /* 0x000fe20000400000 */
[----:B------:R-:W-:Y:S01]  /*0d30*/  IMAD.MOV.U32 R67, RZ, RZ, 0x40000000 ;  /* 0x40000000ff437424 */ /* 0x000fe200078e00ff */
[----:B------:R-:W-:Y:S01]  /*0d40*/  P2R R105, PR, RZ, 0x40 ;  /* 0x00000040ff697803 */ /* 0x000fe20000000000 */
[----:B0-----:R-:W-:Y:S01]  /*0d50*/  IMAD.WIDE R52, R25, 0x4, R52 ;  /* 0x0000000419347825 */ /* 0x001fe200078e0234 */
[----:B------:R-:W-:Y:S01]  /*0d60*/  UMOV UR5, URZ ;  /* 0x000000ff00057c82 */ /* 0x000fe20008000000 */
[----:B---3--:R0:W-:Y:S04]  /*0d70*/  @!P1 STS [R83+0x18], R0 ;  /* 0x0000180053009388 */ /* 0x0081e80000000800 */
[----:B------:R1:W-:Y:S04]  /*0d80*/  @!P1 STS [R83+0x1a38], R62 ;  /* 0x001a383e53009388 */ /* 0x0003e80000000800 */
[----:B------:R1:W-:Y:S04]  /*0d90*/  @!P2 STS [R83+0x420], R64 ;  /* 0x000420405300a388 */ /* 0x0003e80000000800 */
[----:B------:R1:W-:Y:S01]  /*0da0*/  @!P2 STS [R83+0x4b8], R66 ;  /* 0x0004b8425300a388 */ /* 0x0003e20000000800 */
[----:B------:R-:W-:Y:S01]  /*0db0*/  BAR.SYNC.DEFER_BLOCKING 0x0 ;  /* 0x0000000000007b1d */ /* 0x000fe20000010000 */
[----:B------:R-:W-:-:S04]  /*0dc0*/  FSETP.NEU.AND P2, PT, R86, 1, PT ;  /* 0x3f8000005600780b */ /* 0x000fc80003f4d000 */
[----:B0-----:R-:W-:Y:S02]  /*0dd0*/  P2R R0, PR, RZ, 0x4 ;  /* 0x00000004ff007803 */ /* 0x001fe40000000000 */
[----:B------:R-:W-:Y:S02]  /*0de0*/  P2R R0, PR, RZ, 0x8 ;  /* 0x00000008ff007803 */ /* 0x000fe40000000000 */
[----:B------:R-:W-:Y:S02]  /*0df0*/  FSETP.NEU.AND P3, PT, R84, RZ, PT ;  /* 0x000000ff5400720b */ /* 0x000fe40003f6d000 */
[----:B------:R-:W-:Y:S02]  /*0e00*/  P2R R0, PR, RZ, 0x10 ;  /* 0x00000010ff007803 */ /* 0x000fe40000000000 */
[----:B------:R-:W-:Y:S02]  /*0e10*/  FSETP.NEU.AND P4, PT, R82, RZ, PT ;  /* 0x000000ff5200720b */ /* 0x000fe40003f8d000 */
[----:B------:R-:W-:-:S02]  /*0e20*/  P2R R0, PR, RZ, 0x8 ;  /* 0x00000008ff007803 */ /* 0x000fc40000000000 */
[----:B------:R-:W-:Y:S02]  /*0e30*/  P2R R0, PR, RZ, 0x20 ;  /* 0x00000020ff007803 */ /* 0x000fe40000000000 */
[----:B------:R-:W-:Y:S02]  /*0e40*/  ISETP.NE.AND P5, PT, R22, 0x7ff00000, PT ;  /* 0x7ff000001600780c */ /* 0x000fe40003fa5270 */
[----:B------:R-:W-:Y:S02]  /*0e50*/  P2R R0, PR, RZ, 0x10 ;  /* 0x00000010ff007803 */ /* 0x000fe40000000000 */
[----:B------:R-:W-:Y:S02]  /*0e60*/  ISETP.NE.AND P4, PT, R16, 0x7ff00000, PT ;  /* 0x7ff000001000780c */ /* 0x000fe40003f85270 */
[----:B------:R-:W-:Y:S02]  /*0e70*/  P2R R98, PR, RZ, 0x20 ;  /* 0x00000020ff627803 */ /* 0x000fe40000000000 */
[----:B------:R-:W-:-:S02]  /*0e80*/  ISETP.NE.AND P5, PT, R21, 0x7ff00000, PT ;  /* 0x7ff000001500780c */ /* 0x000fc40003fa5270 */
        /* <DEDUP_REMOVED lines=16> */
[----:B------:R-:W-:Y:S01]  /*0f90*/  P2R R104, PR, RZ, 0x10 ;  /* 0x00000010ff687803 */ /* 0x000fe20000000000 */
[----:B------:R-:W-:Y:S01]  /*0fa0*/  DSETP.NEU.AND P4, PT, |R42|, +INF , PT ;  /* 0x7ff000002a00742a */ /* 0x000fe20003f8d200 */
[----:B------:R-:W-:-:S02]  /*0fb0*/  P2R R103, PR, RZ, 0x20 ;  /* 0x00000020ff677803 */ /* 0x000fc40000000000 */
[----:B------:R-:W-:Y:S02]  /*0fc0*/  FSETP.NAN.AND P1, PT, R86, R86, PT ;  /* 0x000000565600720b */ /* 0x000fe40003f28000 */
[----:B------:R-:W-:Y:S02]  /*0fd0*/  FSETP.NAN.AND P2, PT, R84, R84, PT ;  /* 0x000000545400720b */ /* 0x000fe40003f48000 */
[----:B------:R-:W-:Y:S02]  /*0fe0*/  FSETP.NAN.AND P3, PT, R82, R82, PT ;  /* 0x000000525200720b */ /* 0x000fe40003f68000 */
[----:B------:R-:W-:Y:S02]  /*0ff0*/  ISETP.NE.AND P5, PT, R11, 0x7ff00000, PT ;  /* 0x7ff000000b00780c */ /* 0x000fe40003fa5270 */
[----:B-1----:R-:W-:-:S11]  /*1000*/  MOV R0, 0x1020 ;  /* 0x0000102000007802 */ /* 0x002fd60000000f00 */
[----:B------:R-:W-:Y:S05]  /*1010*/  CALL.REL.NOINC `($_Z18Leapfrog_3D_SolverifififfPfS_S_$__internal_accurate_pow) ;  /* 0x0000004400287944 */ /* 0x000fea0003c00000 */
[----:B------:R-:W-:Y:S05]  /*1020*/  BSYNC.RECONVERGENT B0 ;  /* 0x0000000000007941 */ /* 0x000fea0003800200 */
.L_x_943:
[----:B------:R-:W0:Y:S01]  /*1030*/  F2F.F64.F32 R40, UR13 ;  /* 0x0000000d00287d10 */ /* 0x000e220008201800 */
[----:B------:R-:W-:Y:S01]  /*1040*/  FSETP.NEU.AND P6, PT, R82, RZ, PT ;  /* 0x000000ff5200720b */ /* 0x000fe20003fcd000 */
[----:B------:R-:W-:Y:S01]  /*1050*/  FADD R76, R10, R5 ;  /* 0x000000050a4c7221 */ /* 0x000fe20000000000 */
[----:B------:R-:W-:Y:S01]  /*1060*/  BSSY.RECONVERGENT B0, `(.L_x_944) ;  /* 0x0000016000007945 */ /* 0x000fe20003800200 */
[----:B------:R-:W-:Y:S01]  /*1070*/  IMAD.MOV.U32 R67, RZ, RZ, 0x40000000 ;  /* 0x40000000ff437424 */ /* 0x000fe200078e00ff */
[----:B------:R-:W-:Y:S02]  /*1080*/  FSEL R54, R54, RZ, P6 ;  /* 0x000000ff36367208 */ /* 0x000fe40003000000 */
[----:B------:R-:W-:Y:S01]  /*1090*/  FSEL R61, R60, RZ, P6 ;  /* 0x000000ff3c3d7208 */ /* 0x000fe20003000000 */
[----:B------:R-:W1:Y:S01]  /*10a0*/  F2F.F64.F32 R76, R76 ;  /* 0x0000004c004c7310 */ /* 0x000e620000201800 */
[----:B------:R-:W-:Y:S02]  /*10b0*/  FSEL R55, R54, RZ, P0 ;  /* 0x000000ff36377208 */ /* 0x000fe40000000000 */
[----:B------:R-:W-:-:S02]  /*10c0*/  FSEL R59, R61, +QNAN , P0 ;  /* 0x7ff000003d3b7808 */ /* 0x000fc40000000000 */
[----:B------:R-:W-:Y:S01]  /*10d0*/  FSETP.NEU.AND P6, PT, R82, 1, PT ;  /* 0x3f8000005200780b */ /* 0x000fe20003fcd000 */
[----:B0-----:R-:W-:Y:S01]  /*10e0*/  DADD R56, R40, 2 ;  /* 0x4000000028387429 */ /* 0x001fe20000000000 */
[----:B------:R-:W-:-:S09]  /*10f0*/  MOV R0, 0x11c0 ;  /* 0x000011c000007802 */ /* 0x000fd20000000f00 */
[----:B------:R-:W-:Y:S02]  /*1100*/  @!P5 FSEL R54, R56, R55, P3 ;  /* 0x000000373836d208 */ /* 0x000fe40001800000 */
[----:B------:R-:W-:-:S03]  /*1110*/  @!P5 FSEL R61, R57, R59, P3 ;  /* 0x0000003b393dd208 */ /* 0x000fc60001800000 */
[----:B------:R-:W-:Y:S01]  /*1120*/  IMAD.MOV.U32 R56, RZ, RZ, R54 ;  /* 0x000000ffff387224 */ /* 0x000fe200078e0036 */
[----:B------:R-:W-:Y:S01]  /*1130*/  DADD R54, -RZ, |R42| ;  /* 0x00000000ff367229 */ /* 0x000fe2000000052a */
[----:B------:R-:W-:-:S06]  /*1140*/  IMAD.MOV.U32 R57, RZ, RZ, R61 ;  /* 0x000000ffff397224 */ /* 0x000fcc00078e003d */
[----:B------:R-:W-:-:S08]  /*1150*/  DADD R56, R56, R56 ;  /* 0x0000000038387229 */ /* 0x000fd00000000038 */
[----:B------:R-:W-:-:S10]  /*1160*/  DMUL R56, R56, 0.5 ;  /* 0x3fe0000038387828 */ /* 0x000fd40000000000 */
[----:B------:R-:W-:Y:S01]  /*1170*/  FSEL R78, R56, RZ, P6 ;  /* 0x000000ff384e7208 */ /* 0x000fe20003000000 */
[----:B------:R-:W-:Y:S01]  /*1180*/  IMAD.MOV.U32 R56, RZ, RZ, R54 ;  /* 0x000000ffff387224 */ /* 0x000fe200078e0036 */
[----:B------:R-:W-:-:S06]  /*1190*/  FSEL R79, R57, 1.875, P6 ;  /* 0x3ff00000394f7808 */ /* 0x000fcc0003000000 */
[----:B-1----:R-:W-:-:S11]  /*11a0*/  DMUL R78, R48, R78 ;  /* 0x0000004e304e7228 */ /* 0x002fd60000000000 */
[----:B------:R-:W-:Y:S05]  /*11b0*/  CALL.REL.NOINC `($_Z18Leapfrog_3D_SolverifififfPfS_S_$__internal_accurate_pow) ;  /* 0x0000004000c07944 */ /* 0x000fea0003c00000 */
[----:B------:R-:W-:Y:S05]  /*11c0*/  BSYNC.RECONVERGENT B0 ;  /* 0x0000000000007941 */ /* 0x000fea0003800200 */
.L_x_944:
[----:B------:R-:W0:Y:S01]  /*11d0*/  F2F.F64.F32 R42, UR16 ;  /* 0x00000010002a7d10 */ /* 0x000e220008201800 */
[----:B------:R-:W-:Y:S01]  /*11e0*/  ISETP.NE.AND P5, PT, R105, RZ, PT ;  /* 0x000000ff6900720c */ /* 0x000fe20003fa5270 */
[----:B------:R-:W-:Y:S01]  /*11f0*/  LDS R0, [R83+0x388] ;  /* 0x0003880053007984 */ /* 0x000fe20000000800 */
[----:B------:R-:W-:Y:S01]  /*1200*/  FSETP.NEU.AND P6, PT, R84, RZ, PT ;  /* 0x000000ff5400720b */ /* 0x000fe20003fcd000 */
[----:B------:R-:W-:Y:S01]  /*1210*/  BSSY.RECONVERGENT B0, `(.L_x_945) ;  /* 0x0000019000007945 */ /* 0x000fe20003800200 */
[----:B------:R-:W-:Y:S02]  /*1220*/  IMAD.MOV.U32 R67, RZ, RZ, 0x40000000 ;  /* 0x40000000ff437424 */ /* 0x000fe400078e00ff */
[----:B------:R-:W-:Y:S02]  /*1230*/  FSEL R61, R60, RZ, P6 ;  /* 0x000000ff3c3d7208 */ /* 0x000fe40003000000 */
[----:B------:R-:W-:Y:S02]  /*1240*/  FSEL R54, R54, RZ, P6 ;  /* 0x000000ff36367208 */ /* 0x000fe40003000000 */
[----:B------:R-:W-:-:S02]  /*1250*/  FSEL R59, R61, +QNAN , P4 ;  /* 0x7ff000003d3b7808 */ /* 0x000fc40002000000 */
[----:B------:R-:W-:Y:S01]  /*1260*/  FSEL R55, R54, RZ, P4 ;  /* 0x000000ff36377208 */ /* 0x000fe20002000000 */
[----:B0-----:R-:W-:-:S10]  /*1270*/  DADD R56, R42, 2 ;  /* 0x400000002a387429 */ /* 0x001fd40000000000 */
        /* <DEDUP_REMOVED lines=9> */
[----:B------:R-:W-:-:S05]  /*1310*/  DADD R54, -RZ, |R44| ;  /* 0x00000000ff367229 */ /* 0x000fca000000052c */
[----:B------:R-:W-:Y:S01]  /*1320*/  DMUL R58, R46, R58 ;  /* 0x0000003a2e3a7228 */ /* 0x000fe20000000000 */
[----:B0-----:R-:W-:Y:S01]  /*1330*/  FADD R60, R0, R57 ;  /* 0x00000039003c7221 */ /* 0x001fe20000000000 */
[----:B------:R-:W-:-:S03]  /*1340*/  MOV R0, 0x13a0 ;  /* 0x000013a000007802 */ /* 0x000fc60000000f00 */
[----:B------:R-:W0:Y:S03]  /*1350*/  F2F.F64.F32 R56, R60 ;  /* 0x0000003c00387310 */ /* 0x000e260000201800 */
[----:B0-----:R-:W-:-:S08]  /*1360*/  DMUL R56, R58, R56 ;  /* 0x000000383a387228 */ /* 0x001fd00000000000 */
[----:B------:R-:W-:Y:S01]  /*1370*/  DFMA R76, R78, R76, R56 ;  /* 0x0000004c4e4c722b */ /* 0x000fe20000000038 */
[----:B------:R-:W-:-:S10]  /*1380*/  IMAD.MOV.U32 R56, RZ, RZ, R54 ;  /* 0x000000ffff387224 */ /* 0x000fd400078e0036 */
[----:B------:R-:W-:Y:S05]  /*1390*/  CALL.REL.NOINC `($_Z18Leapfrog_3D_SolverifififfPfS_S_$__internal_accurate_pow) ;  /* 0x0000004000487944 */ /* 0x000fea0003c00000 */
[----:B------:R-:W-:Y:S05]  /*13a0*/  BSYNC.RECONVERGENT B0 ;  /* 0x0000000000007941 */ /* 0x000fea0003800200 */
.L_x_945:
[----:B------:R-:W0:Y:S01]  /*13b0*/  F2F.F64.F32 R44, UR17 ;  /* 0x00000011002c7d10 */ /* 0x000e220008201800 */
[----:B------:R-:W-:Y:S01]  /*13c0*/  P2R R0, PR, RZ, 0x1 ;  /* 0x00000001ff007803 */ /* 0x000fe20000000000 */
[----:B------:R-:W-:Y:S01]  /*13d0*/  BSSY.RECONVERGENT B0, `(.L_x_946) ;  /* 0x0000020000007945 */ /* 0x000fe20003800200 */
[----:B------:R-:W-:Y:S01]  /*13e0*/  ISETP.NE.AND P5, PT, R103, RZ, PT ;  /* 0x000000ff6700720c */ /* 0x000fe20003fa5270 */
[----:B------:R-:W-:Y:S01]  /*13f0*/  IMAD.MOV.U32 R67, RZ, RZ, 0x40100000 ;  /* 0x40100000ff437424 */ /* 0x000fe200078e00ff */
[----:B------:R-:W-:Y:S02]  /*1400*/  FSETP.NEU.AND P0, PT, R86, RZ, PT ;  /* 0x000000ff5600720b */ /* 0x000fe40003f0d000 */
[----:B------:R-:W-:Y:S01]  /*1410*/  ISETP.NE.AND P6, PT, R85, RZ, PT ;  /* 0x000000ff5500720c */ /* 0x000fe20003fc5270 */
[----:B------:R-:W-:Y:S01]  /*1420*/  F2F.F64.F32 R102, R102 ;  /* 0x0000006600667310 */ /* 0x000fe20000201800 */
        /* <DEDUP_REMOVED lines=15> */
[----:B------:R-:W-:-:S06]  /*1520*/  FSEL R55, R55, 1.875, P5 ;  /* 0x3ff0000037377808 */ /* 0x000fcc0002800000 */
[----:B------:R-:W-:Y:S01]  /*1530*/  DMUL R54, R50, R54 ;  /* 0x0000003632367228 */ /* 0x000fe20000000000 */
[----:B0-----:R-:W-:Y:S01]  /*1540*/  FADD R57, R0, R57 ;  /* 0x0000003900397221 */ /* 0x001fe20000000000 */
[----:B------:R-:W-:-:S05]  /*1550*/  MOV R0, 0x15d0 ;  /* 0x000015d000007802 */ /* 0x000fca0000000f00 */
[----:B------:R-:W0:Y:S02]  /*1560*/  F2F.F64.F32 R56, R57 ;  /* 0x0000003900387310 */ /* 0x000e240000201800 */
[----:B0-----:R-:W-:-:S08]  /*1570*/  DFMA R54, R54, R56, R76 ;  /* 0x000000383636722b */ /* 0x001fd0000000004c */
[----:B------:R-:W-:Y:S02]  /*1580*/  DADD R58, R54, R102 ;  /* 0x00000000363a7229 */ /* 0x000fe40000000066 */
[----:B------:R-:W-:-:S04]  /*1590*/  DADD R54, -RZ, |R40| ;  /* 0x00000000ff367229 */ /* 0x000fc80000000528 */
[----:B------:R0:W1:Y:S06]  /*15a0*/  F2F.F32.F64 R103, R58 ;  /* 0x0000003a00677310 */ /* 0x00006c0000301000 */
[----:B------:R-:W-:-:S07]  /*15b0*/  IMAD.MOV.U32 R56, RZ, RZ, R54 ;  /* 0x000000ffff387224 */ /* 0x000fce00078e0036 */
[----:B01----:R-:W-:Y:S05]  /*15c0*/  CALL.REL.NOINC `($_Z18Leapfrog_3D_SolverifififfPfS_S_$__internal_accurate_pow) ;  /* 0x0000003c00bc7944 */ /* 0x003fea0003c00000 */
[----:B------:R-:W-:Y:S05]  /*15d0*/  BSYNC.RECONVERGENT B0 ;  /* 0x0000000000007941 */ /* 0x000fea0003800200 */
.L_x_946:
[----:B------:R-:W-:Y:S01]  /*15e0*/  FSETP.NEU.AND P6, PT, R82, RZ, PT ;  /* 0x000000ff5200720b */ /* 0x000fe20003fcd000 */
[----:B------:R-:W-:Y:S01]  /*15f0*/  DADD R56, R40, 4 ;  /* 0x4010000028387429 */ /* 0x000fe20000000000 */
[----:B------:R-:W-:Y:S01]  /*1600*/  ISETP.NE.AND P5, PT, R104, RZ, PT ;  /* 0x000000ff6800720c */ /* 0x000fe20003fa5270 */
[----:B------:R-:W-:Y:S01]  /*1610*/  BSSY.RECONVERGENT B1, `(.L_x_947) ;  /* 0x0000021000017945 */ /* 0x000fe20003800200 */
[----:B------:R-:W-:Y:S01]  /*1620*/  FSEL R0, R54, RZ, P6 ;  /* 0x000000ff36007208 */ /* 0x000fe20003000000 */
[----:B------:R-:W-:Y:S01]  /*1630*/  IMAD.MOV.U32 R54, RZ, RZ, 0x1 ;  /* 0x00000001ff367424 */ /* 0x000fe200078e00ff */
[----:B------:R-:W-:Y:S01]  /*1640*/  FSEL R59, R60, RZ, P6 ;  /* 0x000000ff3c3b7208 */ /* 0x000fe20003000000 */
[----:B------:R-:W-:Y:S01]  /*1650*/  IMAD.MOV.U32 R60, RZ, RZ, 0x0 ;  /* 0x00000000ff3c7424 */ /* 0x000fe200078e00ff */
        /* <DEDUP_REMOVED lines=23> */
[----:B------:R-:W-:Y:S02]  /*17d0*/  IMAD.MOV.U32 R56, RZ, RZ, R54 ;  /* 0x000000ffff387224 */ /* 0x000fe400078e0036 */
[----:B------:R-:W-:-:S07]  /*17e0*/  IMAD.MOV.U32 R55, RZ, RZ, 0x40380000 ;  /* 0x40380000ff377424 */ /* 0x000fce00078e00ff */
[----:B------:R-:W-:Y:S05]  /*17f0*/  CALL.REL.NOINC `($__internal_15_$__cuda_sm20_div_rn_f64_full) ;  /* 0x0000003000287944 */ /* 0x000fea0003c00000 */
[----:B------:R-:W-:Y:S02]  /*1800*/  IMAD.MOV.U32 R56, RZ, RZ, R54 ;  /* 0x000000ffff387224 */ /* 0x000fe400078e0036 */
[----:B------:R-:W-:-:S07]  /*1810*/  IMAD.MOV.U32 R57, RZ, RZ, R55 ;  /* 0x000000ffff397224 */ /* 0x000fce00078e0037 */
.L_x_948:
[----:B------:R-:W-:Y:S05]  /*1820*/  BSYNC.RECONVERGENT B1 ;  /* 0x0000000000017941 */ /* 0x000fea0003800200 */
.L_x_947:
[----:B------:R-:W-:Y:S01]  /*1830*/  FADD R76, R2, R7 ;  /* 0x00000007024c7221 */ /* 0x000fe20000000000 */
[----:B------:R-:W-:Y:S01]  /*1840*/  FSETP.NEU.AND P5, PT, R82, 1, PT ;  /* 0x3f8000005200780b */ /* 0x000fe20003fad000 */
[----:B------:R-:W-:Y:S01]  /*1850*/  DADD R54, -RZ, |R42| ;  /* 0x00000000ff367229 */ /* 0x000fe2000000052a */
[----:B------:R-:W-:Y:S01]  /*1860*/  BSSY.RECONVERGENT B0, `(.L_x_949) ;  /* 0x0000009000007945 */ /* 0x000fe20003800200 */
[----:B------:R-:W-:Y:S01]  /*1870*/  IMAD.MOV.U32 R67, RZ, RZ, 0x40100000 ;  /* 0x40100000ff437424 */ /* 0x000fe200078e00ff */
[----:B------:R-:W-:Y:S01]  /*1880*/  FSEL R78, R56, 1.46601546874880000000e+13, P5 ;  /* 0x55555555384e7808 */ /* 0x000fe20002800000 */
[----:B------:R-:W0:Y:S01]  /*1890*/  F2F.F64.F32 R76, R76 ;  /* 0x0000004c004c7310 */ /* 0x000e220000201800 */
[----:B------:R-:W-:Y:S02]  /*18a0*/  FSEL R79, R57, 1.4166666269302368164, P5 ;  /* 0x3fb55555394f7808 */ /* 0x000fe40002800000 */
[----:B------:R-:W-:-:S03]  /*18b0*/  MOV R0, 0x18f0 ;  /* 0x000018f000007802 */ /* 0x000fc60000000f00 */
[----:B------:R-:W-:Y:S01]  /*18c0*/  IMAD.MOV.U32 R56, RZ, RZ, R54 ;  /* 0x000000ffff387224 */ /* 0x000fe200078e0036 */
[----:B------:R-:W-:-:S11]  /*18d0*/  DMUL R78, R48, R78 ;  /* 0x0000004e304e7228 */ /* 0x000fd60000000000 */
[----:B0-----:R-:W-:Y:S05]  /*18e0*/  CALL.REL.NOINC `($_Z18Leapfrog_3D_SolverifififfPfS_S_$__internal_accurate_pow) ;  /* 0x0000003800f47944 */ /* 0x001fea0003c00000 */
[----:B------:R-:W-:Y:S05]  /*18f0*/  BSYNC.RECONVERGENT B0 ;  /* 0x0000000000007941 */ /* 0x000fea0003800200 */
.L_x_949:
[----:B------:R-:W-:Y:S01]  /*1900*/  ISETP.NE.AND P5, PT, R101, RZ, PT ;  /* 0x000000ff6500720c */ /* 0x000fe20003fa5270 */
        /* <DEDUP_REMOVED lines=30> */
[----:B------:R-:W-:Y:S05]  /*1af0*/  CALL.REL.NOINC `($__internal_15_$__cuda_sm20_div_rn_f64_full) ;  /* 0x0000002c00687944 */ /* 0x000fea0003c00000 */
.L_x_951:
[----:B------:R-:W-:Y:S05]  /*1b00*/  BSYNC.RECONVERGENT B1 ;  /* 0x0000000000017941 */ /* 0x000fea0003800200 */
.L_x_950:
[----:B------:R-:W-:Y:S01]  /*1b10*/  LDS R0, [R83+0x2d8] ;  /* 0x0002d80053007984 */ /* 0x000fe20000000800 */
[----:B------:R-:W-:Y:S01]  /*1b20*/  FSETP.NEU.AND P5, PT, R84, 1, PT ;  /* 0x3f8000005400780b */ /* 0x000fe20003fad000 */
[----:B------:R-:W-:Y:S01]  /*1b30*/  BSSY.RECONVERGENT B0, `(.L_x_952) ;  /* 0x000000e000007945 */ /* 0x000fe20003800200 */
[----:B------:R-:W-:Y:S01]  /*1b40*/  IMAD.MOV.U32 R67, RZ, RZ, 0x40100000 ;  /* 0x40100000ff437424 */ /* 0x000fe200078e00ff */
[----:B------:R-:W0:Y:S01]  /*1b50*/  LDS R57, [R83+0x598] ;  /* 0x0005980053397984 */ /* 0x000e220000000800 */
[----:B------:R-:W-:Y:S02]  /*1b60*/  FSEL R58, R54, 1.46601546874880000000e+13, P5 ;  /* 0x55555555363a7808 */ /* 0x000fe40002800000 */
[----:B------:R-:W-:Y:S01]  /*1b70*/  FSEL R59, R55, 1.4166666269302368164, P5 ;  /* 0x3fb55555373b7808 */ /* 0x000fe20002800000 */
        /* <DEDUP_REMOVED lines=10> */
.L_x_952:
[----:B------:R-:W-:Y:S01]  /*1c20*/  P2R R55, PR, RZ, 0x1 ;  /* 0x00000001ff377803 */ /* 0x000fe20000000000 */
[----:B------:R-:W-:Y:S01]  /*1c30*/  DADD R56, R44, 4 ;  /* 0x401000002c387429 */ /* 0x000fe20000000000 */
[----:B------:R-:W-:Y:S01]  /*1c40*/  ISETP.NE.AND P5, PT, R87, RZ, PT ;  /* 0x000000ff5700720c */ /* 0x000fe20003fa5270 */
[----:B------:R-:W-:Y:S01]  /*1c50*/  BSSY.RECONVERGENT B1, `(.L_x_953) ;  /* 0x0000020000017945 */ /* 0x000fe20003800200 */
[----:B------:R-:W-:Y:S02]  /*1c60*/  FSETP.NEU.AND P0, PT, R86, RZ, PT ;  /* 0x000000ff5600720b */ /* 0x000fe40003f0d000 */
[----:B------:R-:W-:Y:S02]  /*1c70*/  ISETP.NE.AND P6, PT, R85, RZ, PT ;  /* 0x000000ff5500720c */ /* 0x000fe40003fc5270 */
        /* <DEDUP_REMOVED lines=29> */
.L_x_954:
[----:B------:R-:W-:Y:S05]  /*1e50*/  BSYNC.RECONVERGENT B1 ;  /* 0x0000000000017941 */ /* 0x000fea0003800200 */
.L_x_953:
[----:B------:R-:W-:Y:S01]  /*1e60*/  LDS R0, [R83+0x430] ;  /* 0x0004300053007984 */ /* 0x000fe20000000800 */
[----:B------:R-:W-:Y:S01]  /*1e70*/  FSETP.NEU.AND P5, PT, R86, 1, PT ;  /* 0x3f8000005600780b */ /* 0x000fe20003fad000 */
[----:B------:R-:W-:Y:S01]  /*1e80*/  F2F.F64.F32 R58, R103 ;  /* 0x00000067003a7310 */ /* 0x000fe20000201800 */
[----:B------:R-:W-:Y:S01]  /*1e90*/  BSSY.RECONVERGENT B0, `(.L_x_955) ;  /* 0x000000f000007945 */ /* 0x000fe20003800200 */
[----:B------:R-:W0:Y:S01]  /*1ea0*/  LDS R57, [R83+0x440] ;  /* 0x0004400053397984 */ /* 0x000e220000000800 */
[----:B------:R-:W-:Y:S01]  /*1eb0*/  FSEL R54, R54, 1.46601546874880000000e+13, P5 ;  /* 0x5555555536367808 */ /* 0x000fe20002800000 */
[----:B------:R-:W-:Y:S01]  /*1ec0*/  IMAD.MOV.U32 R67, RZ, RZ, 0x40180000 ;  /* 0x40180000ff437424 */ /* 0x000fe200078e00ff */
[----:B------:R-:W-:-:S06]  /*1ed0*/  FSEL R55, R55, 1.4166666269302368164, P5 ;  /* 0x3fb5555537377808 */ /* 0x000fcc0002800000 */
        /* <DEDUP_REMOVED lines=11> */
.L_x_955:
        /* <DEDUP_REMOVED lines=36> */
.L_x_957:
[----:B------:R-:W-:Y:S05]  /*21d0*/  BSYNC.RECONVERGENT B1 ;  /* 0x0000000000017941 */ /* 0x000fea0003800200 */
.L_x_956:
[----:B------:R-:W-:Y:S01]  /*21e0*/  FADD R76, R3, R6 ;  /* 0x00000006034c7221 */ /* 0x000fe20000000000 */
[----:B------:R-:W-:Y:S01]  /*21f0*/  FSETP.NEU.AND P5, PT, R82, 1, PT ;  /* 0x3f8000005200780b */ /* 0x000fe20003fad000 */
[----:B------:R-:W-:Y:S01]  /*2200*/  DADD R54, -RZ, |R42| ;  /* 0x00000000ff367229 */ /* 0x000fe2000000052a */
[----:B------:R-:W-:Y:S01]  /*2210*/  BSSY.RECONVERGENT B0, `(.L_x_958) ;  /* 0x0000009000007945 */ /* 0x000fe20003800200 */
[----:B------:R-:W-:Y:S01]  /*2220*/  IMAD.MOV.U32 R67, RZ, RZ, 0x40180000 ;  /* 0x40180000ff437424 */ /* 0x000fe200078e00ff */
[----:B------:R-:W-:Y:S01]  /*2230*/  FSEL R78, R56, 3.1249045965716459206e-25, P5 ;  /* 0x16c16c17384e7808 */ /* 0x000fe20002800000 */
[----:B------:R-:W0:Y:S01]  /*2240*/  F2F.F64.F32 R76, R76 ;  /* 0x0000004c004c7310 */ /* 0x000e220000201800 */
[----:B------:R-:W-:Y:S02]  /*2250*/  FSEL R79, R57, 0.90138888359069824219, P5 ;  /* 0x3f66c16c394f7808 */ /* 0x000fe40002800000 */
[----:B------:R-:W-:-:S03]  /*2260*/  MOV R0, 0x22a0 ;  /* 0x000022a000007802 */ /* 0x000fc60000000f00 */
[----:B------:R-:W-:Y:S01]  /*2270*/  IMAD.MOV.U32 R56, RZ, RZ, R54 ;  /* 0x000000ffff387224 */ /* 0x000fe200078e0036 */
[----:B------:R-:W-:-:S11]  /*2280*/  DMUL R78, R48, R78 ;  /* 0x0000004e304e7228 */ /* 0x000fd60000000000 */
[----:B0-----:R-:W-:Y:S05]  /*2290*/  CALL.REL.NOINC `($_Z18Leapfrog_3D_SolverifififfPfS_S_$__internal_accurate_pow) ;  /* 0x0000003000887944 */ /* 0x001fea0003c00000 */
[----:B------:R-:W-:Y:S05]  /*22a0*/  BSYNC.RECONVERGENT B0 ;  /* 0x0000000000007941 */ /* 0x000fea0003800200 */
.L_x_958:
        /* <DEDUP_REMOVED lines=31> */
[----:B------:R-:W-:Y:S05]  /*24a0*/  CALL.REL.NOINC `($__internal_15_$__cuda_sm20_div_rn_f64_full) ;  /* 0x0000002000fc7944 */ /* 0x000fea0003c00000 */
.L_x_960:
[----:B------:R-:W-:Y:S05]  /*24b0*/  BSYNC.RECONVERGENT B1 ;  /* 0x0000000000017941 */ /* 0x000fea0003800200 */
.L_x_959:
[----:B------:R-:W-:Y:S01]  /*24c0*/  LDS R0, [R83+0x228] ;  /* 0x0002280053007984 */ /* 0x000fe20000000800 */
[----:B------:R-:W-:Y:S01]  /*24d0*/  FSETP.NEU.AND P5, PT, R84, 1, PT ;  /* 0x3f8000005400780b */ /* 0x000fe20003fad000 */
[----:B------:R-:W-:Y:S01]  /*24e0*/  BSSY.RECONVERGENT B0, `(.L_x_961) ;  /* 0x000000e000007945 */ /* 0x000fe20003800200 */
[----:B------:R-:W-:Y:S01]  /*24f0*/  IMAD.MOV.U32 R67, RZ, RZ, 0x40180000 ;  /* 0x40180000ff437424 */ /* 0x000fe200078e00ff */
[----:B------:R-:W0:Y:S01]  /*2500*/  LDS R57, [R83+0x648] ;  /* 0x0006480053397984 */ /* 0x000e220000000800 */
[----:B------:R-:W-:Y:S02]  /*2510*/  FSEL R58, R54, 3.1249045965716459206e-25, P5 ;  /* 0x16c16c17363a7808 */ /* 0x000fe40002800000 */
[----:B------:R-:W-:Y:S01]  /*2520*/  FSEL R59, R55, 0.90138888359069824219, P5 ;  /* 0x3f66c16c373b7808 */ /* 0x000fe20002800000 */
        /* <DEDUP_REMOVED lines=10> */
.L_x_961:
        /* <DEDUP_REMOVED lines=35> */
.L_x_963:
[----:B------:R-:W-:Y:S05]  /*2800*/  BSYNC.RECONVERGENT B1 ;  /* 0x0000000000017941 */ /* 0x000fea0003800200 */
.L_x_962:
[----:B------:R-:W-:Y:S01]  /*2810*/  LDS R0, [R83+0x42c] ;  /* 0x00042c0053007984 */ /* 0x000fe20000000800 */
[----:B------:R-:W-:Y:S01]  /*2820*/  FSETP.NEU.AND P5, PT, R86, 1, PT ;  /* 0x3f8000005600780b */ /* 0x000fe20003fad000 */
[----:B------:R-:W-:Y:S01]  /*2830*/  F2F.F64.F32 R58, R87 ;  /* 0x00000057003a7310 */ /* 0x000fe20000201800 */
[----:B------:R-:W-:Y:S01]  /*2840*/  BSSY.RECONVERGENT B0, `(.L_x_964) ;  /* 0x000000f000007945 */ /* 0x000fe20003800200 */
[----:B------:R-:W0:Y:S01]  /*2850*/  LDS R57, [R83+0x444] ;  /* 0x0004440053397984 */ /* 0x000e220000000800 */
[----:B------:R-:W-:Y:S01]  /*2860*/  FSEL R54, R54, 3.1249045965716459206e-25, P5 ;  /* 0x16c16c1736367808 */ /* 0x000fe20002800000 */
[----:B------:R-:W-:Y:S01]  /*2870*/  IMAD.MOV.U32 R67, RZ, RZ, 0x40200000 ;  /* 0x40200000ff437424 */ /* 0x000fe200078e00ff */
[----:B------:R-:W-:-:S06]  /*2880*/  FSEL R55, R55, 0.90138888359069824219, P5 ;  /* 0x3f66c16c37377808 */ /* 0x000fcc0002800000 */
        /* <DEDUP_REMOVED lines=11> */
.L_x_964:
[----:B------:R-:W-:Y:S01]  /*2940*/  ISETP.NE.AND P5, PT, R91, RZ, PT ;  /* 0x000000ff5b00720c */ /* 0x000fe20003fa5270 */
[----:B------:R-:W-:Y:S01]  /*2950*/  DADD R56, R40, 8 ;  /* 0x4020000028387429 */ /* 0x000fe20000000000 */
[----:B------:R-:W-:Y:S01]  /*2960*/  FSETP.NEU.AND P6, PT, R82, RZ, PT ;  /* 0x000000ff5200720b */ /* 0x000fe20003fcd000 */
[----:B------:R-:W-:Y:S03]  /*2970*/  BSSY.RECONVERGENT B1, `(.L_x_965) ;  /* 0x000001f000017945 */ /* 0x000fe60003800200 */
[----:B------:R-:W-:Y:S01]  /*2980*/  FSEL R59, R60, RZ, P6 ;  /* 0x000000ff3c3b7208 */ /* 0x000fe20003000000 */
[----:B------:R-:W-:Y:S01]  /*2990*/  IMAD.MOV.U32 R60, RZ, RZ, 0x0 ;  /* 0x00000000ff3c7424 */ /* 0x000fe200078e00ff */
        /* <DEDUP_REMOVED lines=25> */
[----:B------:R-:W-:Y:S05]  /*2b30*/  CALL.REL.NOINC `($__internal_15_$__cuda_sm20_div_rn_f64_full) ;  /* 0x0000001c00587944 */ /* 0x000fea0003c00000 */
[----:B------:R-:W-:Y:S02]  /*2b40*/  IMAD.MOV.U32 R58, RZ, RZ, R54 ;  /* 0x000000ffff3a7224 */ /* 0x000fe400078e0036 */
[----:B------:R-:W-:-:S07]  /*2b50*/  IMAD.MOV.U32 R59, RZ, RZ, R55 ;  /* 0x000000ffff3b7224 */ /* 0x000fce00078e0037 */
.L_x_966:
[----:B------:R-:W-:Y:S05]  /*2b60*/  BSYNC.RECONVERGENT B1 ;  /* 0x0000000000017941 */ /* 0x000fea0003800200 */
.L_x_965:
[----:B------:R-:W-:Y:S01]  /*2b70*/  FADD R78, R8, R37 ;  /* 0x00000025084e7221 */ /* 0x000fe20000000000 */
[----:B------:R-:W-:Y:S01]  /*2b80*/  FSETP.NEU.AND P5, PT, R82, 1, PT ;  /* 0x3f8000005200780b */ /* 0x000fe20003fad000 */
[----:B------:R-:W-:Y:S01]  /*2b90*/  DADD R54, -RZ, |R42| ;  /* 0x00000000ff367229 */ /* 0x000fe2000000052a */
[----:B------:R-:W-:Y:S01]  /*2ba0*/  BSSY.RECONVERGENT B0, `(.L_x_967) ;  /* 0x0000009000007945 */ /* 0x000fe20003800200 */
[----:B------:R-:W-:Y:S01]  /*2bb0*/  IMAD.MOV.U32 R67, RZ, RZ, 0x40200000 ;  /* 0x40200000ff437424 */ /* 0x000fe200078e00ff */
[----:B------:R-:W-:Y:S01]  /*2bc0*/  FSEL R88, R58, 2.6805903767080696074e-23, P5 ;  /* 0x1a01a01a3a587808 */ /* 0x000fe20002800000 */
[----:B------:R-:W0:Y:S01]  /*2bd0*/  F2F.F64.F32 R78, R78 ;  /* 0x0000004e004e7310 */ /* 0x000e220000201800 */
[----:B------:R-:W-:Y:S02]  /*2be0*/  FSEL R89, R59, 0.5390872955322265625, P5 ;  /* 0x3f0a01a03b597808 */ /* 0x000fe40002800000 */
[----:B------:R-:W-:-:S03]  /*2bf0*/  MOV R0, 0x2c30 ;  /* 0x00002c3000007802 */ /* 0x000fc60000000f00 */
[----:B------:R-:W-:Y:S01]  /*2c00*/  IMAD.MOV.U32 R56, RZ, RZ, R54 ;  /* 0x000000ffff387224 */ /* 0x000fe200078e0036 */
[----:B------:R-:W-:-:S11]  /*2c10*/  DMUL R88, R48, R88 ;  /* 0x0000005830587228 */ /* 0x000fd60000000000 */
[----:B0-----:R-:W-:Y:S05]  /*2c20*/  CALL.REL.NOINC `($_Z18Leapfrog_3D_SolverifififfPfS_S_$__internal_accurate_pow) ;  /* 0x0000002800247944 */ /* 0x001fea0003c00000 */
[----:B------:R-:W-:Y:S05]  /*2c30*/  BSYNC.RECONVERGENT B0 ;  /* 0x0000000000007941 */ /* 0x000fea0003800200 */
.L_x_967:
        /* <DEDUP_REMOVED lines=32> */
.L_x_969:
[----:B------:R-:W-:Y:S05]  /*2e40*/  BSYNC.RECONVERGENT B1 ;  /* 0x0000000000017941 */ /* 0x000fea0003800200 */
.L_x_968:
[----:B------:R-:W-:Y:S01]  /*2e50*/  LDS R0, [R83+0x178] ;  /* 0x0001780053007984 */ /* 0x000fe20000000800 */
[----:B------:R-:W-:Y:S01]  /*2e60*/  FSETP.NEU.AND P5, PT, R84, 1, PT ;  /* 0x3f8000005400780b */ /* 0x000fe20003fad000 */
[----:B------:R-:W-:Y:S01]  /*2e70*/  BSSY.RECONVERGENT B0, `(.L_x_970) ;  /* 0x000000e000007945 */ /* 0x000fe20003800200 */
[----:B------:R-:W-:Y:S01]  /*2e80*/  IMAD.MOV.U32 R67, RZ, RZ, 0x40200000 ;  /* 0x40200000ff437424 */ /* 0x000fe200078e00ff */
[----:B------:R-:W0:Y:S01]  /*2e90*/  LDS R57, [R83+0x6f8] ;  /* 0x0006f80053397984 */ /* 0x000e220000000800 */
[----:B------:R-:W-:Y:S02]  /*2ea0*/  FSEL R58, R54, 2.6805903767080696074e-23, P5 ;  /* 0x1a01a01a363a7808 */ /* 0x000fe40002800000 */
[----:B------:R-:W-:Y:S01]  /*2eb0*/  FSEL R59, R55, 0.5390872955322265625, P5 ;  /* 0x3f0a01a0373b7808 */ /* 0x000fe20002800000 */
        /* <DEDUP_REMOVED lines=10> */
.L_x_970:
[----:B------:R-:W-:Y:S01]  /*2f60*/  P2R R55, PR, RZ, 0x1 ;  /* 0x00000001ff377803 */ /* 0x000fe20000000000 */
[----:B------:R-:W-:Y:S01]  /*2f70*/  DADD R56, R44, 8 ;  /* 0x402000002c387429 */ /* 0x000fe20000000000 */
[----:B------:R-:W-:Y:S01]  /*2f80*/  FSETP.NEU.AND P0, PT, R86, RZ, PT ;  /* 0x000000ff5600720b */ /* 0x000fe20003f0d000 */
[----:B------:R-:W-:Y:S01]  /*2f90*/  BSSY.RECONVERGENT B1, `(.L_x_971) ;  /* 0x0000020000017945 */ /* 0x000fe20003800200 */
[----:B------:R-:W-:Y:S02]  /*2fa0*/  ISETP.NE.AND P5, PT, R93, RZ, PT ;  /* 0x000000ff5d00720c */ /* 0x000fe40003fa5270 */
[----:B------:R-:W-:Y:S02]  /*2fb0*/  ISETP.NE.AND P6, PT, R85, RZ, PT ;  /* 0x000000ff5500720c */ /* 0x000fe40003fc5270 */
[----:B------:R-:W-:Y:S01]  /*2fc0*/  FSEL R0, R54, RZ, P0 ;  /* 0x000000ff36007208 */ /* 0x000fe20000000000 */
[----:B------:R-:W-:Y:S01]  /*2fd0*/  IMAD.MOV.U32 R54, RZ, RZ, 0x1 ;  /* 0x00000001ff367424 */ /* 0x000fe200078e00ff */
[----:B------:R-:W-:-:S02]  /*2fe0*/  FSEL R61, R60, RZ, P0 ;  /* 0x000000ff3c3d7208 */ /* 0x000fc40000000000 */
[----:B------:R-:W-:Y:S02]  /*2ff0*/  ISETP.NE.AND P0, PT, R55, RZ, PT ;  /* 0x000000ff3700720c */ /* 0x000fe40003f05270 */
[----:B------:R-:W-:Y:S02]  /*3000*/  FSEL R55, R0, RZ, P6 ;  /* 0x000000ff00377208 */ /* 0x000fe40003000000 */
[----:B------:R-:W-:Y:S02]  /*3010*/  FSEL R59, R61, +QNAN , P6 ;  /* 0x7ff000003d3b7808 */ /* 0x000fe40003000000 */
        /* <DEDUP_REMOVED lines=23> */
.L_x_972:
[----:B------:R-:W-:Y:S05]  /*3190*/  BSYNC.RECONVERGENT B1 ;  /* 0x0000000000017941 */ /* 0x000fea0003800200 */
.L_x_971:
[----:B------:R-:W-:Y:S01]  /*31a0*/  LDS R0, [R83+0x428] ;  /* 0x0004280053007984 */ /* 0x000fe20000000800 */
[----:B------:R-:W-:Y:S01]  /*31b0*/  FSETP.NEU.AND P5, PT, R86, 1, PT ;  /* 0x3f8000005600780b */ /* 0x000fe20003fad000 */
[----:B------:R-:W-:Y:S01]  /*31c0*/  F2F.F64.F32 R76, R76 ;  /* 0x0000004c004c7310 */ /* 0x000fe20000201800 */
[----:B------:R-:W-:Y:S01]  /*31d0*/  BSSY.RECONVERGENT B0, `(.L_x_973) ;  /* 0x000000f000007945 */ /* 0x000fe20003800200 */
[----:B------:R-:W0:Y:S01]  /*31e0*/  LDS R57, [R83+0x448] ;  /* 0x0004480053397984 */ /* 0x000e220000000800 */
[----:B------:R-:W-:Y:S01]  /*31f0*/  FSEL R54, R54, 2.6805903767080696074e-23, P5 ;  /* 0x1a01a01a36367808 */ /* 0x000fe20002800000 */
[----:B------:R-:W-:Y:S01]  /*3200*/  IMAD.MOV.U32 R67, RZ, RZ, 0x40240000 ;  /* 0x40240000ff437424 */ /* 0x000fe200078e00ff */
[----:B------:R-:W-:-:S06]  /*3210*/  FSEL R55, R55, 0.5390872955322265625, P5 ;  /* 0x3f0a01a037377808 */ /* 0x000fcc0002800000 */
        /* <DEDUP_REMOVED lines=11> */
.L_x_973:
[----:B------:R-:W-:Y:S01]  /*32d0*/  FSETP.NEU.AND P6, PT, R82, RZ, PT ;  /* 0x000000ff5200720b */ /* 0x000fe20003fcd000 */
[----:B------:R-:W-:Y:S01]  /*32e0*/  DADD R56, R40, 10 ;  /* 0x4024000028387429 */ /* 0x000fe20000000000 */
[----:B------:R-:W-:Y:S01]  /*32f0*/  ISETP.NE.AND P5, PT, R94, RZ, PT ;  /* 0x000000ff5e00720c */ /* 0x000fe20003fa5270 */
        /* <DEDUP_REMOVED lines=28> */
[----:B------:R-:W-:Y:S05]  /*34c0*/  CALL.REL.NOINC `($__internal_15_$__cuda_sm20_div_rn_f64_full) ;  /* 0x0000001000f47944 */ /* 0x000fea0003c00000 */
.L_x_975:
[----:B------:R-:W-:Y:S05]  /*34d0*/  BSYNC.RECONVERGENT B1 ;  /* 0x0000000000017941 */ /* 0x000fea0003800200 */
.L_x_974:
[----:B------:R-:W-:Y:S01]  /*34e0*/  FADD R78, R80, R35 ;  /* 0x00000023504e7221 */ /* 0x000fe20000000000 */
[----:B------:R-:W-:Y:S01]  /*34f0*/  FSETP.NEU.AND P5, PT, R82, 1, PT ;  /* 0x3f8000005200780b */ /* 0x000fe20003fad000 */
[----:B------:R-:W-:Y:S01]  /*3500*/  DADD R56, -RZ, |R42| ;  /* 0x00000000ff387229 */ /* 0x000fe2000000052a */
[----:B------:R-:W-:Y:S01]  /*3510*/  BSSY.RECONVERGENT B0, `(.L_x_976) ;  /* 0x0000009000007945 */ /* 0x000fe20003800200 */
[----:B------:R-:W-:Y:S01]  /*3520*/  IMAD.MOV.U32 R67, RZ, RZ, 0x40240000 ;  /* 0x40240000ff437424 */ /* 0x000fe200078e00ff */
[----:B------:R-:W-:Y:S01]  /*3530*/  FSEL R88, R54, -1.481905565015040338e-05, P5 ;  /* 0xb7789f5c36587808 */ /* 0x000fe20002800000 */
[----:B------:R-:W0:Y:S01]  /*3540*/  F2F.F64.F32 R78, R78 ;  /* 0x0000004e004e7310 */ /* 0x000e220000201800 */
[----:B------:R-:W-:Y:S02]  /*3550*/  FSEL R89, R55, 0.31736990809440612793, P5 ;  /* 0x3ea27e4f37597808 */ /* 0x000fe40002800000 */
[----:B------:R-:W-:-:S03]  /*3560*/  MOV R0, 0x35a0 ;  /* 0x000035a000007802 */ /* 0x000fc60000000f00 */
[----:B------:R-:W-:Y:S01]  /*3570*/  IMAD.MOV.U32 R55, RZ, RZ, R57 ;  /* 0x000000ffff377224 */ /* 0x000fe200078e0039 */
[----:B------:R-:W-:-:S11]  /*3580*/  DMUL R88, R48, R88 ;  /* 0x0000005830587228 */ /* 0x000fd60000000000 */
[----:B0-----:R-:W-:Y:S05]  /*3590*/  CALL.REL.NOINC `($_Z18Leapfrog_3D_SolverifififfPfS_S_$__internal_accurate_pow) ;  /* 0x0000001c00c87944 */ /* 0x001fea0003c00000 */
[----:B------:R-:W-:Y:S05]  /*35a0*/  BSYNC.RECONVERGENT B0 ;  /* 0x0000000000007941 */ /* 0x000fea0003800200 */
.L_x_976:
        /* <DEDUP_REMOVED lines=32> */
.L_x_978:
[----:B------:R-:W-:Y:S05]  /*37b0*/  BSYNC.RECONVERGENT B1 ;  /* 0x0000000000017941 */ /* 0x000fea0003800200 */
.L_x_977:
[----:B------:R-:W-:Y:S01]  /*37c0*/  LDS R0, [R83+0xc8] ;  /* 0x0000c80053007984 */ /* 0x000fe20000000800 */
[----:B------:R-:W-:Y:S01]  /*37d0*/  FSETP.NEU.AND P5, PT, R84, 1, PT ;  /* 0x3f8000005400780b */ /* 0x000fe20003fad000 */
[----:B------:R-:W-:Y:S01]  /*37e0*/  BSSY.RECONVERGENT B0, `(.L_x_979) ;  /* 0x000000e000007945 */ /* 0x000fe20003800200 */
[----:B------:R-:W-:Y:S01]  /*37f0*/  IMAD.MOV.U32 R67, RZ, RZ, 0x40240000 ;  /* 0x40240000ff437424 */ /* 0x000fe200078e00ff */
[----:B------:R-:W0:Y:S01]  /*3800*/  LDS R57, [R83+0x7a8] ;  /* 0x0007a80053397984 */ /* 0x000e220000000800 */
[----:B------:R-:W-:Y:S02]  /*3810*/  FSEL R58, R54, -1.481905565015040338e-05, P5 ;  /* 0xb7789f5c363a7808 */ /* 0x000fe40002800000 */
[----:B------:R-:W-:Y:S01]  /*3820*/  FSEL R59, R55, 0.31736990809440612793, P5 ;  /* 0x3ea27e4f373b7808 */ /* 0x000fe20002800000 */
        /* <DEDUP_REMOVED lines=10> */
.L_x_979:
[----:B------:R-:W-:Y:S01]  /*38d0*/  P2R R55, PR, RZ, 0x1 ;  /* 0x00000001ff377803 */ /* 0x000fe20000000000 */
[----:B------:R-:W-:Y:S01]  /*38e0*/  DADD R56, R44, 10 ;  /* 0x402400002c387429 */ /* 0x000fe20000000000 */
[----:B------:R-:W-:Y:S01]  /*38f0*/  FSETP.NEU.AND P0, PT, R86, RZ, PT ;  /* 0x000000ff5600720b */ /* 0x000fe20003f0d000 */
[----:B------:R-:W-:Y:S01]  /*3900*/  IMAD.MOV.U32 R58, RZ, RZ, 0x1 ;  /* 0x00000001ff3a7424 */ /* 0x000fe200078e00ff */
[----:B------:R-:W-:Y:S01]  /*3910*/  ISETP.NE.AND P5, PT, R96, RZ, PT ;  /* 0x000000ff6000720c */ /* 0x000fe20003fa5270 */
[----:B------:R-:W-:Y:S01]  /*3920*/  BSSY.RECONVERGENT B1, `(.L_x_980) ;  /* 0x000001e000017945 */ /* 0x000fe20003800200 */
[----:B------:R-:W-:Y:S02]  /*3930*/  ISETP.NE.AND P6, PT, R85, RZ, PT ;  /* 0x000000ff5500720c */ /* 0x000fe40003fc5270 */
[----:B------:R-:W-:Y:S02]  /*3940*/  FSEL R61, R60, RZ, P0 ;  /* 0x000000ff3c3d7208 */ /* 0x000fe40000000000 */
[----:B------:R-:W-:Y:S01]  /*3950*/  FSEL R0, R54, RZ, P0 ;  /* 0x000000ff36007208 */ /* 0x000fe20000000000 */
[----:B------:R-:W-:Y:S01]  /*3960*/  IMAD.MOV.U32 R54, RZ, RZ, 0x0 ;  /* 0x00000000ff367424 */ /* 0x000fe200078e00ff */
[----:B------:R-:W-:-:S02]  /*3970*/  FSEL R59, R61, +QNAN , P6 ;  /* 0x7ff000003d3b7808 */ /* 0x000fc40003000000 */
[----:B------:R-:W-:Y:S02]  /*3980*/  ISETP.NE.AND P0, PT, R55, RZ, PT ;  /* 0x000000ff3700720c */ /* 0x000fe40003f05270 */
[----:B------:R-:W-:Y:S02]  /*3990*/  FSEL R55, R0, RZ, P6 ;  /* 0x000000ff00377208 */ /* 0x000fe40003000000 */
        /* <DEDUP_REMOVED lines=22> */
.L_x_981:
[----:B------:R-:W-:Y:S05]  /*3b00*/  BSYNC.RECONVERGENT B1 ;  /* 0x0000000000017941 */ /* 0x000fea0003800200 */
.L_x_980:
[----:B------:R-:W-:Y:S01]  /*3b10*/  LDS R0, [R83+0x424] ;  /* 0x0004240053007984 */ /* 0x000fe20000000800 */
[----:B------:R-:W-:Y:S01]  /*3b20*/  FSETP.NEU.AND P5, PT, R86, 1, PT ;  /* 0x3f8000005600780b */ /* 0x000fe20003fad000 */
[----:B------:R-:W-:Y:S01]  /*3b30*/  F2F.F64.F32 R58, R77 ;  /* 0x0000004d003a7310 */ /* 0x000fe20000201800 */
[----:B------:R-:W-:Y:S01]  /*3b40*/  BSSY.RECONVERGENT B0, `(.L_x_982) ;  /* 0x000000f000007945 */ /* 0x000fe20003800200 */
[----:B------:R-:W0:Y:S01]  /*3b50*/  LDS R57, [R83+0x44c] ;  /* 0x00044c0053397984 */ /* 0x000e220000000800 */
[----:B------:R-:W-:Y:S01]  /*3b60*/  FSEL R54, R54, -1.481905565015040338e-05, P5 ;  /* 0xb7789f5c36367808 */ /* 0x000fe20002800000 */
[----:B------:R-:W-:Y:S01]  /*3b70*/  IMAD.MOV.U32 R67, RZ, RZ, 0x40280000 ;  /* 0x40280000ff437424 */ /* 0x000fe200078e00ff */
[----:B------:R-:W-:-:S06]  /*3b80*/  FSEL R55, R55, 0.31736990809440612793, P5 ;  /* 0x3ea27e4f37377808 */ /* 0x000fcc0002800000 */
        /* <DEDUP_REMOVED lines=11> */
.L_x_982:
[----:B------:R-:W-:Y:S01]  /*3c40*/  FSETP.NEU.AND P6, PT, R82, RZ, PT ;  /* 0x000000ff5200720b */ /* 0x000fe20003fcd000 */
[----:B------:R-:W-:Y:S01]  /*3c50*/  IMAD.MOV.U32 R58, RZ, RZ, 0x0 ;  /* 0x00000000ff3a7424 */ /* 0x000fe200078e00ff */
[----:B------:R-:W-:Y:S01]  /*3c60*/  ISETP.NE.AND P5, PT, R97, RZ, PT ;  /* 0x000000ff6100720c */ /* 0x000fe20003fa5270 */
        /* <DEDUP_REMOVED lines=28> */
[----:B------:R-:W-:Y:S05]  /*3e30*/  CALL.REL.NOINC `($__internal_15_$__cuda_sm20_div_rn_f64_full) ;  /* 0x0000000800987944 */ /* 0x000fea0003c00000 */
.L_x_984:
[----:B------:R-:W-:Y:S05]  /*3e40*/  BSYNC.RECONVERGENT B1 ;  /* 0x0000000000017941 */ /* 0x000fea0003800200 */
.L_x_983:
[----:B------:R-:W-:Y:S01]  /*3e50*/  FADD R78, R36, R9 ;  /* 0x00000009244e7221 */ /* 0x000fe20000000000 */
[----:B------:R-:W-:Y:S01]  /*3e60*/  FSETP.NEU.AND P0, PT, R82, 1, PT ;  /* 0x3f8000005200780b */ /* 0x000fe20003f0d000 */
[----:B------:R-:W-:Y:S01]  /*3e70*/  BSSY.RECONVERGENT B0, `(.L_x_985) ;  /* 0x000000a000007945 */ /* 0x000fe20003800200 */
[----:B------:R-:W-:Y:S01]  /*3e80*/  IMAD.MOV.U32 R67, RZ, RZ, 0x40280000 ;  /* 0x40280000ff437424 */ /* 0x000fe200078e00ff */
[----:B------:R-:W-:Y:S02]  /*3e90*/  MOV R0, 0x3f10 ;  /* 0x00003f1000007802 */ /* 0x000fe40000000f00 */
[----:B------:R-:W0:Y:S01]  /*3ea0*/  F2F.F64.F32 R78, R78 ;  /* 0x0000004e004e7310 */ /* 0x000e220000201800 */
[----:B------:R-:W-:Y:S02]  /*3eb0*/  FSEL R88, R54, -1.54028256424871466263e+29, P0 ;  /* 0xeff8d89836587808 */ /* 0x000fe40000000000 */
[----:B------:R-:W-:Y:S01]  /*3ec0*/  FSEL R89, R55, 0.17376267910003662109, P0 ;  /* 0x3e31eed837597808 */ /* 0x000fe20000000000 */
[----:B------:R-:W-:-:S05]  /*3ed0*/  DADD R54, -RZ, |R42| ;  /* 0x00000000ff367229 */ /* 0x000fca000000052a */
[----:B------:R-:W-:-:S05]  /*3ee0*/  DMUL R88, R48, R88 ;  /* 0x0000005830587228 */ /* 0x000fca0000000000 */
[----:B------:R-:W-:-:S07]  /*3ef0*/  IMAD.MOV.U32 R56, RZ, RZ, R54 ;  /* 0x000000ffff387224 */ /* 0x000fce00078e0036 */
[----:B0-----:R-:W-:Y:S05]  /*3f00*/  CALL.REL.NOINC `($_Z18Leapfrog_3D_SolverifififfPfS_S_$__internal_accurate_pow) ;  /* 0x00000014006c7944 */ /* 0x001fea0003c00000 */
[----:B------:R-:W-:Y:S05]  /*3f10*/  BSYNC.RECONVERGENT B0 ;  /* 0x0000000000007941 */ /* 0x000fea0003800200 */
.L_x_985:
        /* <DEDUP_REMOVED lines=33> */
[----:B------:R-:W-:Y:S05]  /*4130*/  CALL.REL.NOINC `($__internal_15_$__cuda_sm20_div_rn_f64_full) ;  /* 0x0000000400d87944 */ /* 0x000fea0003c00000 */
.L_x_987:
[----:B------:R-:W-:Y:S05]  /*4140*/  BSYNC.RECONVERGENT B1 ;  /* 0x0000000000017941 */ /* 0x000fea0003800200 */
.L_x_986:
[----:B------:R-:W-:Y:S01]  /*4150*/  LDS R0, [R83+0x18] ;  /* 0x0000180053007984 */ /* 0x000fe20000000800 */
[----:B------:R-:W-:Y:S01]  /*4160*/  FSETP.NEU.AND P0, PT, R84, 1, PT ;  /* 0x3f8000005400780b */ /* 0x000fe20003f0d000 */
[----:B------:R-:W-:Y:S01]  /*4170*/  DADD R58, -RZ, |R44| ;  /* 0x00000000ff3a7229 */ /* 0x000fe2000000052c */
[----:B------:R-:W-:Y:S01]  /*4180*/  BSSY.RECONVERGENT B0, `(.L_x_988) ;  /* 0x000000e000007945 */ /* 0x000fe20003800200 */
[----:B------:R-:W0:Y:S01]  /*4190*/  LDS R9, [R83+0x858] ;  /* 0x0008580053097984 */ /* 0x000e220000000800 */
[----:B------:R-:W-:Y:S01]  /*41a0*/  FSEL R54, R54, -1.54028256424871466263e+29, P0 ;  /* 0xeff8d89836367808 */ /* 0x000fe20000000000 */
[----:B------:R-:W-:Y:S01]  /*41b0*/  IMAD.MOV.U32 R67, RZ, RZ, 0x40280000 ;  /* 0x40280000ff437424 */ /* 0x000fe200078e00ff */
[----:B------:R-:W-:-:S06]  /*41c0*/  FSEL R55, R55, 0.17376267910003662109, P0 ;  /* 0x3e31eed837377808 */ /* 0x000fcc0000000000 */
[----:B------:R-:W-:Y:S01]  /*41d0*/  DMUL R54, R46, R54 ;  /* 0x000000362e367228 */ /* 0x000fe20000000000 */
[----:B0-----:R-:W-:Y:S01]  /*41e0*/  FADD R9, R0, R9 ;  /* 0x0000000900097221 */ /* 0x001fe20000000000 */
[----:B------:R-:W-:-:S03]  /*41f0*/  MOV R0, 0x4260 ;  /* 0x0000426000007802 */ /* 0x000fc60000000f00 */
[----:B------:R-:W0:Y:S03]  /*4200*/  F2F.F64.F32 R56, R9 ;  /* 0x0000000900387310 */ /* 0x000e260000201800 */
[----:B0-----:R-:W-:Y:S01]  /*4210*/  DMUL R54, R54, R56 ;  /* 0x0000003836367228 */ /* 0x001fe20000000000 */
[----:B------:R-:W-:-:S07]  /*4220*/  IMAD.MOV.U32 R56, RZ, RZ, R58 ;  /* 0x000000ffff387224 */ /* 0x000fce00078e003a */
[----:B------:R-:W-:Y:S01]  /*4230*/  DFMA R78, R88, R78, R54 ;  /* 0x0000004e584e722b */ /* 0x000fe20000000036 */
[----:B------:R-:W-:-:S10]  /*4240*/  IMAD.MOV.U32 R55, RZ, RZ, R59 ;  /* 0x000000ffff377224 */ /* 0x000fd400078e003b */
[----:B------:R-:W-:Y:S05]  /*4250*/  CALL.REL.NOINC `($_Z18Leapfrog_3D_SolverifififfPfS_S_$__internal_accurate_pow) ;  /* 0x0000001000987944 */ /* 0x000fea0003c00000 */
[----:B------:R-:W-:Y:S05]  /*4260*/  BSYNC.RECONVERGENT B0 ;  /* 0x0000000000007941 */ /* 0x000fea0003800200 */
.L_x_988:
[----:B------:R-:W0:Y:S01]  /*4270*/  MUFU.RCP64H R59, 479001600 ;  /* 0x41bc8cfc003b7908 */ /* 0x000e220000001800 */
[----:B------:R-:W-:Y:S01]  /*4280*/  IMAD.MOV.U32 R62, RZ, RZ, 0x0 ;  /* 0x00000000ff3e7424 */ /* 0x000fe200078e00ff */
[----:B------:R-:W-:Y:S01]  /*4290*/  ISETP.NE.AND P0, PT, R99, RZ, PT ;  /* 0x000000ff6300720c */ /* 0x000fe20003f05270 */
[----:B------:R-:W-:Y:S01]  /*42a0*/  IMAD.MOV.U32 R63, RZ, RZ, 0x41bc8cfc ;  /* 0x41bc8cfcff3f7424 */ /* 0x000fe200078e00ff */
[----:B------:R-:W-:Y:S01]  /*42b0*/  FSETP.NEU.AND P3, PT, R86, RZ, PT ;  /* 0x000000ff5600720b */ /* 0x000fe20003f6d000 */
[----:B------:R-:W-:Y:S01]  /*42c0*/  IMAD.MOV.U32 R58, RZ, RZ, 0x1 ;  /* 0x00000001ff3a7424 */ /* 0x000fe200078e00ff */
[----:B------:R-:W-:Y:S01]  /*42d0*/  ISETP.NE.AND P2, PT, R85, RZ, PT ;  /* 0x000000ff5500720c */ /* 0x000fe20003f45270 */
[----:B------:R-:W-:Y:S01]  /*42e0*/  BSSY.RECONVERGENT B1, `(.L_x_989) ;  /* 0x000001a000017945 */ /* 0x000fe20003800200 */
[----:B------:R-:W-:Y:S02]  /*42f0*/  FSEL R54, R54, RZ, P3 ;  /* 0x000000ff36367208 */ /* 0x000fe40001800000 */
[----:B------:R-:W-:-:S02]  /*4300*/  FSEL R55, R60, RZ, P3 ;  /* 0x000000ff3c377208 */ /* 0x000fc40001800000 */
[----:B------:R-:W-:Y:S01]  /*4310*/  FSEL R9, R54, RZ, P2 ;  /* 0x000000ff36097208 */ /* 0x000fe20001000000 */
[----:B0-----:R-:W-:-:S08]  /*4320*/  DFMA R56, R58, -R62, 1 ;  /* 0x3ff000003a38742b */ /* 0x001fd0000000083e */
[----:B------:R-:W-:Y:S02]  /*4330*/  DFMA R64, R56, R56, R56 ;  /* 0x000000383840722b */ /* 0x000fe40000000038 */
[----:B------:R-:W-:-:S06]  /*4340*/  DADD R56, R44, 12 ;  /* 0x402800002c387429 */ /* 0x000fcc0000000000 */
[----:B------:R-:W-:Y:S01]  /*4350*/  DFMA R64, R58, R64, R58 ;  /* 0x000000403a40722b */ /* 0x000fe2000000003a */
[----:B------:R-:W-:-:S03]  /*4360*/  FSEL R59, R55, +QNAN , P2 ;  /* 0x7ff00000373b7808 */ /* 0x000fc60001000000 */
[----:B------:R-:W-:Y:S02]  /*4370*/  @!P0 FSEL R54, R56, R9, P1 ;  /* 0x0000000938368208 */ /* 0x000fe40000800000 */
[----:B------:R-:W-:Y:S02]  /*4380*/  @!P0 FSEL R55, R57, R59, P1 ;  /* 0x0000003b39378208 */ /* 0x000fe40000800000 */
[----:B------:R-:W-:-:S04]  /*4390*/  DFMA R62, R64, -R62, 1 ;  /* 0x3ff00000403e742b */ /* 0x000fc8000000083e */
[----:B------:R-:W-:-:S04]  /*43a0*/  DADD R58, R54, R54 ;  /* 0x00000000363a7229 */ /* 0x000fc80000000036 */
[----:B------:R-:W-:-:S06]  /*43b0*/  DFMA R62, R64, R62, R64 ;  /* 0x0000003e403e722b */ /* 0x000fcc0000000040 */
[----:B------:R-:W-:Y:S02]  /*43c0*/  FSETP.GEU.AND P1, PT, |R59|, 6.5827683646048100446e-37, PT ;  /* 0x036000003b00780b */ /* 0x000fe40003f2e200 */
        /* <DEDUP_REMOVED lines=11> */
.L_x_990:
[----:B------:R-:W-:Y:S05]  /*4480*/  BSYNC.RECONVERGENT B1 ;  /* 0x0000000000017941 */ /* 0x000fea0003800200 */
.L_x_989:
        /* <DEDUP_REMOVED lines=8> */
[----:B------:R-:W-:Y:S01]  /*4510*/  FSEL R55, R55, 0.17376267910003662109, P0 ;  /* 0x3e31eed837377808 */ /* 0x000fe20000000000 */
[----:B-1----:R-:W-:-:S04]  /*4520*/  FADD R0, R0, R9 ;  /* 0x0000000900007221 */ /* 0x002fc80000000000 */
[----:B------:R-:W0:Y:S01]  /*4530*/  F2F.F64.F32 R56, R0 ;  /* 0x0000000000387310 */ /* 0x000e220000201800 */
[----:B------:R-:W-:-:S07]  /*4540*/  DMUL R54, R50, R54 ;  /* 0x0000003632367228 */ /* 0x000fce0000000000 */
[----:B------:R-:W1:Y:S01]  /*4550*/  F2F.F64.F32 R76, R76 ;  /* 0x0000004c004c7310 */ /* 0x000e620000201800 */
[----:B0-----:R-:W-:Y:S01]  /*4560*/  DFMA R54, R54, R56, R78 ;  /* 0x000000383636722b */ /* 0x001fe2000000004e */
[----:B------:R-:W-:Y:S01]  /*4570*/  FADD R9, R4, R4 ;  /* 0x0000000404097221 */ /* 0x000fe20000000000 */
[----:B------:R-:W0:Y:S06]  /*4580*/  LDC R56, c[0x0][0x380] ;  /* 0x0000e000ff387b82 */ /* 0x000e2c0000000800 */
[----:B-1----:R-:W-:-:S10]  /*4590*/  DADD R54, R54, R76 ;  /* 0x0000000036367229 */ /* 0x002fd4000000004c */
[----:B------:R-:W3:Y:S01]  /*45a0*/  F2F.F32.F64 R54, R54 ;  /* 0x0000003600367310 */ /* 0x000ee20000301000 */
[----:B------:R-:W-:-:S05]  /*45b0*/  VIADD R34, R34, 0x1 ;  /* 0x0000000122227836 */ /* 0x000fca0000000000 */
[----:B------:R-:W-:Y:S01]  /*45c0*/  ISETP.NE.AND P0, PT, R34, -0xc, PT ;  /* 0xfffffff42200780c */ /* 0x000fe20003f05270 */
[C---:B0-----:R-:W-:Y:S02]  /*45d0*/  IMAD R23, R56.reuse, UR18, R23 ;  /* 0x0000001238177c24 */ /* 0x041fe4000f8e0217 */
[C---:B------:R-:W-:Y:S02]  /*45e0*/  IMAD R26, R56.reuse, UR18, R26 ;  /* 0x00000012381a7c24 */ /* 0x040fe4000f8e021a */
[C---:B------:R-:W-:Y:S02]  /*45f0*/  IMAD R24, R56.reuse, UR18, R24 ;  /* 0x0000001238187c24 */ /* 0x040fe4000f8e0218 */
[----:B------:R-:W-:Y:S02]  /*4600*/  IMAD R25, R56, UR18, R25 ;  /* 0x0000001238197c24 */ /* 0x000fe4000f8e0219 */
[----:B--2---:R-:W-:-:S04]  /*4610*/  FADD R9, R9, -R36 ;  /* 0x8000002409097221 */ /* 0x004fc80000000000 */
[----:B---3--:R-:W-:-:S05]  /*4620*/  FFMA R57, R54, R58, R9 ;  /* 0x0000003a36397223 */ /* 0x008fca0000000009 */
[----:B------:R0:W-:Y:S01]  /*4630*/  STG.E desc[UR8][R52.64], R57 ;  /* 0x0000003934007986 */ /* 0x0001e2000c101908 */
[----:B------:R-:W-:Y:S01]  /*4640*/  IMAD.MOV.U32 R9, RZ, RZ, R35 ;  /* 0x000000ffff097224 */ /* 0x000fe200078e0023 */
[----:B------:R-:W-:Y:S06]  /*4650*/  @P0 BRA `(.L_x_991) ;  /* 0xffffffc000c80947 */ /* 0x000fec000383ffff */
.L_x_939:
        /* <DEDUP_REMOVED lines=11> */
[----:B--2---:R-:W0:Y:S07]  /*4710*/  F2F.F64.F32 R2, R8 ;  /* 0x0000000800027310 */ /* 0x004e2e0000201800 */
        /* <DEDUP_REMOVED lines=12> */
[----:B------:R-:W-:Y:S05]  /*47e0*/  CALL.REL.NOINC `($__internal_15_$__cuda_sm20_div_rn_f64_full) ;  /* 0x00000000002c7944 */ /* 0x000fea0003c00000 */
[----:B------:R-:W-:Y:S02]  /*47f0*/  IMAD.MOV.U32 R2, RZ, RZ, R54 ;  /* 0x000000ffff027224 */ /* 0x000fe400078e0036 */
[----:B------:R-:W-:-:S07]  /*4800*/  IMAD.MOV.U32 R3, RZ, RZ, R55 ;  /* 0x000000ffff037224 */ /* 0x000fce00078e0037 */
.L_x_992:
        /* <DEDUP_REMOVED lines=9> */
        .weak           $__internal_15_$__cuda_sm20_div_rn_f64_full
        .type           $__internal_15_$__cuda_sm20_div_rn_f64_full,@function
        .size           $__internal_15_$__cuda_sm20_div_rn_f64_full,($__internal_16_$__cuda_sm3x_div_rn_noftz_f32_slowpath - $__internal_15_$__cuda_sm20_div_rn_f64_full)
$__internal_15_$__cuda_sm20_div_rn_f64_full:
[----:B------:R-:W-:Y:S01]  /*48a0*/  LOP3.LUT R58, R55, 0x7ff00000, RZ, 0xc0, !PT ;  /* 0x7ff00000373a7812 */ /* 0x000fe200078ec0ff */
[----:B------:R-:W-:Y:S01]  /*48b0*/  IMAD.MOV.U32 R64, RZ, RZ, 0x1ca00000 ;  /* 0x1ca00000ff407424 */ /* 0x000fe200078e00ff */
[----:B------:R-:W-:Y:S01]  /*48c0*/  LOP3.LUT R65, R57, 0x7ff00000, RZ, 0xc0, !PT ;  /* 0x7ff0000039417812 */ /* 0x000fe200078ec0ff */
[----:B------:R-:W-:Y:S01]  /*48d0*/  IMAD.U32 R54, RZ, RZ, UR4 ;  /* 0x00000004ff367e24 */ /* 0x000fe2000f8e00ff */
[----:B------:R-:W-:Y:S01]  /*48e0*/  BSSY.RECONVERGENT B0, `(.L_x_993) ;  /* 0x0000055000007945 */ /* 0x000fe20003800200 */
[----:B------:R-:W-:Y:S01]  /*48f0*/  IMAD.U32 R72, RZ, RZ, UR4 ;  /* 0x00000004ff487e24 */ /* 0x000fe2000f8e00ff */
[----:B------:R-:W-:Y:S01]  /*4900*/  ISETP.GE.U32.AND P5, PT, R65, R58, PT ;  /* 0x0000003a4100720c */ /* 0x000fe20003fa6070 */
[----:B------:R-:W-:Y:S02]  /*4910*/  IMAD.MOV.U32 R70, RZ, RZ, R56 ;  /* 0x000000ffff467224 */ /* 0x000fe400078e0038 */
[----:B------:R-:W-:Y:S01]  /*4920*/  IMAD.MOV.U32 R60, RZ, RZ, 0x1 ;  /* 0x00000001ff3c7424 */ /* 0x000fe200078e00ff */
[----:B------:R-:W-:Y:S01]  /*4930*/  SEL R71, R64, 0x63400000, !P5 ;  /* 0x6340000040477807 */ /* 0x000fe20006800000 */
[----:B------:R-:W-:Y:S01]  /*4940*/  IMAD.MOV.U32 R67, RZ, RZ, R65 ;  /* 0x000000ffff437224 */ /* 0x000fe200078e0041 */
[----:B------:R-:W-:-:S02]  /*4950*/  FSETP.GEU.AND P5, PT, |R57|, 1.469367938527859385e-39, PT ;  /* 0x001000003900780b */ /* 0x000fc40003fae200 */
[----:B------:R-:W-:-:S11]  /*4960*/  LOP3.LUT R71, R71, 0x800fffff, R57, 0xf8, !PT ;  /* 0x800fffff47477812 */ /* 0x000fd600078ef839 */
[----:B------:R-:W-:-:S04]  /*4970*/  @!P5 LOP3.LUT R0, R55, 0x7ff00000, RZ, 0xc0, !PT ;  /* 0x7ff000003700d812 */ /* 0x000fc800078ec0ff */
[----:B------:R-:W-:Y:S02]  /*4980*/  @!P5 ISETP.GE.U32.AND P6, PT, R65, R0, PT ;  /* 0x000000004100d20c */ /* 0x000fe40003fc6070 */
[C---:B------:R-:W-:Y:S02]  /*4990*/  LOP3.LUT R0, R55.reuse, 0x800fffff, RZ, 0xc0, !PT ;  /* 0x800fffff37007812 */ /* 0x040fe400078ec0ff */
[----:B------:R-:W-:Y:S02]  /*49a0*/  @!P5 SEL R59, R64, 0x63400000, !P6 ;  /* 0x63400000403bd807 */ /* 0x000fe40007000000 */
[----:B------:R-:W-:Y:S02]  /*49b0*/  FSETP.GEU.AND P6, PT, |R55|, 1.469367938527859385e-39, PT ;  /* 0x001000003700780b */ /* 0x000fe40003fce200 */
[----:B------:R-:W-:Y:S01]  /*49c0*/  LOP3.LUT R73, R0, 0x3ff00000, RZ, 0xfc, !PT ;  /* 0x3ff0000000497812 */ /* 0x000fe200078efcff */
[----:B------:R-:W-:Y:S01]  /*49d0*/  IMAD.MOV.U32 R0, RZ, RZ, R58 ;  /* 0x000000ffff007224 */ /* 0x000fe200078e003a */
[----:B------:R-:W-:Y:S01]  /*49e0*/  @!P5 LOP3.LUT R59, R59, 0x80000000, R57, 0xf8, !PT ;  /* 0x800000003b3bd812 */ /* 0x000fe200078ef839 */
[----:B------:R-:W-:-:S03]  /*49f0*/  @!P5 IMAD.MOV.U32 R58, RZ, RZ, RZ ;  /* 0x000000ffff3ad224 */ /* 0x000fc600078e00ff */
        /* <DEDUP_REMOVED lines=38> */
[----:B------:R-:W-:-:S06]  /*4c60*/  IMAD.MOV.U32 R54, RZ, RZ, RZ ;  /* 0x000000ffff367224 */ /* 0x000fcc00078e00ff */
[----:B------:R-:W-:-:S03]  /*4c70*/  DFMA R54, R60, -R54, R58 ;  /* 0x800000363c36722b */ /* 0x000fc6000000003a */
[----:B------:R-:W-:-:S03]  /*4c80*/  LOP3.LUT R63, R57, R63, RZ, 0x3c, !PT ;  /* 0x0000003f393f7212 */ /* 0x000fc600078e3cff */
[----:B------:R-:W-:-:S04]  /*4c90*/  IADD3 R54, PT, PT, -R0, -0x43300000, RZ ;  /* 0xbcd0000000367810 */ /* 0x000fc80007ffe1ff */
[----:B------:R-:W-:-:S04]  /*4ca0*/  FSETP.NEU.AND P5, PT, |R55|, R54, PT ;  /* 0x000000363700720b */ /* 0x000fc80003fad200 */
[----:B------:R-:W-:Y:S02]  /*4cb0*/  FSEL R60, R56, R60, !P5 ;  /* 0x0000003c383c7208 */ /* 0x000fe40006800000 */
[----:B------:R-:W-:Y:S01]  /*4cc0*/  FSEL R61, R63, R61, !P5 ;  /* 0x0000003d3f3d7208 */ /* 0x000fe20006800000 */
[----:B------:R-:W-:Y:S06]  /*4cd0*/  BRA `(.L_x_995) ;  /* 0x0000000000547947 */ /* 0x000fec0003800000 */
.L_x_994:
        /* <DEDUP_REMOVED lines=16> */
.L_x_997:
[----:B------:R-:W-:Y:S01]  /*4de0*/  LOP3.LUT R61, R55, 0x80000, RZ, 0xfc, !PT ;  /* 0x00080000373d7812 */ /* 0x000fe200078efcff */
[----:B------:R-:W-:Y:S01]  /*4df0*/  IMAD.MOV.U32 R60, RZ, RZ, R54 ;  /* 0x000000ffff3c7224 */ /* 0x000fe200078e0036 */
[----:B------:R-:W-:Y:S06]  /*4e00*/  BRA `(.L_x_995) ;  /* 0x0000000000087947 */ /* 0x000fec0003800000 */
.L_x_996:
[----:B------:R-:W-:Y:S01]  /*4e10*/  LOP3.LUT R61, R57, 0x80000, RZ, 0xfc, !PT ;  /* 0x00080000393d7812 */ /* 0x000fe200078efcff */
[----:B------:R-:W-:-:S07]  /*4e20*/  IMAD.MOV.U32 R60, RZ, RZ, R56 ;  /* 0x000000ffff3c7224 */ /* 0x000fce00078e0038 */
.L_x_995:
[----:B------:R-:W-:Y:S05]  /*4e30*/  BSYNC.RECONVERGENT B0 ;  /* 0x0000000000007941 */ /* 0x000fea0003800200 */
.L_x_993:
[----:B------:R-:W-:Y:S02]  /*4e40*/  IMAD.MOV.U32 R67, RZ, RZ, 0x0 ;  /* 0x00000000ff437424 */ /* 0x000fe400078e00ff */
[----:B------:R-:W-:Y:S02]  /*4e50*/  IMAD.MOV.U32 R54, RZ, RZ, R60 ;  /* 0x000000ffff367224 */ /* 0x000fe400078e003c */
[----:B------:R-:W-:Y:S01]  /*4e60*/  IMAD.MOV.U32 R55, RZ, RZ, R61 ;  /* 0x000000ffff377224 */ /* 0x000fe200078e003d */
[----:B------:R-:W-:Y:S06]  /*4e70*/  RET.REL.NODEC R66 `(_Z18Leapfrog_3D_SolverifififfPfS_S_) ;  /* 0xffffffb042607950 */ /* 0x000fec0003c3ffff */
        .weak           $__internal_16_$__cuda_sm3x_div_rn_noftz_f32_slowpath
        .type           $__internal_16_$__cuda_sm3x_div_rn_noftz_f32_slowpath,@function
        .size           $__internal_16_$__cuda_sm3x_div_rn_noftz_f32_slowpath,($_Z18Leapfrog_3D_SolverifififfPfS_S_$__internal_accurate_pow - $__internal_16_$__cuda_sm3x_div_rn_noftz_f32_slowpath)
$__internal_16_$__cuda_sm3x_div_rn_noftz_f32_slowpath:
        /* <DEDUP_REMOVED lines=34> */
.L_x_998:
        /* <DEDUP_REMOVED lines=50> */
.L_x_1004:
[----:B------:R-:W-:-:S04]  /*53c0*/  LOP3.LUT R5, R5, 0x80000000, RZ, 0xc0, !PT ;  /* 0x8000000005057812 */ /* 0x000fc800078ec0ff */
[----:B------:R-:W-:Y:S01]  /*53d0*/  LOP3.LUT R5, R5, 0x7f800000, RZ, 0xfc, !PT ;  /* 0x7f80000005057812 */ /* 0x000fe200078efcff */
[----:B------:R-:W-:Y:S06]  /*53e0*/  BRA `(.L_x_1005) ;  /* 0x0000000000287947 */ /* 0x000fec0003800000 */
.L_x_1003:
[----:B------:R-:W-:Y:S01]  /*53f0*/  IMAD R5, R3, 0x800000, R5 ;  /* 0x0080000003057824 */ /* 0x000fe200078e0205 */
[----:B------:R-:W-:Y:S06]  /*5400*/  BRA `(.L_x_1005) ;  /* 0x0000000000207947 */ /* 0x000fec0003800000 */
.L_x_1002:
[----:B------:R-:W-:-:S04]  /*5410*/  LOP3.LUT R2, R3, 0x80000000, R2, 0x48, !PT ;  /* 0x8000000003027812 */ /* 0x000fc800078e4802 */
[----:B------:R-:W-:Y:S01]  /*5420*/  LOP3.LUT R5, R2, 0x7f800000, RZ, 0xfc, !PT ;  /* 0x7f80000002057812 */ /* 0x000fe200078efcff */
[----:B------:R-:W-:Y:S06]  /*5430*/  BRA `(.L_x_1005) ;  /* 0x0000000000147947 */ /* 0x000fec0003800000 */
.L_x_1001:
[----:B------:R-:W-:Y:S01]  /*5440*/  LOP3.LUT R5, R3, 0x80000000, R2, 0x48, !PT ;  /* 0x8000000003057812 */ /* 0x000fe200078e4802 */
[----:B------:R-:W-:Y:S06]  /*5450*/  BRA `(.L_x_1005) ;  /* 0x00000000000c7947 */ /* 0x000fec0003800000 */
.L_x_1000:
[----:B------:R-:W0:Y:S01]  /*5460*/  MUFU.RSQ R5, -QNAN ;  /* 0xffc0000000057908 */ /* 0x000e220000001400 */
[----:B------:R-:W-:Y:S05]  /*5470*/  BRA `(.L_x_1005) ;  /* 0x0000000000047947 */ /* 0x000fea0003800000 */
.L_x_999:
[----:B------:R-:W-:-:S07]  /*5480*/  FADD.FTZ R5, R0, R3 ;  /* 0x0000000300057221 */ /* 0x000fce0000010000 */
.L_x_1005:
[----:B------:R-:W-:Y:S02]  /*5490*/  IMAD.MOV.U32 R2, RZ, RZ, R9 ;  /* 0x000000ffff027224 */ /* 0x000fe400078e0009 */
[----:B------:R-:W-:-:S04]  /*54a0*/  IMAD.MOV.U32 R3, RZ, RZ, 0x0 ;  /* 0x00000000ff037424 */ /* 0x000fc800078e00ff */
[----:B0-----:R-:W-:Y:S05]  /*54b0*/  RET.REL.NODEC R2 `(_Z18Leapfrog_3D_SolverifififfPfS_S_) ;  /* 0xffffffa802d07950 */ /* 0x001fea0003c3ffff */
        .type           $_Z18Leapfrog_3D_SolverifififfPfS_S_$__internal_accurate_pow,@function
        .size           $_Z18Leapfrog_3D_SolverifififfPfS_S_$__internal_accurate_pow,(.L_x_1133 - $_Z18Leapfrog_3D_SolverifififfPfS_S_$__internal_accurate_pow)
$_Z18Leapfrog_3D_SolverifififfPfS_S_$__internal_accurate_pow:
[----:B------:R-:W-:Y:S01]  /*54c0*/  ISETP.GT.U32.AND P6, PT, R55, 0xfffff, PT ;  /* 0x000fffff3700780c */ /* 0x000fe20003fc4070 */
[----:B------:R-:W-:Y:S01]  /*54d0*/  IMAD.MOV.U32 R54, RZ, RZ, R56 ;  /* 0x000000ffff367224 */ /* 0x000fe200078e0038 */
[----:B------:R-:W-:Y:S01]  /*54e0*/  UMOV UR6, 0x7d2cafe2 ;  /* 0x7d2cafe200067882 */ /* 0x000fe20000000000 */
[----:B------:R-:W-:Y:S01]  /*54f0*/  IMAD.SHL.U32 R57, R67, 0x2, RZ ;  /* 0x0000000243397824 */ /* 0x000fe200078e00ff */
[----:B------:R-:W-:Y:S01]  /*5500*/  UMOV UR7, 0x3eb0f5ff ;  /* 0x3eb0f5ff00077882 */ /* 0x000fe20000000000 */
[----:B------:R-:W-:Y:S01]  /*5510*/  UMOV UR14, 0x3b39803f ;  /* 0x3b39803f000e7882 */ /* 0x000fe20000000000 */
[----:B------:R-:W-:Y:S01]  /*5520*/  UMOV UR15, 0x3c7abc9e ;  /* 0x3c7abc9e000f7882 */ /* 0x000fe20000000000 */
[----:B------:R-:W-:-:S06]  /*5530*/  IMAD.U32 R66, RZ, RZ, UR5 ;  /* 0x00000005ff427e24 */ /* 0x000fcc000f8e00ff */
[----:B------:R-:W-:Y:S01]  /*5540*/  @!P6 DMUL R58, R54, 1.80143985094819840000e+16 ;  /* 0x43500000363ae828 */ /* 0x000fe20000000000 */
[----:B------:R-:W-:-:S09]  /*5550*/  SHF.R.U32.HI R54, RZ, 0x14, R55 ;  /* 0x00000014ff367819 */ /* 0x000fd20000011637 */
[----:B------:R-:W-:Y:S01]  /*5560*/  @!P6 IMAD.MOV.U32 R55, RZ, RZ, R59 ;  /* 0x000000ffff37e224 */ /* 0x000fe200078e003b */
[----:B------:R-:W-:Y:S01]  /*5570*/  @!P6 LEA.HI R54, R59, 0xffffffca, RZ, 0xc ;  /* 0xffffffca3b36e811 */ /* 0x000fe200078f60ff */
[----:B------:R-:W-:Y:S01]  /*5580*/  @!P6 IMAD.MOV.U32 R56, RZ, RZ, R58 ;  /* 0x000000ffff38e224 */ /* 0x000fe200078e003a */
[----:B------:R-:W-:Y:S02]  /*5590*/  LOP3.LUT R59, R67, 0xff0fffff, RZ, 0xc0, !PT ;  /* 0xff0fffff433b7812 */ /* 0x000fe400078ec0ff */
[----:B------:R-:W-:Y:S01]  /*55a0*/  LOP3.LUT R55, R55, 0x800fffff, RZ, 0xc0, !PT ;  /* 0x800fffff37377812 */ /* 0x000fe200078ec0ff */
[----:B------:R-:W-:Y:S01]  /*55b0*/  VIADD R100, R54, 0xfffffc01 ;  /* 0xfffffc0136647836 */ /* 0x000fe20000000000 */
[----:B------:R-:W-:Y:S02]  /*55c0*/  ISETP.GT.U32.AND P6, PT, R57, -0x2000001, PT ;  /* 0xfdffffff3900780c */ /* 0x000fe40003fc4070 */
[----:B------:R-:W-:Y:S02]  /*55d0*/  LOP3.LUT R57, R55, 0x3ff00000, RZ, 0xfc, !PT ;  /* 0x3ff0000037397812 */ /* 0x000fe400078efcff */
[----:B------:R-:W-:-:S02]  /*55e0*/  SEL R67, R59, R67, P6 ;  /* 0x000000433b437207 */ /* 0x000fc40003000000 */
[----:B------:R-:W-:-:S13]  /*55f0*/  ISETP.GE.U32.AND P6, PT, R57, 0x3ff6a09f, PT ;  /* 0x3ff6a09f3900780c */ /* 0x000fda0003fc6070 */
        /* <DEDUP_REMOVED lines=37> */
[----:B------:R-:W-:-:S03]  /*5850*/  UMOV UR7, 0x3fb55555 ;  /* 0x3fb5555500077882 */ /* 0x000fc60000000000 */
[----:B------:R-:W-:Y:S02]  /*5860*/  VIADD R71, R55, 0x100000 ;  /* 0x0010000037477836 */ /* 0x000fe40000000000 */
[----:B------:R-:W-:Y:S01]  /*5870*/  IMAD.MOV.U32 R70, RZ, RZ, R54 ;  /* 0x000000ffff467224 */ /* 0x000fe200078e0036 */
[----:B------:R-:W-:-:S08]  /*5880*/  DFMA R64, R68, R62, UR6 ;  /* 0x0000000644407e2b */ /* 0x000fd0000800003e */
[----:B------:R-:W-:Y:S01]  /*5890*/  DADD R60, -R64, UR6 ;  /* 0x00000006403c7e29 */ /* 0x000fe20008000100 */
[----:B------:R-:W-:Y:S01]  /*58a0*/  UMOV UR6, 0xb9e7b0 ;  /* 0x00b9e7b000067882 */ /* 0x000fe20000000000 */
[----:B------:R-:W-:-:S06]  /*58b0*/  UMOV UR7, 0x3c46a4cb ;  /* 0x3c46a4cb00077882 */ /* 0x000fcc0000000000 */
[----:B------:R-:W-:Y:S02]  /*58c0*/  DFMA R62, R68, R62, R60 ;  /* 0x0000003e443e722b */ /* 0x000fe4000000003c */
[C---:B------:R-:W-:Y:S02]  /*58d0*/  DMUL R60, R56.reuse, R72 ;  /* 0x00000048383c7228 */ /* 0x040fe40000000000 */
[----:B------:R-:W-:-:S04]  /*58e0*/  DFMA R68, R56, R56, -R72 ;  /* 0x000000383844722b */ /* 0x000fc80000000848 */
        /* <DEDUP_REMOVED lines=99> */
.L_x_1006:
[----:B------:R-:W-:Y:S02]  /*5f20*/  DFMA R56, R56, R60, R60 ;  /* 0x0000003c3838722b */ /* 0x000fe4000000003c */
[----:B------:R-:W-:-:S08]  /*5f30*/  DSETP.NEU.AND P6, PT, |R60|, +INF , PT ;  /* 0x7ff000003c00742a */ /* 0x000fd00003fcd200 */
[----:B------:R-:W-:Y:S01]  /*5f40*/  FSEL R54, R60, R56, !P6 ;  /* 0x000000383c367208 */ /* 0x000fe20007000000 */
[----:B------:R-:W-:Y:S01]  /*5f50*/  IMAD.MOV.U32 R56, RZ, RZ, R0 ;  /* 0x000000ffff387224 */ /* 0x000fe200078e0000 */
[----:B------:R-:W-:Y:S01]  /*5f60*/  FSEL R60, R61, R57, !P6 ;  /* 0x000000393d3c7208 */ /* 0x000fe20007000000 */
[----:B------:R-:W-:-:S04]  /*5f70*/  IMAD.MOV.U32 R57, RZ, RZ, 0x0 ;  /* 0x00000000ff397424 */ /* 0x000fc800078e00ff */
[----:B------:R-:W-:Y:S05]  /*5f80*/  RET.REL.NODEC R56 `(_Z18Leapfrog_3D_SolverifififfPfS_S_) ;  /* 0xffffffa0381c7950 */ /* 0x000fea0003c3ffff */
.L_x_1007:
        /* <DEDUP_REMOVED lines=15> */
.L_x_1133:


//--------------------- .text._Z32Discontinuous_Galerkin_3D_SolverifififfPfS_S_ --------------------------
	.section	.text._Z32Discontinuous_Galerkin_3D_SolverifififfPfS_S_,"ax",@progbits
	.align	128
        .global         _Z32Discontinuous_Galerkin_3D_SolverifififfPfS_S_
        .type           _Z32Discontinuous_Galerkin_3D_SolverifififfPfS_S_,@function
        .size           _Z32Discontinuous_Galerkin_3D_SolverifififfPfS_S_,(.L_x_1135 - _Z32Discontinuous_Galerkin_3D_SolverifififfPfS_S_)
        .other          _Z32Discontinuous_Galerkin_3D_SolverifififfPfS_S_,@"STO_CUDA_ENTRY STV_DEFAULT"
_Z32Discontinuous_Galerkin_3D_SolverifififfPfS_S_:
.text._Z32Discontinuous_Galerkin_3D_SolverifififfPfS_S_:
[----:B------:R-:W-:Y:S01]  /*0000*/  LDC R1, c[0x0][0x37c] ;  /* 0x0000df00ff017b82 */ /* 0x000fe20000000800 */
[----:B------:R-:W0:Y:S01]  /*0010*/  LDCU.64 UR8, c[0x0][0x358] ;  /* 0x00006b00ff0877ac */ /* 0x000e220008000a00 */
[----:B------:R-:W-:Y:S01]  /*0020*/  CS2R R26, SR_CLOCKLO ;  /* 0x00000000001a7805 */ /* 0x000fe20000015000 */
[----:B------:R-:W1:Y:S01]  /*0030*/  S2R R4, SR_TID.Y ;  /* 0x0000000000047919 */ /* 0x000e620000002200 */
[----:B------:R-:W2:Y:S01]  /*0040*/  LDCU UR7, c[0x0][0x360] ;  /* 0x00006c00ff0777ac */ /* 0x000ea20008000800 */
[----:B------:R-:W-:Y:S01]  /*0050*/  BSSY B0, `(.L_x_1008) ;  /* 0x00001ec000007945 */ /* 0x000fe20003800000 */
[----:B------:R-:W1:Y:S01]  /*0060*/  S2R R17, SR_CTAID.Y ;  /* 0x0000000000117919 */ /* 0x000e620000002600 */
[----:B------:R-:W1:Y:S01]  /*0070*/  LDCU UR10, c[0x0][0x364] ;  /* 0x00006c80ff0a77ac */ /* 0x000e620008000800 */
[----:B------:R-:W2:Y:S01]  /*0080*/  S2R R5, SR_TID.X ;  /* 0x0000000000057919 */ /* 0x000ea20000002100 */
[----:B------:R-:W3:Y:S01]  /*0090*/  LDCU UR12, c[0x0][0x388] ;  /* 0x00007100ff0c77ac */ /* 0x000ee20008000800 */
[----:B------:R-:W2:Y:S01]  /*00a0*/  S2R R6, SR_CTAID.X ;  /* 0x0000000000067919 */ /* 0x000ea20000002500 */
[----:B------:R-:W4:Y:S01]  /*00b0*/  LDCU UR11, c[0x0][0x368] ;  /* 0x00006d00ff0b77ac */ /* 0x000f220008000800 */
[----:B------:R-:W4:Y:S01]  /*00c0*/  S2R R7, SR_TID.Z ;  /* 0x0000000000077919 */ /* 0x000f220000002300 */
[----:B------:R-:W5:Y:S01]  /*00d0*/  LDCU UR4, c[0x0][0x380] ;  /* 0x00007000ff0477ac */ /* 0x000f620008000800 */
[----:B------:R-:W4:Y:S01]  /*00e0*/  S2R R0, SR_CTAID.Z ;  /* 0x0000000000007919 */ /* 0x000f220000002700 */
[----:B------:R-:W0:Y:S01]  /*00f0*/  LDCU UR5, c[0x0][0x390] ;  /* 0x00007200ff0577ac */ /* 0x000e220008000800 */
[----:B-1----:R-:W-:-:S05]  /*0100*/  IMAD R17, R17, UR10, R4 ;  /* 0x0000000a11117c24 */ /* 0x002fca000f8e0204 */
[----:B---3--:R-:W-:Y:S01]  /*0110*/  ISETP.GE.AND P0, PT, R17, UR12, PT ;  /* 0x0000000c11007c0c */ /* 0x008fe2000bf06270 */
[----:B--2---:R-:W-:-:S05]  /*0120*/  IMAD R6, R6, UR7, R5 ;  /* 0x0000000706067c24 */ /* 0x004fca000f8e0205 */
[----:B-----5:R-:W-:Y:S01]  /*0130*/  ISETP.GE.OR P0, PT, R6, UR4, P0 ;  /* 0x0000000406007c0c */ /* 0x020fe20008706670 */
[----:B----4-:R-:W-:-:S05]  /*0140*/  IMAD R0, R0, UR11, R7 ;  /* 0x0000000b00007c24 */ /* 0x010fca000f8e0207 */
[----:B0-----:R-:W-:-:S13]  /*0150*/  ISETP.GE.OR P0, PT, R0, UR5, P0 ;  /* 0x0000000500007c0c */ /* 0x001fda0008706670 */
[----:B------:R-:W-:Y:S05]  /*0160*/  @P0 BRA `(.L_x_1009) ;  /* 0x0000001c00680947 */ /* 0x000fea0003800000 */
[----:B------:R-:W-:Y:S01]  /*0170*/  ISETP.GT.U32.AND P0, PT, R7, 0x7, PT ;  /* 0x000000070700780c */ /* 0x000fe20003f04070 */
[----:B------:R-:W-:-:S12]  /*0180*/  IMAD R17, R0, UR12, R17 ;  /* 0x0000000c00117c24 */ /* 0x000fd8000f8e0211 */
[----:B------:R-:W-:Y:S05]  /*0190*/  @P0 BRA `(.L_x_1010) ;  /* 0x0000000000dc0947 */ /* 0x000fea0003800000 */
[----:B------:R-:W-:-:S07]  /*01a0*/  IMAD.MOV.U32 R0, RZ, RZ, R7 ;  /* 0x000000ffff007224 */ /* 0x000fce00078e0007 */
.L_x_1018:
[----:B------:R-:W-:Y:S01]  /*01b0*/  ISETP.GT.U32.AND P0, PT, R4, 0x7, PT ;  /* 0x000000070400780c */ /* 0x000fe20003f04070 */
[----:B------:R-:W-:-:S12]  /*01c0*/  BSSY.RECONVERGENT B1, `(.L_x_1011) ;  /* 0x0000031000017945 */ /* 0x000fd80003800200 */
[----:B0-----:R-:W-:Y:S05]  /*01d0*/  @P0 BRA `(.L_x_1012) ;  /* 0x0000000000bc0947 */ /* 0x001fea0003800000 */
[----:B------:R-:W-:-:S07]  /*01e0*/  IMAD.MOV.U32 R8, RZ, RZ, R4 ;  /* 0x000000ffff087224 */ /* 0x000fce00078e0004 */
.L_x_1017:
[----:B------:R-:W-:Y:S01]  /*01f0*/  ISETP.GT.U32.AND P0, PT, R5, 0x7, PT ;  /* 0x000000070500780c */ /* 0x000fe20003f04070 */
[----:B------:R-:W-:-:S12]  /*0200*/  BSSY.RECONVERGENT B2, `(.L_x_1013) ;  /* 0x0000029000027945 */ /* 0x000fd80003800200 */
[----:B0-----:R-:W-:Y:S05]  /*0210*/  @P0 BRA `(.L_x_1014) ;  /* 0x00000000009c0947 */ /* 0x001fea0003800000 */
[----:B------:R-:W-:Y:S01]  /*0220*/  BSSY.RECONVERGENT B3, `(.L_x_1015) ;  /* 0x0000007000037945 */ /* 0x000fe20003800200 */
[----:B------:R-:W-:-:S07]  /*0230*/  MOV R3, R5 ;  /* 0x0000000500037202 */ /* 0x000fce0000000f00 */
.L_x_1016:
[C---:B------:R-:W-:Y:S02]  /*0240*/  IMAD.IADD R9, R3.reuse, 0x1, R8 ;  /* 0x0000000103097824 */ /* 0x040fe400078e0208 */
[----:B------:R-:W-:-:S03]  /*0250*/  VIADD R3, R3, UR7 ;  /* 0x0000000703037c36 */ /* 0x000fc60008000000 */
[----:B------:R-:W-:Y:S02]  /*0260*/  LEA R9, R0, R9, 0x3 ;  /* 0x0000000900097211 */ /* 0x000fe400078e18ff */
[----:B------:R-:W-:-:S13]  /*0270*/  ISETP.GE.U32.AND P0, PT, R3, 0x8, PT ;  /* 0x000000080300780c */ /* 0x000fda0003f06070 */
[----:B------:R-:W-:Y:S05]  /*0280*/  @!P0 BRA `(.L_x_1016) ;  /* 0xfffffffc00ec8947 */ /* 0x000fea000383ffff */
[----:B------:R-:W-:Y:S05]  /*0290*/  BSYNC.RECONVERGENT B3 ;  /* 0x0000000000037941 */ /* 0x000fea0003800200 */
.L_x_1015:
[----:B------:R-:W0:Y:S01]  /*02a0*/  LDCU.64 UR4, c[0x0][0x3a8] ;  /* 0x00007500ff0477ac */ /* 0x000e220008000a00 */
[----:B------:R-:W-:-:S05]  /*02b0*/  IMAD.SHL.U32 R9, R9, 0x8, RZ ;  /* 0x0000000809097824 */ /* 0x000fca00078e00ff */
[----:B0-----:R-:W-:-:S04]  /*02c0*/  LEA R2, P0, R9, UR4, 0x2 ;  /* 0x0000000409027c11 */ /* 0x001fc8000f8010ff */
[----:B------:R-:W-:-:S05]  /*02d0*/  LEA.HI.X R3, R9, UR5, RZ, 0x2, P0 ;  /* 0x0000000509037c11 */ /* 0x000fca00080f14ff */
[----:B------:R-:W2:Y:S04]  /*02e0*/  LDG.E.CONSTANT R16, desc[UR8][R2.64] ;  /* 0x0000000802107981 */ /* 0x000ea8000c1e9900 */
[----:B------:R-:W3:Y:S04]  /*02f0*/  LDG.E.CONSTANT R9, desc[UR8][R2.64+0x4] ;  /* 0x0000040802097981 */ /* 0x000ee8000c1e9900 */
[----:B------:R-:W4:Y:S04]  /*0300*/  LDG.E.CONSTANT R10, desc[UR8][R2.64+0x8] ;  /* 0x00000808020a7981 */ /* 0x000f28000c1e9900 */
[----:B------:R-:W5:Y:S04]  /*0310*/  LDG.E.CONSTANT R11, desc[UR8][R2.64+0xc] ;  /* 0x00000c08020b7981 */ /* 0x000f68000c1e9900 */
[----:B------:R-:W5:Y:S04]  /*0320*/  LDG.E.CONSTANT R12, desc[UR8][R2.64+0x10] ;  /* 0x00001008020c7981 */ /* 0x000f68000c1e9900 */
[----:B------:R-:W5:Y:S04]  /*0330*/  LDG.E.CONSTANT R13, desc[UR8][R2.64+0x14] ;  /* 0x00001408020d7981 */ /* 0x000f68000c1e9900 */
[----:B------:R-:W5:Y:S04]  /*0340*/  LDG.E.CONSTANT R14, desc[UR8][R2.64+0x18] ;  /* 0x00001808020e7981 */ /* 0x000f68000c1e9900 */
[----:B------:R-:W5:Y:S01]  /*0350*/  LDG.E.CONSTANT R15, desc[UR8][R2.64+0x1c] ;  /* 0x00001c08020f7981 */ /* 0x000f62000c1e9900 */
[----:B------:R-:W0:Y:S01]  /*0360*/  S2UR UR5, SR_CgaCtaId ;  /* 0x00000000000579c3 */ /* 0x000e220000008800 */
[----:B------:R-:W-:-:S02]  /*0370*/  UMOV UR4, 0x400 ;  /* 0x0000040000047882 */ /* 0x000fc40000000000 */
[----:B0-----:R-:W-:-:S09]  /*0380*/  ULEA UR4, UR5, UR4, 0x18 ;  /* 0x0000000405047291 */ /* 0x001fd2000f8ec0ff */
[----:B------:R-:W-:Y:S04]  /*0390*/  STS [UR4+0x20], RZ ;  /* 0x000020ffff007988 */ /* 0x000fe80008000804 */
[----:B------:R-:W-:Y:S04]  /*03a0*/  STS [UR4+0x24], RZ ;  /* 0x000024ffff007988 */ /* 0x000fe80008000804 */
[----:B------:R-:W-:Y:S04]  /*03b0*/  STS [UR4+0x28], RZ ;  /* 0x000028ffff007988 */ /* 0x000fe80008000804 */
[----:B------:R-:W-:Y:S04]  /*03c0*/  STS [UR4+0x2c], RZ ;  /* 0x00002cffff007988 */ /* 0x000fe80008000804 */
[----:B------:R-:W-:Y:S04]  /*03d0*/  STS [UR4+0x30], RZ ;  /* 0x000030ffff007988 */ /* 0x000fe80008000804 */
[----:B------:R-:W-:Y:S04]  /*03e0*/  STS [UR4+0x34], RZ ;  /* 0x000034ffff007988 */ /* 0x000fe80008000804 */
[----:B------:R-:W-:Y:S04]  /*03f0*/  STS [UR4+0x38], RZ ;  /* 0x000038ffff007988 */ /* 0x000fe80008000804 */
[----:B------:R-:W-:Y:S04]  /*0400*/  STS [UR4+0x3c], RZ ;  /* 0x00003cffff007988 */ /* 0x000fe80008000804 */
[----:B--2---:R0:W-:Y:S04]  /*0410*/  STS [UR4], R16 ;  /* 0x00000010ff007988 */ /* 0x0041e80008000804 */
[----:B---3--:R0:W-:Y:S04]  /*0420*/  STS [UR4+0x4], R9 ;  /* 0x00000409ff007988 */ /* 0x0081e80008000804 */
[----:B----4-:R0:W-:Y:S04]  /*0430*/  STS [UR4+0x8], R10 ;  /* 0x0000080aff007988 */ /* 0x0101e80008000804 */
[----:B-----5:R0:W-:Y:S04]  /*0440*/  STS [UR4+0xc], R11 ;  /* 0x00000c0bff007988 */ /* 0x0201e80008000804 */
[----:B------:R0:W-:Y:S04]  /*0450*/  STS [UR4+0x10], R12 ;  /* 0x0000100cff007988 */ /* 0x0001e80008000804 */
[----:B------:R0:W-:Y:S04]  /*0460*/  STS [UR4+0x14], R13 ;  /* 0x0000140dff007988 */ /* 0x0001e80008000804 */
[----:B------:R0:W-:Y:S04]  /*0470*/  STS [UR4+0x18], R14 ;  /* 0x0000180eff007988 */ /* 0x0001e80008000804 */
[----:B------:R0:W-:Y:S02]  /*0480*/  STS [UR4+0x1c], R15 ;  /* 0x00001c0fff007988 */ /* 0x0001e40008000804 */
.L_x_1014:
[----:B------:R-:W-:Y:S05]  /*0490*/  BSYNC.RECONVERGENT B2 ;  /* 0x0000000000027941 */ /* 0x000fea0003800200 */
.L_x_1013:
[----:B------:R-:W-:-:S05]  /*04a0*/  VIADD R8, R8, UR10 ;  /* 0x0000000a08087c36 */ /* 0x000fca0008000000 */
[----:B------:R-:W-:-:S13]  /*04b0*/  ISETP.GE.U32.AND P0, PT, R8, 0x8, PT ;  /* 0x000000080800780c */ /* 0x000fda0003f06070 */
[----:B------:R-:W-:Y:S05]  /*04c0*/  @!P0 BRA `(.L_x_1017) ;  /* 0xfffffffc00488947 */ /* 0x000fea000383ffff */
.L_x_1012:
[----:B------:R-:W-:Y:S05]  /*04d0*/  BSYNC.RECONVERGENT B1 ;  /* 0x0000000000017941 */ /* 0x000fea0003800200 */
.L_x_1011:
[----:B------:R-:W-:-:S04]  /*04e0*/  IADD3 R0, PT, PT, R0, UR11, RZ ;  /* 0x0000000b00007c10 */ /* 0x000fc8000fffe0ff */
[----:B------:R-:W-:-:S13]  /*04f0*/  ISETP.GE.U32.AND P0, PT, R0, 0x8, PT ;  /* 0x000000080000780c */ /* 0x000fda0003f06070 */
[----:B------:R-:W-:Y:S05]  /*0500*/  @!P0 BRA `(.L_x_1018) ;  /* 0xfffffffc00288947 */ /* 0x000fea000383ffff */
.L_x_1010:
[----:B------:R-:W-:Y:S01]  /*0510*/  ISETP.GT.U32.AND P0, PT, R7, 0x7, PT ;  /* 0x000000070700780c */ /* 0x000fe20003f04070 */
[----:B------:R-:W-:Y:S05]  /*0520*/  WARPSYNC.ALL ;  /* 0x0000000000007948 */ /* 0x000fea0003800000 */
[----:B------:R-:W-:Y:S06]  /*0530*/  BAR.SYNC.DEFER_BLOCKING 0x0 ;  /* 0x0000000000007b1d */ /* 0x000fec0000010000 */
[----:B------:R-:W-:Y:S04]  /*0540*/  BSSY.RECONVERGENT B3, `(.L_x_1019) ;  /* 0x0000084000037945 */ /* 0x000fe80003800200 */
[----:B------:R-:W-:Y:S05]  /*0550*/  @P0 BRA `(.L_x_1020) ;  /* 0x0000000800080947 */ /* 0x000fea0003800000 */
[----:B------:R-:W1:Y:S01]  /*0560*/  S2R R0, SR_CgaCtaId ;  /* 0x0000000000007919 */ /* 0x000e620000008800 */
[----:B------:R-:W2:Y:S01]  /*0570*/  LDC R22, c[0x0][0x384] ;  /* 0x0000e100ff167b82 */ /* 0x000ea20000000800 */
[----:B------:R-:W-:Y:S01]  /*0580*/  MOV R19, 0x400 ;  /* 0x0000040000137802 */ /* 0x000fe20000000f00 */
[----:B0-----:R-:W-:-:S04]  /*0590*/  IMAD.MOV.U32 R16, RZ, RZ, R7 ;  /* 0x000000ffff107224 */ /* 0x001fc800078e0007 */
[C---:B------:R-:W-:Y:S02]  /*05a0*/  VIADD R23, R19.reuse, 0x40 ;  /* 0x0000004013177836 */ /* 0x040fe40000000000 */
[----:B------:R-:W0:Y:S01]  /*05b0*/  LDC R20, c[0x0][0x38c] ;  /* 0x0000e300ff147b82 */ /* 0x000e220000000800 */
[C---:B------:R-:W-:Y:S01]  /*05c0*/  VIADD R21, R19.reuse, 0x840 ;  /* 0x0000084013157836 */ /* 0x040fe20000000000 */
[----:B------:R-:W-:-:S06]  /*05d0*/  IADD3 R19, PT, PT, R19, 0x1040, RZ ;  /* 0x0000104013137810 */ /* 0x000fcc0007ffe0ff */
[----:B------:R-:W3:Y:S01]  /*05e0*/  LDC R18, c[0x0][0x394] ;  /* 0x0000e500ff127b82 */ /* 0x000ee20000000800 */
[----:B--2---:R-:W-:Y:S01]  /*05f0*/  FMUL R22, R22, R22 ;  /* 0x0000001616167220 */ /* 0x004fe20000400000 */
[----:B-1----:R-:W-:Y:S01]  /*0600*/  LEA R23, R0, R23, 0x18 ;  /* 0x0000001700177211 */ /* 0x002fe200078ec0ff */
[----:B0-----:R-:W-:Y:S01]  /*0610*/  FMUL R20, R20, R20 ;  /* 0x0000001414147220 */ /* 0x001fe20000400000 */
[C---:B------:R-:W-:Y:S02]  /*0620*/  LEA R21, R0.reuse, R21, 0x18 ;  /* 0x0000001500157211 */ /* 0x040fe400078ec0ff */
[----:B------:R-:W-:Y:S01]  /*0630*/  LEA R19, R0, R19, 0x18 ;  /* 0x0000001300137211 */ /* 0x000fe200078ec0ff */
[----:B---3--:R-:W-:-:S07]  /*0640*/  FMUL R18, R18, R18 ;  /* 0x0000001212127220 */ /* 0x008fce0000400000 */
.L_x_1037:
[----:B------:R-:W-:Y:S01]  /*0650*/  ISETP.GT.U32.AND P0, PT, R4, 0x7, PT ;  /* 0x000000070400780c */ /* 0x000fe20003f04070 */
[----:B------:R-:W-:-:S12]  /*0660*/  BSSY.RECONVERGENT B4, `(.L_x_1021) ;  /* 0x000006e000047945 */ /* 0x000fd80003800200 */
[----:B0-----:R-:W-:Y:S05]  /*0670*/  @P0 BRA `(.L_x_1022) ;  /* 0x0000000400b00947 */ /* 0x001fea0003800000 */
[C---:B------:R-:W-:Y:S01]  /*0680*/  IMAD R8, R16.reuse, 0x100, R23 ;  /* 0x0000010010087824 */ /* 0x040fe200078e0217 */
[C---:B------:R-:W-:Y:S01]  /*0690*/  LEA R9, R16.reuse, R21, 0x8 ;  /* 0x0000001510097211 */ /* 0x040fe200078e40ff */
[----:B------:R-:W-:Y:S02]  /*06a0*/  IMAD R10, R16, 0x100, R19 ;  /* 0x00000100100a7824 */ /* 0x000fe400078e0213 */
[----:B------:R-:W-:-:S07]  /*06b0*/  IMAD.MOV.U32 R11, RZ, RZ, R4 ;  /* 0x000000ffff0b7224 */ /* 0x000fce00078e0004 */
.L_x_1036:
[----:B------:R-:W-:Y:S01]  /*06c0*/  ISETP.GT.U32.AND P0, PT, R5, 0x7, PT ;  /* 0x000000070500780c */ /* 0x000fe20003f04070 */
[----:B------:R-:W-:-:S12]  /*06d0*/  BSSY.RECONVERGENT B5, `(.L_x_1023) ;  /* 0x0000063000057945 */ /* 0x000fd80003800200 */
[----:B0-----:R-:W-:Y:S05]  /*06e0*/  @P0 BRA `(.L_x_1024) ;  /* 0x0000000400840947 */ /* 0x001fea0003800000 */
[C---:B------:R-:W-:Y:S01]  /*06f0*/  LEA R12, R11.reuse, R8, 0x5 ;  /* 0x000000080b0c7211 */ /* 0x040fe200078e28ff */
[C---:B------:R-:W-:Y:S01]  /*0700*/  IMAD R13, R11.reuse, 0x20, R9 ;  /* 0x000000200b0d7824 */ /* 0x040fe200078e0209 */
[----:B------:R-:W-:Y:S01]  /*0710*/  MOV R15, R5 ;  /* 0x00000005000f7202 */ /* 0x000fe20000000f00 */
[----:B------:R-:W-:-:S07]  /*0720*/  IMAD R14, R11, 0x20, R10 ;  /* 0x000000200b0e7824 */ /* 0x000fce00078e020a */
.L_x_1035:
[----:B0-----:R-:W0:Y:S01]  /*0730*/  LDC.64 R24, c[0x0][0x3a8] ;  /* 0x0000ea00ff187b82 */ /* 0x001e220000000a00 */
[C---:B------:R-:W-:Y:S01]  /*0740*/  ISETP.NE.AND P0, PT, R15.reuse, 0x7, PT ;  /* 0x000000070f00780c */ /* 0x040fe20003f05270 */
[C---:B------:R-:W-:Y:S01]  /*0750*/  IMAD.IADD R3, R15.reuse, 0x1, R11 ;  /* 0x000000010f037824 */ /* 0x040fe200078e020b */
[----:B------:R-:W-:Y:S02]  /*0760*/  BSSY.RECONVERGENT B6, `(.L_x_1025) ;  /* 0x000001c000067945 */ /* 0x000fe40003800200 */
[----:B------:R-:W-:Y:S01]  /*0770*/  ISETP.EQ.OR P0, PT, R15, RZ, !P0 ;  /* 0x000000ff0f00720c */ /* 0x000fe20004702670 */
[----:B------:R-:W-:-:S05]  /*0780*/  IMAD R3, R16, 0x8, R3 ;  /* 0x0000000810037824 */ /* 0x000fca00078e0203 */
[----:B------:R-:W-:-:S05]  /*0790*/  SHF.L.U32 R3, R3, 0x3, RZ ;  /* 0x0000000303037819 */ /* 0x000fca00000006ff */
[----:B0-----:R-:W-:Y:S02]  /*07a0*/  IMAD.WIDE.U32 R24, R3, 0x4, R24 ;  /* 0x0000000403187825 */ /* 0x001fe400078e0018 */
[----:B------:R-:W-:Y:S05]  /*07b0*/  @P0 BRA `(.L_x_1026) ;  /* 0x0000000000580947 */ /* 0x000fea0003800000 */
[----:B------:R-:W2:Y:S04]  /*07c0*/  LDG.E.CONSTANT R2, desc[UR8][R24.64] ;  /* 0x0000000818027981 */ /* 0x000ea8000c1e9900 */
[----:B------:R-:W3:Y:S04]  /*07d0*/  LDG.E.CONSTANT R0, desc[UR8][R24.64+0x4] ;  /* 0x0000040818007981 */ /* 0x000ee8000c1e9900 */
[----:B------:R-:W4:Y:S01]  /*07e0*/  LDG.E.CONSTANT R29, desc[UR8][R24.64+-0x4] ;  /* 0xfffffc08181d7981 */ /* 0x000f22000c1e9900 */
[----:B------:R-:W0:Y:S01]  /*07f0*/  MUFU.RCP R31, R22 ;  /* 0x00000016001f7308 */ /* 0x000e220000001000 */
[----:B------:R-:W-:Y:S01]  /*0800*/  BSSY.RECONVERGENT B7, `(.L_x_1027) ;  /* 0x000000f000077945 */ /* 0x000fe20003800200 */
[----:B--2---:R-:W-:Y:S01]  /*0810*/  FADD R3, R2, R2 ;  /* 0x0000000202037221 */ /* 0x004fe20000000000 */
[----:B0-----:R-:W-:-:S03]  /*0820*/  FFMA R2, -R22, R31, 1 ;  /* 0x3f80000016027423 */ /* 0x001fc6000000011f */
[----:B---3--:R-:W-:Y:S01]  /*0830*/  FADD R0, R0, -R3 ;  /* 0x8000000300007221 */ /* 0x008fe20000000000 */
[----:B------:R-:W-:-:S03]  /*0840*/  FFMA R31, R31, R2, R31 ;  /* 0x000000021f1f7223 */ /* 0x000fc6000000001f */
[----:B----4-:R-:W-:-:S04]  /*0850*/  FADD R0, R0, R29 ;  /* 0x0000001d00007221 */ /* 0x010fc80000000000 */
[----:B------:R-:W0:Y:S01]  /*0860*/  FCHK P0, R0, R22 ;  /* 0x0000001600007302 */ /* 0x000e220000000000 */
[----:B------:R-:W-:-:S04]  /*0870*/  FFMA R2, R0, R31, RZ ;  /* 0x0000001f00027223 */ /* 0x000fc800000000ff */
[----:B------:R-:W-:-:S04]  /*0880*/  FFMA R3, -R22, R2, R0 ;  /* 0x0000000216037223 */ /* 0x000fc80000000100 */
[----:B------:R-:W-:Y:S01]  /*0890*/  FFMA R2, R31, R3, R2 ;  /* 0x000000031f027223 */ /* 0x000fe20000000002 */
[----:B0-----:R-:W-:Y:S06]  /*08a0*/  @!P0 BRA `(.L_x_1028) ;  /* 0x0000000000108947 */ /* 0x001fec0003800000 */
[----:B------:R-:W-:Y:S01]  /*08b0*/  IMAD.MOV.U32 R3, RZ, RZ, R22 ;  /* 0x000000ffff037224 */ /* 0x000fe200078e0016 */
[----:B------:R-:W-:-:S07]  /*08c0*/  MOV R2, 0x8e0 ;  /* 0x000008e000027802 */ /* 0x000fce0000000f00 */
[----:B------:R-:W-:Y:S05]  /*08d0*/  CALL.REL.NOINC `($__internal_18_$__cuda_sm3x_div_rn_noftz_f32_slowpath) ;  /* 0x0000001c00407944 */ /* 0x000fea0003c00000 */
[----:B------:R-:W-:-:S07]  /*08e0*/  IMAD.MOV.U32 R2, RZ, RZ, R0 ;  /* 0x000000ffff027224 */ /* 0x000fce00078e0000 */
.L_x_1028:
[----:B------:R-:W-:Y:S05]  /*08f0*/  BSYNC.RECONVERGENT B7 ;  /* 0x0000000000077941 */ /* 0x000fea0003800200 */
.L_x_1027:
[----:B------:R-:W-:-:S05]  /*0900*/  LEA R3, R15, R12, 0x2 ;  /* 0x0000000c0f037211 */ /* 0x000fca00078e10ff */
[----:B------:R0:W-:Y:S02]  /*0910*/  STS [R3], R2 ;  /* 0x0000000203007388 */ /* 0x0001e40000000800 */
.L_x_1026:
[----:B------:R-:W-:Y:S05]  /*0920*/  BSYNC.RECONVERGENT B6 ;  /* 0x0000000000067941 */ /* 0x000fea0003800200 */
.L_x_1025:
[----:B------:R-:W-:Y:S01]  /*0930*/  VIMNMX.U32 R0, PT, PT, R11, 0x8, PT ;  /* 0x000000080b007848 */ /* 0x000fe20003fe0000 */
[----:B------:R-:W-:Y:S04]  /*0940*/  BSSY.RECONVERGENT B6, `(.L_x_1029) ;  /* 0x000001b000067945 */ /* 0x000fe80003800200 */
[----:B------:R-:W-:-:S04]  /*0950*/  IMAD.SHL.U32 R0, R0, 0x4, RZ ;  /* 0x0000000400007824 */ /* 0x000fc800078e00ff */
[----:B0-----:R-:W0:Y:S02]  /*0960*/  LDC R2, c[0x2][R0] ;  /* 0x0080000000027b82 */ /* 0x001e240000000800 */
[----:B0-----:R-:W-:-:S04]  /*0970*/  SHF.R.S32.HI R3, RZ, 0x1f, R2 ;  /* 0x0000001fff037819 */ /* 0x001fc80000011402 */
.L_x_1087:
[----:B------:R-:W-:Y:S05]  /*0980*/  BRX R2 -0x990                                                                         (*"BRANCH_TARGETS .L_x_1088,.L_x_1089"*) ;  /* 0xfffffff4029c7949 */ /* 0x000fea000383ffff */
.L_x_1089:
[----:B------:R-:W2:Y:S04]  /*0990*/  LDG.E.CONSTANT R2, desc[UR8][R24.64] ;  /* 0x0000000818027981 */ /* 0x000ea8000c1e9900 */
[----:B------:R-:W3:Y:S04]  /*09a0*/  LDG.E.CONSTANT R0, desc[UR8][R24.64+0x20] ;  /* 0x0000200818007981 */ /* 0x000ee8000c1e9900 */
[----:B------:R-:W4:Y:S01]  /*09b0*/  LDG.E.CONSTANT R3, desc[UR8][R24.64+-0x20] ;  /* 0xffffe00818037981 */ /* 0x000f22000c1e9900 */
[----:B------:R-:W0:Y:S01]  /*09c0*/  MUFU.RCP R29, R20 ;  /* 0x00000014001d7308 */ /* 0x000e220000001000 */
[----:B------:R-:W-:Y:S01]  /*09d0*/  BSSY.RECONVERGENT B7, `(.L_x_1030) ;  /* 0x000000f000077945 */ /* 0x000fe20003800200 */
[----:B--2---:R-:W-:Y:S01]  /*09e0*/  FADD R31, R2, R2 ;  /* 0x00000002021f7221 */ /* 0x004fe20000000000 */
[----:B0-----:R-:W-:-:S03]  /*09f0*/  FFMA R2, -R20, R29, 1 ;  /* 0x3f80000014027423 */ /* 0x001fc6000000011d */
[----:B---3--:R-:W-:Y:S01]  /*0a00*/  FADD R0, -R31, R0 ;  /* 0x000000001f007221 */ /* 0x008fe20000000100 */
        /* <DEDUP_REMOVED lines=10> */
[----:B------:R-:W-:-:S07]  /*0ab0*/  MOV R2, R0 ;  /* 0x0000000000027202 */ /* 0x000fce0000000f00 */
.L_x_1031:
[----:B------:R-:W-:Y:S05]  /*0ac0*/  BSYNC.RECONVERGENT B7 ;  /* 0x0000000000077941 */ /* 0x000fea0003800200 */
.L_x_1030:
[----:B------:R-:W-:-:S05]  /*0ad0*/  IMAD R3, R15, 0x4, R13 ;  /* 0x000000040f037824 */ /* 0x000fca00078e020d */
[----:B------:R0:W-:Y:S02]  /*0ae0*/  STS [R3], R2 ;  /* 0x0000000203007388 */ /* 0x0001e40000000800 */
.L_x_1088:
[----:B------:R-:W-:Y:S05]  /*0af0*/  BSYNC.RECONVERGENT B6 ;  /* 0x0000000000067941 */ /* 0x000fea0003800200 */
.L_x_1029:
[----:B------:R-:W-:Y:S01]  /*0b00*/  VIMNMX.U32 R0, PT, PT, R16, 0x8, PT ;  /* 0x0000000810007848 */ /* 0x000fe20003fe0000 */
[----:B------:R-:W-:Y:S04]  /*0b10*/  BSSY.RECONVERGENT B6, `(.L_x_1032) ;  /* 0x000001b000067945 */ /* 0x000fe80003800200 */
[----:B------:R-:W-:-:S04]  /*0b20*/  IMAD.SHL.U32 R0, R0, 0x4, RZ ;  /* 0x0000000400007824 */ /* 0x000fc800078e00ff */
[----:B0-----:R-:W0:Y:S02]  /*0b30*/  LDC R2, c[0x2][R0+0x24] ;  /* 0x0080090000027b82 */ /* 0x001e240000000800 */
[----:B0-----:R-:W-:-:S04]  /*0b40*/  SHF.R.S32.HI R3, RZ, 0x1f, R2 ;  /* 0x0000001fff037819 */ /* 0x001fc80000011402 */
.L_x_1097:
[----:B------:R-:W-:Y:S05]  /*0b50*/  BRX R2 -0xb60                                                                         (*"BRANCH_TARGETS .L_x_1098,.L_x_1099"*) ;  /* 0xfffffff402287949 */ /* 0x000fea000383ffff */
.L_x_1099:
        /* <DEDUP_REMOVED lines=15> */
[----:B------:R-:W-:Y:S02]  /*0c50*/  MOV R3, R18 ;  /* 0x0000001200037202 */ /* 0x000fe40000000f00 */
[----:B------:R-:W-:-:S07]  /*0c60*/  MOV R2, 0xc80 ;  /* 0x00000c8000027802 */ /* 0x000fce0000000f00 */
[----:B------:R-:W-:Y:S05]  /*0c70*/  CALL.REL.NOINC `($__internal_18_$__cuda_sm3x_div_rn_noftz_f32_slowpath) ;  /* 0x0000001800587944 */ /* 0x000fea0003c00000 */
[----:B------:R-:W-:-:S07]  /*0c80*/  IMAD.MOV.U32 R2, RZ, RZ, R0 ;  /* 0x000000ffff027224 */ /* 0x000fce00078e0000 */
.L_x_1034:
[----:B------:R-:W-:Y:S05]  /*0c90*/  BSYNC.RECONVERGENT B7 ;  /* 0x0000000000077941 */ /* 0x000fea0003800200 */
.L_x_1033:
[----:B------:R-:W-:-:S05]  /*0ca0*/  IMAD R3, R15, 0x4, R14 ;  /* 0x000000040f037824 */ /* 0x000fca00078e020e */
[----:B------:R0:W-:Y:S02]  /*0cb0*/  STS [R3], R2 ;  /* 0x0000000203007388 */ /* 0x0001e40000000800 */
.L_x_1098:
[----:B------:R-:W-:Y:S05]  /*0cc0*/  BSYNC.RECONVERGENT B6 ;  /* 0x0000000000067941 */ /* 0x000fea0003800200 */
.L_x_1032:
[----:B------:R-:W-:-:S04]  /*0cd0*/  IADD3 R15, PT, PT, R15, UR7, RZ ;  /* 0x000000070f0f7c10 */ /* 0x000fc8000fffe0ff */
[----:B------:R-:W-:-:S13]  /*0ce0*/  ISETP.GE.U32.AND P0, PT, R15, 0x8, PT ;  /* 0x000000080f00780c */ /* 0x000fda0003f06070 */
[----:B------:R-:W-:Y:S05]  /*0cf0*/  @!P0 BRA `(.L_x_1035) ;  /* 0xfffffff8008c8947 */ /* 0x000fea000383ffff */
.L_x_1024:
[----:B------:R-:W-:Y:S05]  /*0d00*/  BSYNC.RECONVERGENT B5 ;  /* 0x0000000000057941 */ /* 0x000fea0003800200 */
.L_x_1023:
[----:B------:R-:W-:-:S05]  /*0d10*/  VIADD R11, R11, UR10 ;  /* 0x0000000a0b0b7c36 */ /* 0x000fca0008000000 */
[----:B------:R-:W-:-:S13]  /*0d20*/  ISETP.GE.U32.AND P0, PT, R11, 0x8, PT ;  /* 0x000000080b00780c */ /* 0x000fda0003f06070 */
[----:B------:R-:W-:Y:S05]  /*0d30*/  @!P0 BRA `(.L_x_1036) ;  /* 0xfffffff800608947 */ /* 0x000fea000383ffff */
.L_x_1022:
[----:B------:R-:W-:Y:S05]  /*0d40*/  BSYNC.RECONVERGENT B4 ;  /* 0x0000000000047941 */ /* 0x000fea0003800200 */
.L_x_1021:
[----:B------:R-:W-:-:S05]  /*0d50*/  VIADD R16, R16, UR11 ;  /* 0x0000000b10107c36 */ /* 0x000fca0008000000 */
[----:B------:R-:W-:-:S13]  /*0d60*/  ISETP.GE.U32.AND P0, PT, R16, 0x8, PT ;  /* 0x000000081000780c */ /* 0x000fda0003f06070 */
[----:B------:R-:W-:Y:S05]  /*0d70*/  @!P0 BRA `(.L_x_1037) ;  /* 0xfffffff800348947 */ /* 0x000fea000383ffff */
.L_x_1020:
[----:B------:R-:W-:Y:S05]  /*0d80*/  BSYNC.RECONVERGENT B3 ;  /* 0x0000000000037941 */ /* 0x000fea0003800200 */
.L_x_1019:
[----:B------:R-:W-:Y:S01]  /*0d90*/  BAR.SYNC.DEFER_BLOCKING 0x0 ;  /* 0x0000000000007b1d */ /* 0x000fe20000010000 */
[----:B------:R-:W-:-:S05]  /*0da0*/  ISETP.GT.U32.AND P0, PT, R7, 0x7, PT ;  /* 0x000000070700780c */ /* 0x000fca0003f04070 */
[----:B------:R-:W-:Y:S08]  /*0db0*/  BSSY.RECONVERGENT B5, `(.L_x_1038) ;  /* 0x00000e9000057945 */ /* 0x000ff00003800200 */
[----:B------:R-:W-:Y:S05]  /*0dc0*/  @P0 BRA `(.L_x_1039) ;  /* 0x0000000c009c0947 */ /* 0x000fea0003800000 */
[----:B------:R-:W1:Y:S01]  /*0dd0*/  S2R R19, SR_CgaCtaId ;  /* 0x0000000000137919 */ /* 0x000e620000008800 */
[----:B------:R-:W-:Y:S01]  /*0de0*/  MOV R0, 0x400 ;  /* 0x0000040000007802 */ /* 0x000fe20000000f00 */
[----:B------:R-:W2:Y:S01]  /*0df0*/  LDC.64 R24, c[0x0][0x3a0] ;  /* 0x0000e800ff187b82 */ /* 0x000ea20000000a00 */
[----:B------:R-:W3:Y:S02]  /*0e00*/  LDCU UR4, c[0x0][0x380] ;  /* 0x00007000ff0477ac */ /* 0x000ee40008000800 */
[----:B0-----:R-:W-:-:S05]  /*0e10*/  IADD3 R16, PT, PT, R0, 0x1040, RZ ;  /* 0x0000104000107810 */ /* 0x001fca0007ffe0ff */
[----:B------:R-:W0:Y:S01]  /*0e20*/  LDC R3, c[0x0][0x398] ;  /* 0x0000e600ff037b82 */ /* 0x000e220000000800 */
[----:B---3--:R-:W-:-:S04]  /*0e30*/  IMAD R17, R17, UR4, R6 ;  /* 0x0000000411117c24 */ /* 0x008fc8000f8e0206 */
[----:B--2---:R-:W-:-:S04]  /*0e40*/  IMAD.WIDE R24, R17, 0x4, R24 ;  /* 0x0000000411187825 */ /* 0x004fc800078e0218 */
[----:B------:R-:W-:Y:S01]  /*0e50*/  IMAD.MOV.U32 R17, RZ, RZ, R7 ;  /* 0x000000ffff117224 */ /* 0x000fe200078e0007 */
[C---:B-1----:R-:W-:Y:S02]  /*0e60*/  LEA R2, R19.reuse, R0, 0x18 ;  /* 0x0000000013027211 */ /* 0x042fe400078ec0ff */
[----:B------:R-:W-:Y:S01]  /*0e70*/  LEA R16, R19, R16, 0x18 ;  /* 0x0000001013107211 */ /* 0x000fe200078ec0ff */
[----:B0-----:R-:W-:Y:S02]  /*0e80*/  FMUL R3, R3, R3 ;  /* 0x0000000303037220 */ /* 0x001fe40000400000 */
[----:B------:R0:W1:Y:S04]  /*0e90*/  LDS.128 R12, [R2] ;  /* 0x00000000020c7984 */ /* 0x0000680000000c00 */
[----:B------:R0:W2:Y:S02]  /*0ea0*/  LDS.128 R8, [R2+0x10] ;  /* 0x0000100002087984 */ /* 0x0000a40000000c00 */
.L_x_1063:
[----:B------:R-:W-:Y:S01]  /*0eb0*/  ISETP.GT.U32.AND P0, PT, R4, 0x7, PT ;  /* 0x000000070400780c */ /* 0x000fe20003f04070 */
[----:B------:R-:W-:-:S12]  /*0ec0*/  BSSY.RECONVERGENT B4, `(.L_x_1040) ;  /* 0x00000d4000047945 */ /* 0x000fd80003800200 */
[----:B0-23--:R-:W-:Y:S05]  /*0ed0*/  @P0 BRA `(.L_x_1041) ;  /* 0x0000000c00480947 */ /* 0x00dfea0003800000 */
[----:B------:R-:W-:Y:S01]  /*0ee0*/  IMAD R18, R17, 0x100, R16 ;  /* 0x0000010011127824 */ /* 0x000fe200078e0210 */
[----:B------:R-:W-:-:S07]  /*0ef0*/  MOV R19, R4 ;  /* 0x0000000400137202 */ /* 0x000fce0000000f00 */
.L_x_1062:
[----:B------:R-:W-:Y:S01]  /*0f00*/  ISETP.GT.U32.AND P0, PT, R5, 0x7, PT ;  /* 0x000000070500780c */ /* 0x000fe20003f04070 */
[----:B------:R-:W-:-:S12]  /*0f10*/  BSSY.RECONVERGENT B3, `(.L_x_1042) ;  /* 0x00000cb000037945 */ /* 0x000fd80003800200 */
[----:B0-23--:R-:W-:Y:S05]  /*0f20*/  @P0 BRA `(.L_x_1043) ;  /* 0x0000000c00240947 */ /* 0x00dfea0003800000 */
[----:B------:R-:W3:Y:S01]  /*0f30*/  LDG.E.CONSTANT R0, desc[UR8][R24.64] ;  /* 0x0000000818007981 */ /* 0x000ee2000c1e9900 */
[----:B------:R-:W4:Y:S01]  /*0f40*/  S2UR UR6, SR_CgaCtaId ;  /* 0x00000000000679c3 */ /* 0x000f220000008800 */
[----:B------:R-:W-:Y:S01]  /*0f50*/  UMOV UR4, 0x400 ;  /* 0x0000040000047882 */ /* 0x000fe20000000000 */
[----:B------:R-:W-:Y:S01]  /*0f60*/  BSSY.RECONVERGENT B1, `(.L_x_1044) ;  /* 0x000001a000017945 */ /* 0x000fe20003800200 */
[----:B------:R-:W-:Y:S01]  /*0f70*/  UIADD3 UR5, UPT, UPT, UR4, 0x40, URZ ;  /* 0x0000004004057890 */ /* 0x000fe2000fffe0ff */
[----:B------:R-:W-:Y:S01]  /*0f80*/  IMAD R35, R19, 0x20, R18 ;  /* 0x0000002013237824 */ /* 0x000fe200078e0212 */
[----:B------:R-:W-:Y:S01]  /*0f90*/  UIADD3 UR4, UPT, UPT, UR4, 0x840, URZ ;  /* 0x0000084004047890 */ /* 0x000fe2000fffe0ff */
[----:B------:R-:W-:Y:S01]  /*0fa0*/  MOV R22, R5 ;  /* 0x0000000500167202 */ /* 0x000fe20000000f00 */
[----:B----4-:R-:W-:Y:S02]  /*0fb0*/  ULEA UR5, UR6, UR5, 0x18 ;  /* 0x0000000506057291 */ /* 0x010fe4000f8ec0ff */
[----:B------:R-:W-:-:S04]  /*0fc0*/  ULEA UR4, UR6, UR4, 0x18 ;  /* 0x0000000406047291 */ /* 0x000fc8000f8ec0ff */
[C---:B0-----:R-:W-:Y:S02]  /*0fd0*/  LEA R2, R17.reuse, UR5, 0x8 ;  /* 0x0000000511027c11 */ /* 0x041fe4000f8e40ff */
[----:B------:R-:W-:-:S03]  /*0fe0*/  LEA R20, R17, UR4, 0x8 ;  /* 0x0000000411147c11 */ /* 0x000fc6000f8e40ff */
[C---:B------:R-:W-:Y:S01]  /*0ff0*/  IMAD R31, R19.reuse, 0x20, R2 ;  /* 0x00000020131f7824 */ /* 0x040fe200078e0202 */
[----:B------:R-:W-:Y:S01]  /*1000*/  LEA R33, R19, R20, 0x5 ;  /* 0x0000001413217211 */ /* 0x000fe200078e28ff */
[----:B---3--:R-:W-:-:S07]  /*1010*/  FMUL R0, R0, R0 ;  /* 0x0000000000007220 */ /* 0x008fce0000400000 */
.L_x_1045:
[C---:B------:R-:W-:Y:S01]  /*1020*/  IMAD R2, R22.reuse, 0x4, R31 ;  /* 0x0000000416027824 */ /* 0x040fe200078e021f */
[C---:B------:R-:W-:Y:S01]  /*1030*/  LEA R21, R22.reuse, R33, 0x2 ;  /* 0x0000002116157211 */ /* 0x040fe200078e10ff */
[C---:B------:R-:W-:Y:S01]  /*1040*/  IMAD R23, R22.reuse, 0x4, R35 ;  /* 0x0000000416177824 */ /* 0x040fe200078e0223 */
[C---:B------:R-:W-:Y:S01]  /*1050*/  IADD3 R28, PT, PT, R22.reuse, R19, RZ ;  /* 0x00000013161c7210 */ /* 0x040fe20007ffe0ff */
[----:B------:R-:W-:Y:S02]  /*1060*/  VIADD R22, R22, UR7 ;  /* 0x0000000716167c36 */ /* 0x000fe40008000000 */
[----:B------:R-:W-:Y:S01]  /*1070*/  LDS R2, [R2] ;  /* 0x0000000002027984 */ /* 0x000fe20000000800 */
[----:B------:R-:W-:Y:S02]  /*1080*/  LEA R28, R17, R28, 0x3 ;  /* 0x0000001c111c7211 */ /* 0x000fe400078e18ff */
[----:B------:R-:W-:Y:S01]  /*1090*/  ISETP.GE.U32.AND P0, PT, R22, 0x8, PT ;  /* 0x000000081600780c */ /* 0x000fe20003f06070 */
[----:B------:R-:W0:Y:S04]  /*10a0*/  LDS R21, [R21] ;  /* 0x0000000015157984 */ /* 0x000e280000000800 */
[----:B------:R-:W3:Y:S01]  /*10b0*/  LDS R23, [R23] ;  /* 0x0000000017177984 */ /* 0x000ee20000000800 */
[----:B0-----:R-:W-:-:S04]  /*10c0*/  FADD R20, R2, R21 ;  /* 0x0000001502147221 */ /* 0x001fc80000000000 */
[----:B---3--:R-:W-:-:S04]  /*10d0*/  FADD R29, R20, R23 ;  /* 0x00000017141d7221 */ /* 0x008fc80000000000 */
[----:B------:R-:W-:Y:S01]  /*10e0*/  FMUL R20, R0, R29 ;  /* 0x0000001d00147220 */ /* 0x000fe20000400000 */
[----:B------:R-:W-:Y:S06]  /*10f0*/  @!P0 BRA `(.L_x_1045) ;  /* 0xfffffffc00c88947 */ /* 0x000fec000383ffff */
[----:B------:R-:W-:Y:S05]  /*1100*/  BSYNC.RECONVERGENT B1 ;  /* 0x0000000000017941 */ /* 0x000fea0003800200 */
.L_x_1044:
[----:B------:R-:W0:Y:S01]  /*1110*/  LDC.64 R32, c[0x0][0x3a8] ;  /* 0x0000ea00ff207b82 */ /* 0x000e220000000a00 */
[----:B------:R-:W-:-:S04]  /*1120*/  IMAD.SHL.U32 R21, R28, 0x8, RZ ;  /* 0x000000081c157824 */ /* 0x000fc800078e00ff */
[----:B0-----:R-:W-:-:S05]  /*1130*/  IMAD.WIDE.U32 R32, R21, 0x4, R32 ;  /* 0x0000000415207825 */ /* 0x001fca00078e0020 */
[----:B------:R-:W3:Y:S04]  /*1140*/  LDG.E.CONSTANT R0, desc[UR8][R32.64] ;  /* 0x0000000820007981 */ /* 0x000ee8000c1e9900 */
[----:B------:R0:W5:Y:S04]  /*1150*/  LDG.E.CONSTANT R21, desc[UR8][R32.64+0x4] ;  /* 0x0000040820157981 */ /* 0x000168000c1e9900 */
[----:B------:R0:W5:Y:S04]  /*1160*/  LDG.E.CONSTANT R22, desc[UR8][R32.64+0x8] ;  /* 0x0000080820167981 */ /* 0x000168000c1e9900 */
[----:B------:R0:W5:Y:S04]  /*1170*/  LDG.E.CONSTANT R23, desc[UR8][R32.64+0xc] ;  /* 0x00000c0820177981 */ /* 0x000168000c1e9900 */
[----:B------:R0:W5:Y:S04]  /*1180*/  LDG.E.CONSTANT R28, desc[UR8][R32.64+0x10] ;  /* 0x00001008201c7981 */ /* 0x000168000c1e9900 */
[----:B------:R0:W5:Y:S04]  /*1190*/  LDG.E.CONSTANT R29, desc[UR8][R32.64+0x14] ;  /* 0x00001408201d7981 */ /* 0x000168000c1e9900 */
[----:B------:R0:W5:Y:S04]  /*11a0*/  LDG.E.CONSTANT R30, desc[UR8][R32.64+0x18] ;  /* 0x00001808201e7981 */ /* 0x000168000c1e9900 */
[----:B------:R0:W5:Y:S01]  /*11b0*/  LDG.E.CONSTANT R31, desc[UR8][R32.64+0x1c] ;  /* 0x00001c08201f7981 */ /* 0x000162000c1e9900 */
[----:B------:R-:W4:Y:S01]  /*11c0*/  MUFU.RCP R2, R3 ;  /* 0x0000000300027308 */ /* 0x000f220000001000 */
[----:B------:R-:W-:Y:S01]  /*11d0*/  BSSY.RECONVERGENT B6, `(.L_x_1046) ;  /* 0x000000d000067945 */ /* 0x000fe20003800200 */
[----:B----4-:R-:W-:-:S04]  /*11e0*/  FFMA R37, -R3, R2, 1 ;  /* 0x3f80000003257423 */ /* 0x010fc80000000102 */
[----:B------:R-:W-:Y:S01]  /*11f0*/  FFMA R37, R2, R37, R2 ;  /* 0x0000002502257223 */ /* 0x000fe20000000002 */
[----:B---3--:R-:W-:-:S04]  /*1200*/  FADD R35, R0, R0 ;  /* 0x0000000000237221 */ /* 0x008fc80000000000 */
[----:B-1----:R-:W-:-:S04]  /*1210*/  FADD R0, R12, -R35 ;  /* 0x800000230c007221 */ /* 0x002fc80000000000 */
[----:B------:R-:W1:Y:S01]  /*1220*/  FCHK P0, R0, R3 ;  /* 0x0000000300007302 */ /* 0x000e620000000000 */
[----:B------:R-:W-:-:S04]  /*1230*/  FFMA R2, R0, R37, RZ ;  /* 0x0000002500027223 */ /* 0x000fc800000000ff */
[----:B------:R-:W-:-:S04]  /*1240*/  FFMA R34, -R3, R2, R0 ;  /* 0x0000000203227223 */ /* 0x000fc80000000100 */
[----:B------:R-:W-:Y:S01]  /*1250*/  FFMA R37, R37, R34, R2 ;  /* 0x0000002225257223 */ /* 0x000fe20000000002 */
[----:B01----:R-:W-:Y:S06]  /*1260*/  @!P0 BRA `(.L_x_1047) ;  /* 0x00000000000c8947 */ /* 0x003fec0003800000 */
[----:B------:R-:W-:-:S07]  /*1270*/  MOV R2, 0x1290 ;  /* 0x0000129000027802 */ /* 0x000fce0000000f00 */
[----:B--2--5:R-:W-:Y:S05]  /*1280*/  CALL.REL.NOINC `($__internal_18_$__cuda_sm3x_div_rn_noftz_f32_slowpath) ;  /* 0x0000001000d47944 */ /* 0x024fea0003c00000 */
[----:B------:R-:W-:-:S07]  /*1290*/  MOV R37, R0 ;  /* 0x0000000000257202 */ /* 0x000fce0000000f00 */
.L_x_1047:
[----:B------:R-:W-:Y:S05]  /*12a0*/  BSYNC.RECONVERGENT B6 ;  /* 0x0000000000067941 */ /* 0x000fea0003800200 */
.L_x_1046:
[----:B------:R-:W0:Y:S01]  /*12b0*/  S2UR UR5, SR_CgaCtaId ;  /* 0x00000000000579c3 */ /* 0x000e220000008800 */
[----:B------:R-:W1:Y:S01]  /*12c0*/  MUFU.RCP R2, R3 ;  /* 0x0000000300027308 */ /* 0x000e620000001000 */
[----:B-----5:R-:W-:Y:S01]  /*12d0*/  FADD R0, R21, R21 ;  /* 0x0000001515007221 */ /* 0x020fe20000000000 */
[----:B------:R-:W-:Y:S01]  /*12e0*/  UMOV UR4, 0x400 ;  /* 0x0000040000047882 */ /* 0x000fe20000000000 */
[----:B------:R-:W-:Y:S01]  /*12f0*/  FADD R37, R20, -R37 ;  /* 0x8000002514257221 */ /* 0x000fe20000000000 */
[----:B------:R-:W-:Y:S01]  /*1300*/  BSSY.RECONVERGENT B6, `(.L_x_1048) ;  /* 0x000000e000067945 */ /* 0x000fe20003800200 */
[----:B------:R-:W-:-:S04]  /*1310*/  FADD R32, -R0, R13 ;  /* 0x0000000d00207221 */ /* 0x000fc80000000100 */
[----:B------:R-:W3:Y:S01]  /*1320*/  FCHK P0, R32, R3 ;  /* 0x0000000320007302 */ /* 0x000ee20000000000 */
[----:B-1----:R-:W-:-:S04]  /*1330*/  FFMA R21, -R3, R2, 1 ;  /* 0x3f80000003157423 */ /* 0x002fc80000000102 */
[----:B------:R-:W-:Y:S01]  /*1340*/  FFMA R0, R2, R21, R2 ;  /* 0x0000001502007223 */ /* 0x000fe20000000002 */
[----:B0-----:R-:W-:-:S03]  /*1350*/  ULEA UR4, UR5, UR4, 0x18 ;  /* 0x0000000405047291 */ /* 0x001fc6000f8ec0ff */
[----:B------:R-:W-:-:S04]  /*1360*/  FFMA R2, R0, R32, RZ ;  /* 0x0000002000027223 */ /* 0x000fc800000000ff */
[----:B------:R-:W-:Y:S02]  /*1370*/  FFMA R21, -R3, R2, R32 ;  /* 0x0000000203157223 */ /* 0x000fe40000000120 */
[----:B------:R0:W-:Y:S02]  /*1380*/  STS [UR4+0x20], R37 ;  /* 0x00002025ff007988 */ /* 0x0001e40008000804 */
[----:B------:R-:W-:Y:S01]  /*1390*/  FFMA R0, R0, R21, R2 ;  /* 0x0000001500007223 */ /* 0x000fe20000000002 */
[----:B---3--:R-:W-:Y:S06]  /*13a0*/  @!P0 BRA `(.L_x_1049) ;  /* 0x00000000000c8947 */ /* 0x008fec0003800000 */
[----:B------:R-:W-:Y:S01]  /*13b0*/  IMAD.MOV.U32 R0, RZ, RZ, R32 ;  /* 0x000000ffff007224 */ /* 0x000fe200078e0020 */
[----:B------:R-:W-:-:S07]  /*13c0*/  MOV R2, 0x13e0 ;  /* 0x000013e000027802 */ /* 0x000fce0000000f00 */
[----:B0-2---:R-:W-:Y:S05]  /*13d0*/  CALL.REL.NOINC `($__internal_18_$__cuda_sm3x_div_rn_noftz_f32_slowpath) ;  /* 0x0000001000807944 */ /* 0x005fea0003c00000 */
.L_x_1049:
[----:B------:R-:W-:Y:S05]  /*13e0*/  BSYNC.RECONVERGENT B6 ;  /* 0x0000000000067941 */ /* 0x000fea0003800200 */
.L_x_1048:
[----:B------:R-:W1:Y:S01]  /*13f0*/  S2UR UR5, SR_CgaCtaId ;  /* 0x00000000000579c3 */ /* 0x000e620000008800 */
[----:B------:R-:W3:Y:S01]  /*1400*/  MUFU.RCP R34, R3 ;  /* 0x0000000300227308 */ /* 0x000ee20000001000 */
[----:B------:R-:W-:Y:S01]  /*1410*/  FADD R21, R22, R22 ;  /* 0x0000001616157221 */ /* 0x000fe20000000000 */
[----:B------:R-:W-:Y:S01]  /*1420*/  UMOV UR4, 0x400 ;  /* 0x0000040000047882 */ /* 0x000fe20000000000 */
[----:B------:R-:W-:Y:S01]  /*1430*/  FADD R2, R20, -R0 ;  /* 0x8000000014027221 */ /* 0x000fe20000000000 */
[----:B------:R-:W-:Y:S01]  /*1440*/  BSSY.RECONVERGENT B6, `(.L_x_1050) ;  /* 0x000000e000067945 */ /* 0x000fe20003800200 */
[----:B------:R-:W-:-:S04]  /*1450*/  FADD R32, -R21, R14 ;  /* 0x0000000e15207221 */ /* 0x000fc80000000100 */
[----:B------:R-:W4:Y:S01]  /*1460*/  FCHK P0, R32, R3 ;  /* 0x0000000320007302 */ /* 0x000f220000000000 */
[----:B---3--:R-:W-:-:S04]  /*1470*/  FFMA R33, -R3, R34, 1 ;  /* 0x3f80000003217423 */ /* 0x008fc80000000122 */
[----:B------:R-:W-:Y:S01]  /*1480*/  FFMA R0, R34, R33, R34 ;  /* 0x0000002122007223 */ /* 0x000fe20000000022 */
[----:B-1----:R-:W-:-:S03]  /*1490*/  ULEA UR4, UR5, UR4, 0x18 ;  /* 0x0000000405047291 */ /* 0x002fc6000f8ec0ff */
[----:B------:R-:W-:-:S04]  /*14a0*/  FFMA R21, R0, R32, RZ ;  /* 0x0000002000157223 */ /* 0x000fc800000000ff */
[----:B------:R-:W-:Y:S02]  /*14b0*/  FFMA R22, -R3, R21, R32 ;  /* 0x0000001503167223 */ /* 0x000fe40000000120 */
[----:B------:R1:W-:Y:S02]  /*14c0*/  STS [UR4+0x24], R2 ;  /* 0x00002402ff007988 */ /* 0x0003e40008000804 */
[----:B------:R-:W-:Y:S01]  /*14d0*/  FFMA R0, R0, R22, R21 ;  /* 0x0000001600007223 */ /* 0x000fe20000000015 */
[----:B----4-:R-:W-:Y:S06]  /*14e0*/  @!P0 BRA `(.L_x_1051) ;  /* 0x00000000000c8947 */ /* 0x010fec0003800000 */
[----:B------:R-:W-:Y:S02]  /*14f0*/  MOV R0, R32 ;  /* 0x0000002000007202 */ /* 0x000fe40000000f00 */
[----:B-1----:R-:W-:-:S07]  /*1500*/  MOV R2, 0x1520 ;  /* 0x0000152000027802 */ /* 0x002fce0000000f00 */
[----:B0-2---:R-:W-:Y:S05]  /*1510*/  CALL.REL.NOINC `($__internal_18_$__cuda_sm3x_div_rn_noftz_f32_slowpath) ;  /* 0x0000001000307944 */ /* 0x005fea0003c00000 */
.L_x_1051:
[----:B------:R-:W-:Y:S05]  /*1520*/  BSYNC.RECONVERGENT B6 ;  /* 0x0000000000067941 */ /* 0x000fea0003800200 */
.L_x_1050:
[----:B------:R-:W3:Y:S01]  /*1530*/  S2UR UR5, SR_CgaCtaId ;  /* 0x00000000000579c3 */ /* 0x000ee20000008800 */
[----:B------:R-:W4:Y:S01]  /*1540*/  MUFU.RCP R22, R3 ;  /* 0x0000000300167308 */ /* 0x000f220000001000 */
[----:B-1----:R-:W-:Y:S01]  /*1550*/  FADD R2, R20, -R0 ;  /* 0x8000000014027221 */ /* 0x002fe20000000000 */
[----:B------:R-:W-:Y:S01]  /*1560*/  FADD R0, R23, R23 ;  /* 0x0000001717007221 */ /* 0x000fe20000000000 */
[----:B------:R-:W-:Y:S01]  /*1570*/  UMOV UR4, 0x400 ;  /* 0x0000040000047882 */ /* 0x000fe20000000000 */
[----:B------:R-:W-:Y:S02]  /*1580*/  BSSY.RECONVERGENT B6, `(.L_x_1052) ;  /* 0x000000e000067945 */ /* 0x000fe40003800200 */
[----:B------:R-:W-:-:S04]  /*1590*/  FADD R32, -R0, R15 ;  /* 0x0000000f00207221 */ /* 0x000fc80000000100 */
[----:B------:R-:W1:Y:S01]  /*15a0*/  FCHK P0, R32, R3 ;  /* 0x0000000320007302 */ /* 0x000e620000000000 */
[----:B----4-:R-:W-:-:S04]  /*15b0*/  FFMA R21, -R3, R22, 1 ;  /* 0x3f80000003157423 */ /* 0x010fc80000000116 */
[----:B------:R-:W-:Y:S01]  /*15c0*/  FFMA R0, R22, R21, R22 ;  /* 0x0000001516007223 */ /* 0x000fe20000000016 */
[----:B---3--:R-:W-:-:S03]  /*15d0*/  ULEA UR4, UR5, UR4, 0x18 ;  /* 0x0000000405047291 */ /* 0x008fc6000f8ec0ff */
[----:B------:R-:W-:-:S04]  /*15e0*/  FFMA R21, R0, R32, RZ ;  /* 0x0000002000157223 */ /* 0x000fc800000000ff */
[----:B------:R-:W-:Y:S02]  /*15f0*/  FFMA R22, -R3, R21, R32 ;  /* 0x0000001503167223 */ /* 0x000fe40000000120 */
[----:B------:R3:W-:Y:S02]  /*1600*/  STS [UR4+0x28], R2 ;  /* 0x00002802ff007988 */ /* 0x0007e40008000804 */
[----:B------:R-:W-:Y:S01]  /*1610*/  FFMA R0, R0, R22, R21 ;  /* 0x0000001600007223 */ /* 0x000fe20000000015 */
[----:B-1----:R-:W-:Y:S06]  /*1620*/  @!P0 BRA `(.L_x_1053) ;  /* 0x00000000000c8947 */ /* 0x002fec0003800000 */
[----:B------:R-:W-:Y:S01]  /*1630*/  IMAD.MOV.U32 R0, RZ, RZ, R32 ;  /* 0x000000ffff007224 */ /* 0x000fe200078e0020 */
[----:B---3--:R-:W-:-:S07]  /*1640*/  MOV R2, 0x1660 ;  /* 0x0000166000027802 */ /* 0x008fce0000000f00 */
[----:B0-2---:R-:W-:Y:S05]  /*1650*/  CALL.REL.NOINC `($__internal_18_$__cuda_sm3x_div_rn_noftz_f32_slowpath) ;  /* 0x0000000c00e07944 */ /* 0x005fea0003c00000 */
.L_x_1053:
[----:B------:R-:W-:Y:S05]  /*1660*/  BSYNC.RECONVERGENT B6 ;  /* 0x0000000000067941 */ /* 0x000fea0003800200 */
.L_x_1052:
[----:B------:R-:W1:Y:S01]  /*1670*/  S2UR UR5, SR_CgaCtaId ;  /* 0x00000000000579c3 */ /* 0x000e620000008800 */
[----:B------:R-:W4:Y:S01]  /*1680*/  MUFU.RCP R22, R3 ;  /* 0x0000000300167308 */ /* 0x000f220000001000 */
[----:B------:R-:W-:Y:S01]  /*1690*/  FADD R21, R28, R28 ;  /* 0x0000001c1c157221 */ /* 0x000fe20000000000 */
[----:B------:R-:W-:Y:S01]  /*16a0*/  UMOV UR4, 0x400 ;  /* 0x0000040000047882 */ /* 0x000fe20000000000 */
[----:B---3--:R-:W-:Y:S01]  /*16b0*/  FADD R2, R20, -R0 ;  /* 0x8000000014027221 */ /* 0x008fe20000000000 */
[----:B------:R-:W-:Y:S01]  /*16c0*/  BSSY.RECONVERGENT B6, `(.L_x_1054) ;  /* 0x000000e000067945 */ /* 0x000fe20003800200 */
[----:B--2---:R-:W-:-:S04]  /*16d0*/  FADD R28, R8, -R21 ;  /* 0x80000015081c7221 */ /* 0x004fc80000000000 */
[----:B------:R-:W2:Y:S01]  /*16e0*/  FCHK P0, R28, R3 ;  /* 0x000000031c007302 */ /* 0x000ea20000000000 */
[----:B----4-:R-:W-:-:S04]  /*16f0*/  FFMA R23, -R3, R22, 1 ;  /* 0x3f80000003177423 */ /* 0x010fc80000000116 */
[----:B------:R-:W-:Y:S01]  /*1700*/  FFMA R0, R22, R23, R22 ;  /* 0x0000001716007223 */ /* 0x000fe20000000016 */
[----:B-1----:R-:W-:-:S03]  /*1710*/  ULEA UR4, UR5, UR4, 0x18 ;  /* 0x0000000405047291 */ /* 0x002fc6000f8ec0ff */
[----:B------:R-:W-:-:S04]  /*1720*/  FFMA R21, R0, R28, RZ ;  /* 0x0000001c00157223 */ /* 0x000fc800000000ff */
[----:B------:R-:W-:Y:S02]  /*1730*/  FFMA R22, -R3, R21, R28 ;  /* 0x0000001503167223 */ /* 0x000fe4000000011c */
[----:B------:R1:W-:Y:S02]  /*1740*/  STS [UR4+0x2c], R2 ;  /* 0x00002c02ff007988 */ /* 0x0003e40008000804 */
[----:B------:R-:W-:Y:S01]  /*1750*/  FFMA R0, R0, R22, R21 ;  /* 0x0000001600007223 */ /* 0x000fe20000000015 */
[----:B--2---:R-:W-:Y:S06]  /*1760*/  @!P0 BRA `(.L_x_1055) ;  /* 0x00000000000c8947 */ /* 0x004fec0003800000 */
[----:B------:R-:W-:Y:S02]  /*1770*/  MOV R0, R28 ;  /* 0x0000001c00007202 */ /* 0x000fe40000000f00 */
[----:B-1----:R-:W-:-:S07]  /*1780*/  MOV R2, 0x17a0 ;  /* 0x000017a000027802 */ /* 0x002fce0000000f00 */
[----:B0-----:R-:W-:Y:S05]  /*1790*/  CALL.REL.NOINC `($__internal_18_$__cuda_sm3x_div_rn_noftz_f32_slowpath) ;  /* 0x0000000c00907944 */ /* 0x001fea0003c00000 */
.L_x_1055:
[----:B------:R-:W-:Y:S05]  /*17a0*/  BSYNC.RECONVERGENT B6 ;  /* 0x0000000000067941 */ /* 0x000fea0003800200 */
.L_x_1054:
[----:B------:R-:W2:Y:S01]  /*17b0*/  S2UR UR5, SR_CgaCtaId ;  /* 0x00000000000579c3 */ /* 0x000ea20000008800 */
[----:B------:R-:W3:Y:S01]  /*17c0*/  MUFU.RCP R22, R3 ;  /* 0x0000000300167308 */ /* 0x000ee20000001000 */
[----:B-1----:R-:W-:Y:S01]  /*17d0*/  FADD R2, R20, -R0 ;  /* 0x8000000014027221 */ /* 0x002fe20000000000 */
[----:B------:R-:W-:Y:S01]  /*17e0*/  FADD R0, R29, R29 ;  /* 0x0000001d1d007221 */ /* 0x000fe20000000000 */
[----:B------:R-:W-:Y:S01]  /*17f0*/  UMOV UR4, 0x400 ;  /* 0x0000040000047882 */ /* 0x000fe20000000000 */
[----:B------:R-:W-:Y:S02]  /*1800*/  BSSY.RECONVERGENT B6, `(.L_x_1056) ;  /* 0x000000e000067945 */ /* 0x000fe40003800200 */
[----:B------:R-:W-:-:S04]  /*1810*/  FADD R28, -R0, R9 ;  /* 0x00000009001c7221 */ /* 0x000fc80000000100 */
[----:B------:R-:W1:Y:S01]  /*1820*/  FCHK P0, R28, R3 ;  /* 0x000000031c007302 */ /* 0x000e620000000000 */
[----:B---3--:R-:W-:-:S04]  /*1830*/  FFMA R21, -R3, R22, 1 ;  /* 0x3f80000003157423 */ /* 0x008fc80000000116 */
[----:B------:R-:W-:Y:S01]  /*1840*/  FFMA R0, R22, R21, R22 ;  /* 0x0000001516007223 */ /* 0x000fe20000000016 */
[----:B--2---:R-:W-:-:S03]  /*1850*/  ULEA UR4, UR5, UR4, 0x18 ;  /* 0x0000000405047291 */ /* 0x004fc6000f8ec0ff */
[----:B------:R-:W-:-:S04]  /*1860*/  FFMA R21, R0, R28, RZ ;  /* 0x0000001c00157223 */ /* 0x000fc800000000ff */
[----:B------:R-:W-:Y:S02]  /*1870*/  FFMA R22, -R3, R21, R28 ;  /* 0x0000001503167223 */ /* 0x000fe4000000011c */
[----:B------:R2:W-:Y:S02]  /*1880*/  STS [UR4+0x30], R2 ;  /* 0x00003002ff007988 */ /* 0x0005e40008000804 */
[----:B------:R-:W-:Y:S01]  /*1890*/  FFMA R0, R0, R22, R21 ;  /* 0x0000001600007223 */ /* 0x000fe20000000015 */
[----:B-1----:R-:W-:Y:S06]  /*18a0*/  @!P0 BRA `(.L_x_1057) ;  /* 0x00000000000c8947 */ /* 0x002fec0003800000 */
[----:B------:R-:W-:Y:S01]  /*18b0*/  IMAD.MOV.U32 R0, RZ, RZ, R28 ;  /* 0x000000ffff007224 */ /* 0x000fe200078e001c */
[----:B--2---:R-:W-:-:S07]  /*18c0*/  MOV R2, 0x18e0 ;  /* 0x000018e000027802 */ /* 0x004fce0000000f00 */
[----:B0-----:R-:W-:Y:S05]  /*18d0*/  CALL.REL.NOINC `($__internal_18_$__cuda_sm3x_div_rn_noftz_f32_slowpath) ;  /* 0x0000000c00407944 */ /* 0x001fea0003c00000 */
.L_x_1057:
[----:B------:R-:W-:Y:S05]  /*18e0*/  BSYNC.RECONVERGENT B6 ;  /* 0x0000000000067941 */ /* 0x000fea0003800200 */
.L_x_1056:
[----:B------:R-:W1:Y:S01]  /*18f0*/  S2UR UR5, SR_CgaCtaId ;  /* 0x00000000000579c3 */ /* 0x000e620000008800 */
[----:B------:R-:W3:Y:S01]  /*1900*/  MUFU.RCP R22, R3 ;  /* 0x0000000300167308 */ /* 0x000ee20000001000 */
[----:B------:R-:W-:Y:S01]  /*1910*/  FADD R21, R30, R30 ;  /* 0x0000001e1e157221 */ /* 0x000fe20000000000 */
[----:B------:R-:W-:Y:S01]  /*1920*/  UMOV UR4, 0x400 ;  /* 0x0000040000047882 */ /* 0x000fe20000000000 */
[----:B--2---:R-:W-:Y:S01]  /*1930*/  FADD R2, R20, -R0 ;  /* 0x8000000014027221 */ /* 0x004fe20000000000 */
[----:B------:R-:W-:Y:S01]  /*1940*/  BSSY.RECONVERGENT B6, `(.L_x_1058) ;  /* 0x000000e000067945 */ /* 0x000fe20003800200 */
[----:B------:R-:W-:-:S04]  /*1950*/  FADD R28, -R21, R10 ;  /* 0x0000000a151c7221 */ /* 0x000fc80000000100 */
[----:B------:R-:W2:Y:S01]  /*1960*/  FCHK P0, R28, R3 ;  /* 0x000000031c007302 */ /* 0x000ea20000000000 */
[----:B---3--:R-:W-:-:S04]  /*1970*/  FFMA R23, -R3, R22, 1 ;  /* 0x3f80000003177423 */ /* 0x008fc80000000116 */
        /* <DEDUP_REMOVED lines=10> */
.L_x_1059:
[----:B------:R-:W-:Y:S05]  /*1a20*/  BSYNC.RECONVERGENT B6 ;  /* 0x0000000000067941 */ /* 0x000fea0003800200 */
.L_x_1058:
        /* <DEDUP_REMOVED lines=19> */
.L_x_1061:
[----:B------:R-:W-:Y:S05]  /*1b60*/  BSYNC.RECONVERGENT B6 ;  /* 0x0000000000067941 */ /* 0x000fea0003800200 */
.L_x_1060:
[----:B------:R-:W1:Y:S01]  /*1b70*/  S2UR UR5, SR_CgaCtaId ;  /* 0x00000000000579c3 */ /* 0x000e620000008800 */
[----:B------:R-:W-:Y:S01]  /*1b80*/  UMOV UR4, 0x400 ;  /* 0x0000040000047882 */ /* 0x000fe20000000000 */
[----:B------:R-:W-:Y:S01]  /*1b90*/  FADD R0, R20, -R0 ;  /* 0x8000000014007221 */ /* 0x000fe20000000000 */
[----:B-1----:R-:W-:-:S09]  /*1ba0*/  ULEA UR4, UR5, UR4, 0x18 ;  /* 0x0000000405047291 */ /* 0x002fd2000f8ec0ff */
[----:B------:R3:W-:Y:S03]  /*1bb0*/  STS [UR4+0x3c], R0 ;  /* 0x00003c00ff007988 */ /* 0x0007e60008000804 */
.L_x_1043:
[----:B------:R-:W-:Y:S05]  /*1bc0*/  BSYNC.RECONVERGENT B3 ;  /* 0x0000000000037941 */ /* 0x000fea0003800200 */
.L_x_1042:
[----:B------:R-:W-:-:S04]  /*1bd0*/  IADD3 R19, PT, PT, R19, UR10, RZ ;  /* 0x0000000a13137c10 */ /* 0x000fc8000fffe0ff */
[----:B------:R-:W-:-:S13]  /*1be0*/  ISETP.GE.U32.AND P0, PT, R19, 0x8, PT ;  /* 0x000000081300780c */ /* 0x000fda0003f06070 */
[----:B------:R-:W-:Y:S05]  /*1bf0*/  @!P0 BRA `(.L_x_1062) ;  /* 0xfffffff000c08947 */ /* 0x000fea000383ffff */
.L_x_1041:
[----:B------:R-:W-:Y:S05]  /*1c00*/  BSYNC.RECONVERGENT B4 ;  /* 0x0000000000047941 */ /* 0x000fea0003800200 */
.L_x_1040:
[----:B------:R-:W-:-:S05]  /*1c10*/  VIADD R17, R17, UR11 ;  /* 0x0000000b11117c36 */ /* 0x000fca0008000000 */
[----:B------:R-:W-:-:S13]  /*1c20*/  ISETP.GE.U32.AND P0, PT, R17, 0x8, PT ;  /* 0x000000081100780c */ /* 0x000fda0003f06070 */
[----:B------:R-:W-:Y:S05]  /*1c30*/  @!P0 BRA `(.L_x_1063) ;  /* 0xfffffff0009c8947 */ /* 0x000fea000383ffff */
.L_x_1039:
[----:B------:R-:W-:Y:S05]  /*1c40*/  BSYNC.RECONVERGENT B5 ;  /* 0x0000000000057941 */ /* 0x000fea0003800200 */
.L_x_1038:
[----:B------:R-:W-:Y:S01]  /*1c50*/  BAR.SYNC.DEFER_BLOCKING 0x0 ;  /* 0x0000000000007b1d */ /* 0x000fe20000010000 */
[----:B------:R-:W-:-:S13]  /*1c60*/  ISETP.GT.U32.AND P0, PT, R7, 0x7, PT ;  /* 0x000000070700780c */ /* 0x000fda0003f04070 */
[----:B------:R-:W-:Y:S05]  /*1c70*/  @P0 BRA `(.L_x_1009) ;  /* 0x0000000000a40947 */ /* 0x000fea0003800000 */
[----:B------:R-:W4:Y:S01]  /*1c80*/  S2UR UR5, SR_CgaCtaId ;  /* 0x00000000000579c3 */ /* 0x000f220000008800 */
[----:B------:R-:W-:-:S07]  /*1c90*/  UMOV UR4, 0x400 ;  /* 0x0000040000047882 */ /* 0x000fce0000000000 */
[----:B0-----:R-:W0:Y:S01]  /*1ca0*/  LDC.64 R16, c[0x0][0x3b0] ;  /* 0x0000ec00ff107b82 */ /* 0x001e220000000a00 */
[----:B----4-:R-:W-:Y:S01]  /*1cb0*/  ULEA UR4, UR5, UR4, 0x18 ;  /* 0x0000000405047291 */ /* 0x010fe2000f8ec0ff */
[----:B0-----:R-:W-:-:S08]  /*1cc0*/  IADD3 R16, P0, PT, R16, 0x10, RZ ;  /* 0x0000001010107810 */ /* 0x001fd00007f1e0ff */
[----:B--2---:R-:W0:Y:S01]  /*1cd0*/  LDS.128 R8, [UR4+0x20] ;  /* 0x00002004ff087984 */ /* 0x004e220008000c00 */
[----:B------:R-:W-:-:S03]  /*1ce0*/  IADD3.X R17, PT, PT, RZ, R17, RZ, P0, !PT ;  /* 0x00000011ff117210 */ /* 0x000fc600007fe4ff */
[----:B-1----:R-:W1:Y:S04]  /*1cf0*/  LDS.128 R12, [UR4+0x30] ;  /* 0x00003004ff0c7984 */ /* 0x002e680008000c00 */
.L_x_1070:
[----:B------:R-:W-:Y:S01]  /*1d00*/  ISETP.GT.U32.AND P0, PT, R4, 0x7, PT ;  /* 0x000000070400780c */ /* 0x000fe20003f04070 */
[----:B------:R-:W-:-:S12]  /*1d10*/  BSSY.RECONVERGENT B1, `(.L_x_1064) ;  /* 0x000001c000017945 */ /* 0x000fd80003800200 */
[----:B------:R-:W-:Y:S05]  /*1d20*/  @P0 BRA `(.L_x_1065) ;  /* 0x0000000000680947 */ /* 0x000fea0003800000 */
[----:B---3--:R-:W-:-:S07]  /*1d30*/  IMAD.MOV.U32 R0, RZ, RZ, R4 ;  /* 0x000000ffff007224 */ /* 0x008fce00078e0004 */
.L_x_1069:
[----:B------:R-:W-:Y:S01]  /*1d40*/  ISETP.GT.U32.AND P0, PT, R5, 0x7, PT ;  /* 0x000000070500780c */ /* 0x000fe20003f04070 */
[----:B------:R-:W-:-:S12]  /*1d50*/  BSSY.RECONVERGENT B2, `(.L_x_1066) ;  /* 0x0000014000027945 */ /* 0x000fd80003800200 */
[----:B------:R-:W-:Y:S05]  /*1d60*/  @P0 BRA `(.L_x_1067) ;  /* 0x0000000000480947 */ /* 0x000fea0003800000 */
[----:B------:R-:W-:Y:S01]  /*1d70*/  IADD3 R2, PT, PT, R5, R0, RZ ;  /* 0x0000000005027210 */ /* 0x000fe20007ffe0ff */
[----:B------:R-:W-:-:S04]  /*1d80*/  IMAD.MOV.U32 R18, RZ, RZ, R5 ;  /* 0x000000ffff127224 */ /* 0x000fc800078e0005 */
[----:B------:R-:W-:-:S05]  /*1d90*/  IMAD R2, R7, 0x8, R2 ;  /* 0x0000000807027824 */ /* 0x000fca00078e0202 */
[----:B------:R-:W-:-:S05]  /*1da0*/  SHF.L.U32 R3, R2, 0x3, RZ ;  /* 0x0000000302037819 */ /* 0x000fca00000006ff */
[----:B------:R-:W-:-:S07]  /*1db0*/  IMAD.WIDE.U32 R2, R3, 0x4, R16 ;  /* 0x0000000403027825 */ /* 0x000fce00078e0010 */
.L_x_1068:
[----:B------:R-:W-:Y:S01]  /*1dc0*/  IADD3 R18, PT, PT, R18, UR7, RZ ;  /* 0x0000000712127c10 */ /* 0x000fe2000fffe0ff */
[----:B------:R-:W-:Y:S01]  /*1dd0*/  IMAD.U32 R19, RZ, RZ, UR7 ;  /* 0x00000007ff137e24 */ /* 0x000fe2000f8e00ff */
[----:B0-----:R-:W-:Y:S02]  /*1de0*/  STG.E desc[UR8][R2.64+-0x10], R8 ;  /* 0xfffff00802007986 */ /* 0x001fe4000c101908 */
[----:B------:R-:W-:Y:S02]  /*1df0*/  ISETP.GE.U32.AND P0, PT, R18, 0x8, PT ;  /* 0x000000081200780c */ /* 0x000fe40003f06070 */
[----:B------:R-:W-:Y:S04]  /*1e00*/  STG.E desc[UR8][R2.64+-0xc], R9 ;  /* 0xfffff40902007986 */ /* 0x000fe8000c101908 */
[----:B------:R-:W-:Y:S04]  /*1e10*/  STG.E desc[UR8][R2.64+-0x8], R10 ;  /* 0xfffff80a02007986 */ /* 0x000fe8000c101908 */
[----:B------:R-:W-:Y:S04]  /*1e20*/  STG.E desc[UR8][R2.64+-0x4], R11 ;  /* 0xfffffc0b02007986 */ /* 0x000fe8000c101908 */
[----:B-1----:R-:W-:Y:S04]  /*1e30*/  STG.E desc[UR8][R2.64], R12 ;  /* 0x0000000c02007986 */ /* 0x002fe8000c101908 */
[----:B------:R-:W-:Y:S04]  /*1e40*/  STG.E desc[UR8][R2.64+0x4], R13 ;  /* 0x0000040d02007986 */ /* 0x000fe8000c101908 */
[----:B------:R-:W-:Y:S04]  /*1e50*/  STG.E desc[UR8][R2.64+0x8], R14 ;  /* 0x0000080e02007986 */ /* 0x000fe8000c101908 */
[----:B------:R0:W-:Y:S02]  /*1e60*/  STG.E desc[UR8][R2.64+0xc], R15 ;  /* 0x00000c0f02007986 */ /* 0x0001e4000c101908 */
[----:B0-----:R-:W-:Y:S01]  /*1e70*/  IMAD.WIDE.U32 R2, R19, 0x20, R2 ;  /* 0x0000002013027825 */ /* 0x001fe200078e0002 */
[----:B------:R-:W-:Y:S06]  /*1e80*/  @!P0 BRA `(.L_x_1068) ;  /* 0xfffffffc00cc8947 */ /* 0x000fec000383ffff */
.L_x_1067:
[----:B------:R-:W-:Y:S05]  /*1e90*/  BSYNC.RECONVERGENT B2 ;  /* 0x0000000000027941 */ /* 0x000fea0003800200 */
.L_x_1066:
[----:B------:R-:W-:-:S04]  /*1ea0*/  IADD3 R0, PT, PT, R0, UR10, RZ ;  /* 0x0000000a00007c10 */ /* 0x000fc8000fffe0ff */
[----:B------:R-:W-:-:S13]  /*1eb0*/  ISETP.GE.U32.AND P0, PT, R0, 0x8, PT ;  /* 0x000000080000780c */ /* 0x000fda0003f06070 */
[----:B------:R-:W-:Y:S05]  /*1ec0*/  @!P0 BRA `(.L_x_1069) ;  /* 0xfffffffc009c8947 */ /* 0x000fea000383ffff */
.L_x_1065:
[----:B------:R-:W-:Y:S05]  /*1ed0*/  BSYNC.RECONVERGENT B1 ;  /* 0x0000000000017941 */ /* 0x000fea0003800200 */
.L_x_1064:
[----:B------:R-:W-:-:S05]  /*1ee0*/  VIADD R7, R7, UR11 ;  /* 0x0000000b07077c36 */ /* 0x000fca0008000000 */
[----:B------:R-:W-:-:S13]  /*1ef0*/  ISETP.GE.U32.AND P0, PT, R7, 0x8, PT ;  /* 0x000000080700780c */ /* 0x000fda0003f06070 */
[----:B------:R-:W-:Y:S05]  /*1f00*/  @!P0 BRA `(.L_x_1070) ;  /* 0xfffffffc007c8947 */ /* 0x000fea000383ffff */
.L_x_1009:
[----:B------:R-:W-:Y:S05]  /*1f10*/  BSYNC B0 ;  /* 0x0000000000007941 */ /* 0x000fea0003800000 */
.L_x_1008:
[----:B------:R-:W-:Y:S01]  /*1f20*/  CS2R R4, SR_CLOCKLO ;  /* 0x0000000000047805 */ /* 0x000fe20000015000 */
[----:B0-----:R-:W0:Y:S01]  /*1f30*/  MUFU.RCP64H R3, 1000000 ;  /* 0x412e848000037908 */ /* 0x001e220000001800 */
[----:B--2---:R-:W-:-:S04]  /*1f40*/  HFMA2 R10, -RZ, RZ, 0, 0 ;  /* 0x00000000ff0a7431 */ /* 0x004fc800000001ff */
[----:B-1----:R-:W-:Y:S01]  /*1f50*/  IADD3 R12, P0, PT, -R26, R4, RZ ;  /* 0x000000041a0c7210 */ /* 0x002fe20007f1e1ff */
[----:B------:R-:W-:Y:S02]  /*1f60*/  IMAD.MOV.U32 R11, RZ, RZ, 0x412e8480 ;  /* 0x412e8480ff0b7424 */ /* 0x000fe400078e00ff */
[----:B------:R-:W-:Y:S01]  /*1f70*/  IMAD.MOV.U32 R2, RZ, RZ, 0x1 ;  /* 0x00000001ff027424 */ /* 0x000fe200078e00ff */
[----:B------:R-:W-:-:S04]  /*1f80*/  IADD3.X R13, PT, PT, ~R27, R5, RZ, P0, !PT ;  /* 0x000000051b0d7210 */ /* 0x000fc800007fe5ff */
        /* <DEDUP_REMOVED lines=12> */
[----:B---3--:R-:W-:-:S05]  /*2050*/  FFMA R0, RZ, 10.9073486328125, R3 ;  /* 0x412e8480ff007823 */ /* 0x008fca0000000003 */
[----:B------:R-:W-:-:S13]  /*2060*/  FSETP.GT.AND P0, PT, |R0|, 1.469367938527859385e-39, PT ;  /* 0x001000000000780b */ /* 0x000fda0003f04200 */
[----:B------:R-:W-:Y:S05]  /*2070*/  @P0 BRA P1, `(.L_x_1071) ;  /* 0x0000000000100947 */ /* 0x000fea0000800000 */
[----:B------:R-:W-:-:S07]  /*2080*/  MOV R0, 0x20a0 ;  /* 0x000020a000007802 */ /* 0x000fce0000000f00 */
[----:B------:R-:W-:Y:S05]  /*2090*/  CALL.REL.NOINC `($__internal_17_$__cuda_sm20_div_rn_f64_full) ;  /* 0x00000000001c7944 */ /* 0x000fea0003c00000 */
[----:B------:R-:W-:Y:S01]  /*20a0*/  MOV R2, R10 ;  /* 0x0000000a00027202 */ /* 0x000fe20000000f00 */
[----:B------:R-:W-:-:S07]  /*20b0*/  IMAD.MOV.U32 R3, RZ, RZ, R11 ;  /* 0x000000ffff037224 */ /* 0x000fce00078e000b */
.L_x_1071:
[----:B------:R-:W0:Y:S01]  /*20c0*/  LDC.64 R4, c[0x4][0x40] ;  /* 0x01001000ff047b82 */ /* 0x000e220000000a00 */
[----:B------:R-:W1:Y:S01]  /*20d0*/  F2F.F32.F64 R3, R2 ;  /* 0x0000000200037310 */ /* 0x000e620000301000 */
[----:B0-----:R-:W-:-:S05]  /*20e0*/  IMAD.WIDE R6, R6, 0x4, R4 ;  /* 0x0000000406067825 */ /* 0x001fca00078e0204 */
[----:B-1----:R-:W-:Y:S01]  /*20f0*/  STG.E desc[UR8][R6.64], R3 ;  /* 0x0000000306007986 */ /* 0x002fe2000c101908 */
[----:B------:R-:W-:Y:S05]  /*2100*/  EXIT ;  /* 0x000000000000794d */ /* 0x000fea0003800000 */
        .weak           $__internal_17_$__cuda_sm20_div_rn_f64_full
        .type           $__internal_17_$__cuda_sm20_div_rn_f64_full,@function
        .size           $__internal_17_$__cuda_sm20_div_rn_f64_full,($__internal_18_$__cuda_sm3x_div_rn_noftz_f32_slowpath - $__internal_17_$__cuda_sm20_div_rn_f64_full)
$__internal_17_$__cuda_sm20_div_rn_f64_full:
[----:B------:R-:W-:Y:S02]  /*2110*/  IMAD.MOV.U32 R3, RZ, RZ, 0x3ffe8480 ;  /* 0x3ffe8480ff037424 */ /* 0x000fe400078e00ff */
[----:B------:R-:W-:Y:S01]  /*2120*/  HFMA2 R2, -RZ, RZ, 0, 0 ;  /* 0x00000000ff027431 */ /* 0x000fe200000001ff */
[----:B------:R-:W-:Y:S01]  /*2130*/  MOV R8, 0x1 ;  /* 0x0000000100087802 */ /* 0x000fe20000000f00 */
[----:B------:R-:W-:Y:S01]  /*2140*/  IMAD.MOV.U32 R17, RZ, RZ, 0x1ca00000 ;  /* 0x1ca00000ff117424 */ /* 0x000fe200078e00ff */
[----:B------:R-:W0:Y:S01]  /*2150*/  MUFU.RCP64H R9, R3 ;  /* 0x0000000300097308 */ /* 0x000e220000001800 */
[C---:B------:R-:W-:Y:S01]  /*2160*/  FSETP.GEU.AND P1, PT, |R5|.reuse, 1.469367938527859385e-39, PT ;  /* 0x001000000500780b */ /* 0x040fe20003f2e200 */
[----:B------:R-:W-:Y:S01]  /*2170*/  IMAD.MOV.U32 R19, RZ, RZ, 0x41200000 ;  /* 0x41200000ff137424 */ /* 0x000fe200078e00ff */
[----:B------:R-:W-:-:S03]  /*2180*/  LOP3.LUT R7, R5, 0x7ff00000, RZ, 0xc0, !PT ;  /* 0x7ff0000005077812 */ /* 0x000fc600078ec0ff */
[----:B------:R-:W-:Y:S01]  /*2190*/  VIADD R20, R19, 0xffffffff ;  /* 0xffffffff13147836 */ /* 0x000fe20000000000 */
[----:B------:R-:W-:Y:S02]  /*21a0*/  ISETP.GE.U32.AND P0, PT, R7, 0x41200000, PT ;  /* 0x412000000700780c */ /* 0x000fe40003f06070 */
[----:B------:R-:W-:Y:S02]  /*21b0*/  MOV R16, R7 ;  /* 0x0000000700107202 */ /* 0x000fe40000000f00 */
[----:B------:R-:W-:Y:S01]  /*21c0*/  SEL R17, R17, 0x63400000, !P0 ;  /* 0x6340000011117807 */ /* 0x000fe20004000000 */
[----:B0-----:R-:W-:-:S08]  /*21d0*/  DFMA R10, R8, -R2, 1 ;  /* 0x3ff00000080a742b */ /* 0x001fd00000000802 */
[----:B------:R-:W-:-:S08]  /*21e0*/  DFMA R10, R10, R10, R10 ;  /* 0x0000000a0a0a722b */ /* 0x000fd0000000000a */
[----:B------:R-:W-:Y:S01]  /*21f0*/  DFMA R12, R8, R10, R8 ;  /* 0x0000000a080c722b */ /* 0x000fe20000000008 */
[C-C-:B------:R-:W-:Y:S02]  /*2200*/  @!P1 LOP3.LUT R10, R17.reuse, 0x80000000, R5.reuse, 0xf8, !PT ;  /* 0x80000000110a9812 */ /* 0x140fe400078ef805 */
[----:B------:R-:W-:Y:S02]  /*2210*/  LOP3.LUT R9, R17, 0x800fffff, R5, 0xf8, !PT ;  /* 0x800fffff11097812 */ /* 0x000fe400078ef805 */
[----:B------:R-:W-:Y:S01]  /*2220*/  @!P1 LOP3.LUT R11, R10, 0x100000, RZ, 0xfc, !PT ;  /* 0x001000000a0b9812 */ /* 0x000fe200078efcff */
[----:B------:R-:W-:Y:S01]  /*2230*/  @!P1 IMAD.MOV.U32 R10, RZ, RZ, RZ ;  /* 0x000000ffff0a9224 */ /* 0x000fe200078e00ff */
[----:B------:R-:W-:Y:S01]  /*2240*/  MOV R8, R4 ;  /* 0x0000000400087202 */ /* 0x000fe20000000f00 */
[----:B------:R-:W-:-:S05]  /*2250*/  DFMA R14, R12, -R2, 1 ;  /* 0x3ff000000c0e742b */ /* 0x000fca0000000802 */
[----:B------:R-:W-:-:S03]  /*2260*/  @!P1 DFMA R8, R8, 2, -R10 ;  /* 0x400000000808982b */ /* 0x000fc6000000080a */
[----:B------:R-:W-:-:S07]  /*2270*/  DFMA R14, R12, R14, R12 ;  /* 0x0000000e0c0e722b */ /* 0x000fce000000000c */
[----:B------:R-:W-:Y:S01]  /*2280*/  @!P1 LOP3.LUT R16, R9, 0x7ff00000, RZ, 0xc0, !PT ;  /* 0x7ff0000009109812 */ /* 0x000fe200078ec0ff */
[----:B------:R-:W-:-:S03]  /*2290*/  DMUL R10, R14, R8 ;  /* 0x000000080e0a7228 */ /* 0x000fc60000000000 */
[----:B------:R-:W-:-:S04]  /*22a0*/  IADD3 R18, PT, PT, R16, -0x1, RZ ;  /* 0xffffffff10127810 */ /* 0x000fc80007ffe0ff */
[----:B------:R-:W-:Y:S01]  /*22b0*/  ISETP.GT.U32.AND P0, PT, R18, 0x7feffffe, PT ;  /* 0x7feffffe1200780c */ /* 0x000fe20003f04070 */
[----:B------:R-:W-:-:S03]  /*22c0*/  DFMA R12, R10, -R2, R8 ;  /* 0x800000020a0c722b */ /* 0x000fc60000000008 */
[----:B------:R-:W-:-:S05]  /*22d0*/  ISETP.GT.U32.OR P0, PT, R20, 0x7feffffe, P0 ;  /* 0x7feffffe1400780c */ /* 0x000fca0000704470 */
[----:B------:R-:W-:-:S08]  /*22e0*/  DFMA R12, R14, R12, R10 ;  /* 0x0000000c0e0c722b */ /* 0x000fd0000000000a */
[----:B------:R-:W-:Y:S05]  /*22f0*/  @P0 BRA `(.L_x_1072) ;  /* 0x0000000000680947 */ /* 0x000fea0003800000 */
[----:B------:R-:W-:-:S04]  /*2300*/  MOV R4, 0x41200000 ;  /* 0x4120000000047802 */ /* 0x000fc80000000f00 */
[----:B------:R-:W-:-:S04]  /*2310*/  VIADDMNMX R7, R7, -R4, 0xb9600000, !PT ;  /* 0xb960000007077446 */ /* 0x000fc80007800904 */
[----:B------:R-:W-:-:S05]  /*2320*/  VIMNMX R4, PT, PT, R7, 0x46a00000, PT ;  /* 0x46a0000007047848 */ /* 0x000fca0003fe0100 */
[----:B------:R-:W-:Y:S02]  /*2330*/  IMAD.IADD R17, R4, 0x1, -R17 ;  /* 0x0000000104117824 */ /* 0x000fe400078e0a11 */
[----:B------:R-:W-:-:S03]  /*2340*/  IMAD.MOV.U32 R4, RZ, RZ, RZ ;  /* 0x000000ffff047224 */ /* 0x000fc600078e00ff */
[----:B------:R-:W-:-:S06]  /*2350*/  IADD3 R5, PT, PT, R17, 0x7fe00000, RZ ;  /* 0x7fe0000011057810 */ /* 0x000fcc0007ffe0ff */
[----:B------:R-:W-:-:S10]  /*2360*/  DMUL R10, R12, R4 ;  /* 0x000000040c0a7228 */ /* 0x000fd40000000000 */
[----:B------:R-:W-:-:S13]  /*2370*/  FSETP.GTU.AND P0, PT, |R11|, 1.469367938527859385e-39, PT ;  /* 0x001000000b00780b */ /* 0x000fda0003f0c200 */
[----:B------:R-:W-:Y:S05]  /*2380*/  @P0 BRA `(.L_x_1073) ;  /* 0x0000000000880947 */ /* 0x000fea0003800000 */
[----:B------:R-:W-:Y:S01]  /*2390*/  DFMA R2, R12, -R2, R8 ;  /* 0x800000020c02722b */ /* 0x000fe20000000008 */
[----:B------:R-:W-:-:S09]  /*23a0*/  MOV R4, RZ ;  /* 0x000000ff00047202 */ /* 0x000fd20000000f00 */
[C---:B------:R-:W-:Y:S02]  /*23b0*/  FSETP.NEU.AND P0, PT, R3.reuse, RZ, PT ;  /* 0x000000ff0300720b */ /* 0x040fe40003f0d000 */
[----:B------:R-:W-:-:S04]  /*23c0*/  LOP3.LUT R2, R3, 0x412e8480, RZ, 0x3c, !PT ;  /* 0x412e848003027812 */ /* 0x000fc800078e3cff */
[----:B------:R-:W-:-:S04]  /*23d0*/  LOP3.LUT R7, R2, 0x80000000, RZ, 0xc0, !PT ;  /* 0x8000000002077812 */ /* 0x000fc800078ec0ff */
[----:B------:R-:W-:-:S03]  /*23e0*/  LOP3.LUT R5, R7, R5, RZ, 0xfc, !PT ;  /* 0x0000000507057212 */ /* 0x000fc600078efcff */
        /* <DEDUP_REMOVED lines=9> */
[----:B------:R-:W-:Y:S01]  /*2480*/  FSEL R11, R7, R11, !P0 ;  /* 0x0000000b070b7208 */ /* 0x000fe20004000000 */
[----:B------:R-:W-:Y:S06]  /*2490*/  BRA `(.L_x_1073) ;  /* 0x0000000000447947 */ /* 0x000fec0003800000 */
.L_x_1072:
[----:B------:R-:W-:-:S14]  /*24a0*/  DSETP.NAN.AND P0, PT, R4, R4, PT ;  /* 0x000000040400722a */ /* 0x000fdc0003f08000 */
[----:B------:R-:W-:Y:S05]  /*24b0*/  @P0 BRA `(.L_x_1074) ;  /* 0x0000000000340947 */ /* 0x000fea0003800000 */
[----:B------:R-:W-:Y:S01]  /*24c0*/  ISETP.NE.AND P0, PT, R16, R19, PT ;  /* 0x000000131000720c */ /* 0x000fe20003f05270 */
[----:B------:R-:W-:Y:S01]  /*24d0*/  IMAD.MOV.U32 R10, RZ, RZ, 0x0 ;  /* 0x00000000ff0a7424 */ /* 0x000fe200078e00ff */
[----:B------:R-:W-:-:S11]  /*24e0*/  MOV R11, 0xfff80000 ;  /* 0xfff80000000b7802 */ /* 0x000fd60000000f00 */
[----:B------:R-:W-:Y:S05]  /*24f0*/  @!P0 BRA `(.L_x_1073) ;  /* 0x00000000002c8947 */ /* 0x000fea0003800000 */
[----:B------:R-:W-:Y:S02]  /*2500*/  ISETP.NE.AND P0, PT, R16, 0x7ff00000, PT ;  /* 0x7ff000001000780c */ /* 0x000fe40003f05270 */
[----:B------:R-:W-:Y:S02]  /*2510*/  LOP3.LUT R4, R5, 0x412e8480, RZ, 0x3c, !PT ;  /* 0x412e848005047812 */ /* 0x000fe400078e3cff */
[----:B------:R-:W-:Y:S02]  /*2520*/  ISETP.EQ.OR P0, PT, R19, RZ, !P0 ;  /* 0x000000ff1300720c */ /* 0x000fe40004702670 */
[----:B------:R-:W-:-:S11]  /*2530*/  LOP3.LUT R11, R4, 0x80000000, RZ, 0xc0, !PT ;  /* 0x80000000040b7812 */ /* 0x000fd600078ec0ff */
[----:B------:R-:W-:Y:S01]  /*2540*/  @P0 LOP3.LUT R2, R11, 0x7ff00000, RZ, 0xfc, !PT ;  /* 0x7ff000000b020812 */ /* 0x000fe200078efcff */
[----:B------:R-:W-:Y:S01]  /*2550*/  @!P0 IMAD.MOV.U32 R10, RZ, RZ, RZ ;  /* 0x000000ffff0a8224 */ /* 0x000fe200078e00ff */
[----:B------:R-:W-:-:S03]  /*2560*/  @P0 MOV R10, RZ ;  /* 0x000000ff000a0202 */ /* 0x000fc60000000f00 */
[----:B------:R-:W-:Y:S01]  /*2570*/  @P0 IMAD.MOV.U32 R11, RZ, RZ, R2 ;  /* 0x000000ffff0b0224 */ /* 0x000fe200078e0002 */
[----:B------:R-:W-:Y:S06]  /*2580*/  BRA `(.L_x_1073) ;  /* 0x0000000000087947 */ /* 0x000fec0003800000 */
.L_x_1074:
[----:B------:R-:W-:Y:S02]  /*2590*/  LOP3.LUT R11, R5, 0x80000, RZ, 0xfc, !PT ;  /* 0x00080000050b7812 */ /* 0x000fe400078efcff */
[----:B------:R-:W-:-:S07]  /*25a0*/  MOV R10, R4 ;  /* 0x00000004000a7202 */ /* 0x000fce0000000f00 */
.L_x_1073:
[----:B------:R-:W-:Y:S01]  /*25b0*/  IMAD.MOV.U32 R2, RZ, RZ, R0 ;  /* 0x000000ffff027224 */ /* 0x000fe200078e0000 */
[----:B------:R-:W-:-:S04]  /*25c0*/  MOV R3, 0x0 ;  /* 0x0000000000037802 */ /* 0x000fc80000000f00 */
[----:B------:R-:W-:Y:S05]  /*25d0*/  RET.REL.NODEC R2 `(_Z32Discontinuous_Galerkin_3D_SolverifififfPfS_S_) ;  /* 0xffffffd802887950 */ /* 0x000fea0003c3ffff */
        .weak           $__internal_18_$__cuda_sm3x_div_rn_noftz_f32_slowpath
        .type           $__internal_18_$__cuda_sm3x_div_rn_noftz_f32_slowpath,@function
        .size           $__internal_18_$__cuda_sm3x_div_rn_noftz_f32_slowpath,(.L_x_1135 - $__internal_18_$__cuda_sm3x_div_rn_noftz_f32_slowpath)
$__internal_18_$__cuda_sm3x_div_rn_noftz_f32_slowpath:
[--C-:B------:R-:W-:Y:S01]  /*25e0*/  SHF.R.U32.HI R32, RZ, 0x17, R3.reuse ;  /* 0x00000017ff207819 */ /* 0x100fe20000011603 */
[----:B------:R-:W-:Y:S01]  /*25f0*/  BSSY.RECONVERGENT B1, `(.L_x_1075) ;  /* 0x0000063000017945 */ /* 0x000fe20003800200 */
[----:B------:R-:W-:Y:S01]  /*2600*/  SHF.R.U32.HI R34, RZ, 0x17, R0 ;  /* 0x00000017ff227819 */ /* 0x000fe20000011600 */
[----:B------:R-:W-:Y:S01]  /*2610*/  IMAD.MOV.U32 R37, RZ, RZ, R3 ;  /* 0x000000ffff257224 */ /* 0x000fe200078e0003 */
[----:B------:R-:W-:Y:S02]  /*2620*/  LOP3.LUT R32, R32, 0xff, RZ, 0xc0, !PT ;  /* 0x000000ff20207812 */ /* 0x000fe400078ec0ff */
[----:B------:R-:W-:-:S03]  /*2630*/  LOP3.LUT R34, R34, 0xff, RZ, 0xc0, !PT ;  /* 0x000000ff22227812 */ /* 0x000fc600078ec0ff */
[----:B------:R-:W-:Y:S01]  /*2640*/  VIADD R35, R32, 0xffffffff ;  /* 0xffffffff20237836 */ /* 0x000fe20000000000 */
[----:B------:R-:W-:-:S04]  /*2650*/  IADD3 R36, PT, PT, R34, -0x1, RZ ;  /* 0xffffffff22247810 */ /* 0x000fc80007ffe0ff */
[----:B------:R-:W-:-:S04]  /*2660*/  ISETP.GT.U32.AND P0, PT, R35, 0xfd, PT ;  /* 0x000000fd2300780c */ /* 0x000fc80003f04070 */
[----:B------:R-:W-:-:S13]  /*2670*/  ISETP.GT.U32.OR P0, PT, R36, 0xfd, P0 ;  /* 0x000000fd2400780c */ /* 0x000fda0000704470 */
[----:B------:R-:W-:Y:S01]  /*2680*/  @!P0 MOV R33, RZ ;  /* 0x000000ff00218202 */ /* 0x000fe20000000f00 */
        /* <DEDUP_REMOVED lines=24> */
.L_x_1076:
[----:B------:R-:W-:Y:S01]  /*2810*/  LEA R38, R32, 0xc0800000, 0x17 ;  /* 0xc080000020267811 */ /* 0x000fe200078eb8ff */
[----:B------:R-:W-:Y:S03]  /*2820*/  BSSY.RECONVERGENT B2, `(.L_x_1081) ;  /* 0x0000036000027945 */ /* 0x000fe60003800200 */
[----:B------:R-:W-:Y:S01]  /*2830*/  IADD3 R38, PT, PT, -R38, R37, RZ ;  /* 0x0000002526267210 */ /* 0x000fe20007ffe1ff */
[----:B------:R-:W-:-:S03]  /*2840*/  VIADD R37, R34, 0xffffff81 ;  /* 0xffffff8122257836 */ /* 0x000fc60000000000 */
        /* <DEDUP_REMOVED lines=9> */
[----:B------:R-:W-:Y:S01]  /*28e0*/  FFMA R35, R35, R36, R0 ;  /* 0x0000002423237223 */ /* 0x000fe20000000000 */
[----:B------:R-:W-:-:S03]  /*28f0*/  IADD3 R33, PT, PT, R34, R33, RZ ;  /* 0x0000002122217210 */ /* 0x000fc60007ffe0ff */
[----:B------:R-:W-:-:S05]  /*2900*/  FFMA R0, R39, R35, R36 ;  /* 0x0000002327007223 */ /* 0x000fca0000000024 */
[----:B------:R-:W-:-:S04]  /*2910*/  SHF.R.U32.HI R32, RZ, 0x17, R0 ;  /* 0x00000017ff207819 */ /* 0x000fc80000011600 */
[----:B------:R-:W-:-:S05]  /*2920*/  LOP3.LUT R32, R32, 0xff, RZ, 0xc0, !PT ;  /* 0x000000ff20207812 */ /* 0x000fca00078ec0ff */
[----:B------:R-:W-:-:S05]  /*2930*/  IMAD.IADD R32, R32, 0x1, R33 ;  /* 0x0000000120207824 */ /* 0x000fca00078e0221 */
[----:B------:R-:W-:-:S04]  /*2940*/  IADD3 R34, PT, PT, R32, -0x1, RZ ;  /* 0xffffffff20227810 */ /* 0x000fc80007ffe0ff */
        /* <DEDUP_REMOVED lines=10> */
[CCC-:B------:R-:W-:Y:S01]  /*29f0*/  FFMA.RP R34, R39.reuse, R35.reuse, R36.reuse ;  /* 0x0000002327227223 */ /* 0x1c0fe20000008024 */
[----:B------:R-:W-:Y:S01]  /*2a00*/  FFMA.RM R35, R39, R35, R36 ;  /* 0x0000002327237223 */ /* 0x000fe20000004024 */
[C---:B------:R-:W-:Y:S01]  /*2a10*/  VIADD R36, R32.reuse, 0x20 ;  /* 0x0000002020247836 */ /* 0x040fe20000000000 */
[C---:B------:R-:W-:Y:S02]  /*2a20*/  ISETP.NE.AND P2, PT, R32.reuse, RZ, PT ;  /* 0x000000ff2000720c */ /* 0x040fe40003f45270 */
[----:B------:R-:W-:Y:S02]  /*2a30*/  LOP3.LUT R33, R33, 0x7fffff, RZ, 0xc0, !PT ;  /* 0x007fffff21217812 */ /* 0x000fe400078ec0ff */
[----:B------:R-:W-:Y:S02]  /*2a40*/  ISETP.NE.AND P1, PT, R32, RZ, PT ;  /* 0x000000ff2000720c */ /* 0x000fe40003f25270 */
[----:B------:R-:W-:-:S02]  /*2a50*/  LOP3.LUT R33, R33, 0x800000, RZ, 0xfc, !PT ;  /* 0x0080000021217812 */ /* 0x000fc400078efcff */
[----:B------:R-:W-:Y:S02]  /*2a60*/  IADD3 R32, PT, PT, -R32, RZ, RZ ;  /* 0x000000ff20207210 */ /* 0x000fe40007ffe1ff */
[----:B------:R-:W-:Y:S02]  /*2a70*/  SHF.L.U32 R36, R33, R36, RZ ;  /* 0x0000002421247219 */ /* 0x000fe400000006ff */
[----:B------:R-:W-:Y:S02]  /*2a80*/  FSETP.NEU.FTZ.AND P0, PT, R34, R35, PT ;  /* 0x000000232200720b */ /* 0x000fe40003f1d000 */
[----:B------:R-:W-:Y:S02]  /*2a90*/  SEL R32, R32, RZ, P2 ;  /* 0x000000ff20207207 */ /* 0x000fe40001000000 */
[----:B------:R-:W-:Y:S02]  /*2aa0*/  ISETP.NE.AND P1, PT, R36, RZ, P1 ;  /* 0x000000ff2400720c */ /* 0x000fe40000f25270 */
[----:B------:R-:W-:-:S02]  /*2ab0*/  SHF.R.U32.HI R35, RZ, R32, R33 ;  /* 0x00000020ff237219 */ /* 0x000fc40000011621 */
[----:B------:R-:W-:Y:S02]  /*2ac0*/  PLOP3.LUT P0, PT, P0, P1, PT, 0xf8, 0x8f ;  /* 0x00000000008f781c */ /* 0x000fe40000703f70 */
[----:B------:R-:W-:Y:S02]  /*2ad0*/  SHF.R.U32.HI R33, RZ, 0x1, R35 ;  /* 0x00000001ff217819 */ /* 0x000fe40000011623 */
[----:B------:R-:W-:-:S04]  /*2ae0*/  SEL R32, RZ, 0x1, !P0 ;  /* 0x00000001ff207807 */ /* 0x000fc80004000000 */
[----:B------:R-:W-:-:S04]  /*2af0*/  LOP3.LUT R32, R32, 0x1, R33, 0xf8, !PT ;  /* 0x0000000120207812 */ /* 0x000fc800078ef821 */
[----:B------:R-:W-:-:S05]  /*2b00*/  LOP3.LUT R32, R32, R35, RZ, 0xc0, !PT ;  /* 0x0000002320207212 */ /* 0x000fca00078ec0ff */
[----:B------:R-:W-:-:S05]  /*2b10*/  IMAD.IADD R33, R33, 0x1, R32 ;  /* 0x0000000121217824 */ /* 0x000fca00078e0220 */
[----:B------:R-:W-:Y:S01]  /*2b20*/  LOP3.LUT R0, R33, R0, RZ, 0xfc, !PT ;  /* 0x0000000021007212 */ /* 0x000fe200078efcff */
[----:B------:R-:W-:Y:S06]  /*2b30*/  BRA `(.L_x_1084) ;  /* 0x0000000000107947 */ /* 0x000fec0003800000 */
.L_x_1083:
[----:B------:R-:W-:-:S04]  /*2b40*/  LOP3.LUT R0, R0, 0x80000000, RZ, 0xc0, !PT ;  /* 0x8000000000007812 */ /* 0x000fc800078ec0ff */
[----:B------:R-:W-:Y:S01]  /*2b50*/  LOP3.LUT R0, R0, 0x7f800000, RZ, 0xfc, !PT ;  /* 0x7f80000000007812 */ /* 0x000fe200078efcff */
[----:B------:R-:W-:Y:S06]  /*2b60*/  BRA `(.L_x_1084) ;  /* 0x0000000000047947 */ /* 0x000fec0003800000 */
.L_x_1082:
[----:B------:R-:W-:-:S07]  /*2b70*/  LEA R0, R33, R0, 0x17 ;  /* 0x0000000021007211 */ /* 0x000fce00078eb8ff */
.L_x_1084:
[----:B------:R-:W-:Y:S05]  /*2b80*/  BSYNC.RECONVERGENT B2 ;  /* 0x0000000000027941 */ /* 0x000fea0003800200 */
.L_x_1081:
[----:B------:R-:W-:Y:S05]  /*2b90*/  BRA `(.L_x_1085) ;  /* 0x0000000000207947 */ /* 0x000fea0003800000 */
.L_x_1080:
[----:B------:R-:W-:-:S04]  /*2ba0*/  LOP3.LUT R0, R37, 0x80000000, R0, 0x48, !PT ;  /* 0x8000000025007812 */ /* 0x000fc800078e4800 */
[----:B------:R-:W-:Y:S01]  /*2bb0*/  LOP3.LUT R0, R0, 0x7f800000, RZ, 0xfc, !PT ;  /* 0x7f80000000007812 */ /* 0x000fe200078efcff */
[----:B------:R-:W-:Y:S06]  /*2bc0*/  BRA `(.L_x_1085) ;  /* 0x0000000000147947 */ /* 0x000fec0003800000 */
.L_x_1079:
[----:B------:R-:W-:Y:S01]  /*2bd0*/  LOP3.LUT R0, R37, 0x80000000, R0, 0x48, !PT ;  /* 0x8000000025007812 */ /* 0x000fe200078e4800 */
[----:B------:R-:W-:Y:S06]  /*2be0*/  BRA `(.L_x_1085) ;  /* 0x00000000000c7947 */ /* 0x000fec0003800000 */
.L_x_1078:
[----:B------:R-:W0:Y:S01]  /*2bf0*/  MUFU.RSQ R0, -QNAN ;  /* 0xffc0000000007908 */ /* 0x000e220000001400 */
[----:B------:R-:W-:Y:S05]  /*2c00*/  BRA `(.L_x_1085) ;  /* 0x0000000000047947 */ /* 0x000fea0003800000 */
.L_x_1077:
[----:B------:R-:W-:-:S07]  /*2c10*/  FADD.FTZ R0, R0, R3 ;  /* 0x0000000300007221 */ /* 0x000fce0000010000 */
.L_x_1085:
[----:B------:R-:W-:Y:S05]  /*2c20*/  BSYNC.RECONVERGENT B1 ;  /* 0x0000000000017941 */ /* 0x000fea0003800200 */
.L_x_1075:
[----:B------:R-:W-:Y:S02]  /*2c30*/  HFMA2 R33, -RZ, RZ, 0, 0 ;  /* 0x00000000ff217431 */ /* 0x000fe400000001ff */
[----:B------:R-:W-:-:S04]  /*2c40*/  IMAD.MOV.U32 R32, RZ, RZ, R2 ;  /* 0x000000ffff207224 */ /* 0x000fc800078e0002 */
[----:B0-----:R-:W-:Y:S05]  /*2c50*/  RET.REL.NODEC R32 `(_Z32Discontinuous_Galerkin_3D_SolverifififfPfS_S_) ;  /* 0xffffffd020e87950 */ /* 0x001fea0003c3ffff */
.L_x_1086:
        /* <DEDUP_REMOVED lines=10> */
.L_x_1135:


//--------------------- .nv.global.init           --------------------------
	.section	.nv.global.init,"aw",@progbits
	.align	4
.nv.global.init:
	.type		mrg32k3aM1SubSeq,@object
	.size		mrg32k3aM1SubSeq,(mrg32k3aM2SubSeq - mrg32k3aM1SubSeq)
mrg32k3aM1SubSeq:
        /*0000*/ 	.byte	0x0b, 0xcc, 0xee, 0x04, 0x73, 0x29, 0x8b, 0x6f, 0xf6, 0x53, 0x03, 0xf6, 0x23, 0xf6, 0xea, 0xda
        /* <DEDUP_REMOVED lines=125> */
	.type		mrg32k3aM2SubSeq,@object
	.size		mrg32k3aM2SubSeq,(mrg32k3aM1 - mrg32k3aM2SubSeq)
mrg32k3aM2SubSeq:
        /* <DEDUP_REMOVED lines=126> */
	.type		mrg32k3aM1,@object
	.size		mrg32k3aM1,(mrg32k3aM1Seq - mrg32k3aM1)
mrg32k3aM1:
        /* <DEDUP_REMOVED lines=144> */
	.type		mrg32k3aM1Seq,@object
	.size		mrg32k3aM1Seq,(mrg32k3aM2 - mrg32k3aM1Seq)
mrg32k3aM1Seq:
        /* <DEDUP_REMOVED lines=144> */
	.type		mrg32k3aM2,@object
	.size		mrg32k3aM2,(mrg32k3aM2Seq - mrg32k3aM2)
mrg32k3aM2:
        /* <DEDUP_REMOVED lines=144> */
	.type		mrg32k3aM2Seq,@object
	.size		mrg32k3aM2Seq,(precalc_xorwow_matrix - mrg32k3aM2Seq)
mrg32k3aM2Seq:
        /* <DEDUP_REMOVED lines=144> */
	.type		precalc_xorwow_matrix,@object
	.size		precalc_xorwow_matrix,(precalc_xorwow_offset_matrix - precalc_xorwow_matrix)
precalc_xorwow_matrix:
        /* <DEDUP_REMOVED lines=6400> */
	.type		precalc_xorwow_offset_matrix,@object
	.size		precalc_xorwow_offset_matrix,(.L_1 - precalc_xorwow_offset_matrix)
precalc_xorwow_offset_matrix:
        /* <DEDUP_REMOVED lines=6400> */
.L_1:


//--------------------- .nv.shared._Z13FVS_3D_SolverifififfPfS_S_ --------------------------
	.section	.nv.shared._Z13FVS_3D_SolverifififfPfS_S_,"aw",@nobits
	.sectionflags	@""
	.align	4
.nv.shared._Z13FVS_3D_SolverifififfPfS_S_:
	.zero		8768


//--------------------- .nv.shared.reserved.0     --------------------------
	.section	.nv.shared.reserved.0,"aw",@nobits
	.weak		__nv_reservedSMEM_offset_0_alias
	.size		__nv_reservedSMEM_offset_0_alias, 0, 64
	.other		__nv_reservedSMEM_offset_0_alias,@"STO_CUDA_RESERVED_SHARED STV_DEFAULT"
__nv_reservedSMEM_offset_0_alias:
	.zero		0
	.zero		64


//--------------------- .nv.global                --------------------------
	.section	.nv.global,"aw",@nobits
	.align	4
.nv.global:
	.type		FVS_time,@object
	.size		FVS_time,(CrankNicolson_time - FVS_time)
FVS_time:
	.zero		8192
	.type		CrankNicolson_time,@object
	.size		CrankNicolson_time,(FractionalStep_time - CrankNicolson_time)
CrankNicolson_time:
	.zero		8192
	.type		FractionalStep_time,@object
	.size		FractionalStep_time,(TVD_time - FractionalStep_time)
FractionalStep_time:
	.zero		8192
	.type		TVD_time,@object
	.size		TVD_time,(Galerkin_time - TVD_time)
TVD_time:
	.zero		8192
	.type		Galerkin_time,@object
	.size		Galerkin_time,(Sigma_time - Galerkin_time)
Galerkin_time:
	.zero		8192
	.type		Sigma_time,@object
	.size		Sigma_time,(PSOR_time - Sigma_time)
Sigma_time:
	.zero		8192
	.type		PSOR_time,@object
	.size		PSOR_time,(Leapfrog_time - PSOR_time)
PSOR_time:
	.zero		8192
	.type		Leapfrog_time,@object
	.size		Leapfrog_time,(LaxWendroff_time - Leapfrog_time)
Leapfrog_time:
	.zero		8192
	.type		LaxWendroff_time,@object
	.size		LaxWendroff_time,(ADI_time - LaxWendroff_time)
LaxWendroff_time:
	.zero		8192
	.type		ADI_time,@object
	.size		ADI_time,(MacCormack_time - ADI_time)
ADI_time:
	.zero		8192
	.type		MacCormack_time,@object
	.size		MacCormack_time,(.L_16 - MacCormack_time)
MacCormack_time:
	.zero		8192
.L_16:


//--------------------- .nv.shared._Z14PSOR_3D_SolverifififfPfS_S_ --------------------------
	.section	.nv.shared._Z14PSOR_3D_SolverifififfPfS_S_,"aw",@nobits
	.sectionflags	@""
	.align	4
.nv.shared._Z14PSOR_3D_SolverifififfPfS_S_:
	.zero		8768


//--------------------- .nv.shared._Z13TVD_3D_SolverifififfPfS_S_ --------------------------
	.section	.nv.shared._Z13TVD_3D_SolverifififfPfS_S_,"aw",@nobits
	.sectionflags	@""
	.align	4
.nv.shared._Z13TVD_3D_SolverifififfPfS_S_:
	.zero		8768


//--------------------- .nv.shared._Z20MacCormack_3D_SolverifififfPfS_S_ --------------------------
	.section	.nv.shared._Z20MacCormack_3D_SolverifififfPfS_S_,"aw",@nobits
	.sectionflags	@""
	.align	4
.nv.shared._Z20MacCormack_3D_SolverifififfPfS_S_:
	.zero		8768


//--------------------- .nv.shared._Z24FractionalStep_3D_SolverifififfPfS_S_ --------------------------
	.section	.nv.shared._Z24FractionalStep_3D_SolverifififfPfS_S_,"aw",@nobits
	.sectionflags	@""
	.align	4
.nv.shared._Z24FractionalStep_3D_SolverifififfPfS_S_:
	.zero		8768


//--------------------- .nv.shared._Z21LaxWendroff_3D_SolverifififfPfS_S_ --------------------------
	.section	.nv.shared._Z21LaxWendroff_3D_SolverifififfPfS_S_,"aw",@nobits
	.sectionflags	@""
	.align	4
.nv.shared._Z21LaxWendroff_3D_SolverifififfPfS_S_:
	.zero		8768


//--------------------- .nv.shared._Z15Sigma_3D_SolverifififfPfS_S_ --------------------------
	.section	.nv.shared._Z15Sigma_3D_SolverifififfPfS_S_,"aw",@nobits
	.sectionflags	@""
	.align	4
.nv.shared._Z15Sigma_3D_SolverifififfPfS_S_:
	.zero		8768


//--------------------- .nv.shared._Z13ADI_3D_SolverifififfPfS_S_ --------------------------
	.section	.nv.shared._Z13ADI_3D_SolverifififfPfS_S_,"aw",@nobits
	.sectionflags	@""
	.align	4
.nv.shared._Z13ADI_3D_SolverifififfPfS_S_:
	.zero		8768


//--------------------- .nv.shared._Z23CrankNicolson_3D_SolverifififfPfS_S_ --------------------------
	.section	.nv.shared._Z23CrankNicolson_3D_SolverifififfPfS_S_,"aw",@nobits
	.sectionflags	@""
	.align	4
.nv.shared._Z23CrankNicolson_3D_SolverifififfPfS_S_:
	.zero		8768


//--------------------- .nv.shared._Z18Leapfrog_3D_SolverifififfPfS_S_ --------------------------
	.section	.nv.shared._Z18Leapfrog_3D_SolverifififfPfS_S_,"aw",@nobits
	.sectionflags	@""
	.align	4
.nv.shared._Z18Leapfrog_3D_SolverifififfPfS_S_:
	.zero		8768


//--------------------- .nv.shared._Z32Discontinuous_Galerkin_3D_SolverifififfPfS_S_ --------------------------
	.section	.nv.shared._Z32Discontinuous_Galerkin_3D_SolverifififfPfS_S_,"aw",@nobits
	.sectionflags	@""
	.align	4
.nv.shared._Z32Discontinuous_Galerkin_3D_SolverifififfPfS_S_:
	.zero		7232


//--------------------- .nv.constant0._Z13FVS_3D_SolverifififfPfS_S_ --------------------------
	.section	.nv.constant0._Z13FVS_3D_SolverifififfPfS_S_,"a",@progbits
	.sectionflags	@""
	.align	4
.nv.constant0._Z13FVS_3D_SolverifififfPfS_S_:
	.zero		952


//--------------------- .nv.constant0._Z14PSOR_3D_SolverifififfPfS_S_ --------------------------
	.section	.nv.constant0._Z14PSOR_3D_SolverifififfPfS_S_,"a",@progbits
	.sectionflags	@""
	.align	4
.nv.constant0._Z14PSOR_3D_SolverifififfPfS_S_:
	.zero		952


//--------------------- .nv.constant0._Z13TVD_3D_SolverifififfPfS_S_ --------------------------
	.section	.nv.constant0._Z13TVD_3D_SolverifififfPfS_S_,"a",@progbits
	.sectionflags	@""
	.align	4
.nv.constant0._Z13TVD_3D_SolverifififfPfS_S_:
	.zero		952


//--------------------- .nv.constant0._Z20MacCormack_3D_SolverifififfPfS_S_ --------------------------
	.section	.nv.constant0._Z20MacCormack_3D_SolverifififfPfS_S_,"a",@progbits
	.sectionflags	@""
	.align	4
.nv.constant0._Z20MacCormack_3D_SolverifififfPfS_S_:
	.zero		952


//--------------------- .nv.constant0._Z24FractionalStep_3D_SolverifififfPfS_S_ --------------------------
	.section	.nv.constant0._Z24FractionalStep_3D_SolverifififfPfS_S_,"a",@progbits
	.sectionflags	@""
	.align	4
.nv.constant0._Z24FractionalStep_3D_SolverifififfPfS_S_:
	.zero		952


//--------------------- .nv.constant0._Z21LaxWendroff_3D_SolverifififfPfS_S_ --------------------------
	.section	.nv.constant0._Z21LaxWendroff_3D_SolverifififfPfS_S_,"a",@progbits
	.sectionflags	@""
	.align	4
.nv.constant0._Z21LaxWendroff_3D_SolverifififfPfS_S_:
	.zero		952


//--------------------- .nv.constant0._Z15Sigma_3D_SolverifififfPfS_S_ --------------------------
	.section	.nv.constant0._Z15Sigma_3D_SolverifififfPfS_S_,"a",@progbits
	.sectionflags	@""
	.align	4
.nv.constant0._Z15Sigma_3D_SolverifififfPfS_S_:
	.zero		952


//--------------------- .nv.constant0._Z13ADI_3D_SolverifififfPfS_S_ --------------------------
	.section	.nv.constant0._Z13ADI_3D_SolverifififfPfS_S_,"a",@progbits
	.sectionflags	@""
	.align	4
.nv.constant0._Z13ADI_3D_SolverifififfPfS_S_:
	.zero		952


//--------------------- .nv.constant0._Z23CrankNicolson_3D_SolverifififfPfS_S_ --------------------------
	.section	.nv.constant0._Z23CrankNicolson_3D_SolverifififfPfS_S_,"a",@progbits
	.sectionflags	@""
	.align	4
.nv.constant0._Z23CrankNicolson_3D_SolverifififfPfS_S_:
	.zero		952


//--------------------- .nv.constant0._Z18Leapfrog_3D_SolverifififfPfS_S_ --------------------------
	.section	.nv.constant0._Z18Leapfrog_3D_SolverifififfPfS_S_,"a",@progbits
	.sectionflags	@""
	.align	4
.nv.constant0._Z18Leapfrog_3D_SolverifififfPfS_S_:
	.zero		952


//--------------------- .nv.constant0._Z32Discontinuous_Galerkin_3D_SolverifififfPfS_S_ --------------------------
	.section	.nv.constant0._Z32Discontinuous_Galerkin_3D_SolverifififfPfS_S_,"a",@progbits
	.sectionflags	@""
	.align	4
.nv.constant0._Z32Discontinuous_Galerkin_3D_SolverifififfPfS_S_:
	.zero		952


//--------------------- SYMBOLS --------------------------

	.type		.nv.reservedSmem.offset0,@object
	.size		.nv.reservedSmem.offset0,0x4
	.type		.nv.reservedSmem.cap,@object
	.size		.nv.reservedSmem.cap,0x4
